	.target	sm_80

	.elftype	@"ET_EXEC"


//--------------------- .note.nv.tkinfo           --------------------------
	.section	.note.nv.tkinfo,"",@"SHT_NOTE"
	.sectionflags	@"SHF_NOTE_NV_TKINFO"
	.tkinfo
        /*0018*/ 	.word	0x00000002
        /*0030*/ 	.string	""
        /*0030*/ 	.string	"ptxas"
        /*0030*/ 	.string	"Cuda compilation tools, release 13.0, V13.0.88"
        /*0030*/ 	.string	"Build cuda_13.0.r13.0/compiler.36424714_0"
        /*0030*/ 	.string	"-v  -suppress-debug-info  -lineinfo  -arch sm_80 "



//--------------------- .note.nv.cuinfo           --------------------------
	.section	.note.nv.cuinfo,"",@"SHT_NOTE"
	.sectionflags	@"SHF_NOTE_NV_CUINFO"
        /*0018*/ 	.short	0x0002
        /*001a*/ 	.short	0x0050
        /*001c*/ 	.short	0x0082
	.zero		2


//--------------------- .nv.info                  --------------------------
	.section	.nv.info,"",@"SHT_CUDA_INFO"
	.align	4


	//----- nvinfo : EIATTR_REGCOUNT
	.align		4
        /*0000*/ 	.byte	0x04, 0x2f
        /*0002*/ 	.short	(.L_1 - .L_0)
	.align		4
.L_0:
        /*0004*/ 	.word	index@(matmul_kernel)
        /*0008*/ 	.word	0x000000ff


	//----- nvinfo : EIATTR_FRAME_SIZE
	.align		4
.L_1:
        /*000c*/ 	.byte	0x04, 0x11
        /*000e*/ 	.short	(.L_3 - .L_2)
	.align		4
.L_2:
        /*0010*/ 	.word	index@(matmul_kernel)
        /*0014*/ 	.word	0x00000ed0


	//----- nvinfo : EIATTR_MIN_STACK_SIZE
	.align		4
.L_3:
        /*0018*/ 	.byte	0x04, 0x12
        /*001a*/ 	.short	(.L_5 - .L_4)
	.align		4
.L_4:
        /*001c*/ 	.word	index@(matmul_kernel)
        /*0020*/ 	.word	0x00000ed0
.L_5:


//--------------------- .nv.info.matmul_kernel    --------------------------
	.section	.nv.info.matmul_kernel,"",@"SHT_CUDA_INFO"
	.sectionflags	@""
	.align	4


	//----- nvinfo : EIATTR_CUDA_API_VERSION
	.align		4
        /*0000*/ 	.byte	0x04, 0x37
        /*0002*/ 	.short	(.L_7 - .L_6)
.L_6:
        /*0004*/ 	.word	0x00000082


	//----- nvinfo : EIATTR_SW2861232_WAR
	.align		4
.L_7:
        /*0008*/ 	.byte	0x01, 0x35
	.zero		2


	//----- nvinfo : EIATTR_PARAM_CBANK
	.align		4
        /*000c*/ 	.byte	0x04, 0x0a
        /*000e*/ 	.short	(.L_9 - .L_8)
	.align		4
.L_8:
        /*0010*/ 	.word	index@(.nv.constant0.matmul_kernel)
        /*0014*/ 	.short	0x0160
        /*0016*/ 	.short	0x0050


	//----- nvinfo : EIATTR_CBANK_PARAM_SIZE
	.align		4
.L_9:
        /*0018*/ 	.byte	0x03, 0x19
        /*001a*/ 	.short	0x0050


	//----- nvinfo : EIATTR_KPARAM_INFO
	.align		4
        /*001c*/ 	.byte	0x04, 0x17
        /*001e*/ 	.short	(.L_11 - .L_10)
.L_10:
        /*0020*/ 	.word	0x00000000
        /*0024*/ 	.short	0x000d
        /*0026*/ 	.short	0x0048
        /*0028*/ 	.byte	0x00, 0xf4, 0x21, 0x00


	//----- nvinfo : EIATTR_KPARAM_INFO
	.align		4
.L_11:
        /*002c*/ 	.byte	0x04, 0x17
        /*002e*/ 	.short	(.L_13 - .L_12)
.L_12:
        /*0030*/ 	.word	0x00000000
        /*0034*/ 	.short	0x000c
        /*0036*/ 	.short	0x0040
        /*0038*/ 	.byte	0x00, 0xf4, 0x21, 0x00


	//----- nvinfo : EIATTR_KPARAM_INFO
	.align		4
.L_13:
        /*003c*/ 	.byte	0x04, 0x17
        /*003e*/ 	.short	(.L_15 - .L_14)
.L_14:
        /*0040*/ 	.word	0x00000000
        /*0044*/ 	.short	0x000b
        /*0046*/ 	.short	0x0038
        /*0048*/ 	.byte	0x00, 0xf0, 0x11, 0x00


	//----- nvinfo : EIATTR_KPARAM_INFO
	.align		4
.L_15:
        /*004c*/ 	.byte	0x04, 0x17
        /*004e*/ 	.short	(.L_17 - .L_16)
.L_16:
        /*0050*/ 	.word	0x00000000
        /*0054*/ 	.short	0x000a
        /*0056*/ 	.short	0x0034
        /*0058*/ 	.byte	0x00, 0xf0, 0x11, 0x00


	//----- nvinfo : EIATTR_KPARAM_INFO
	.align		4
.L_17:
        /*005c*/ 	.byte	0x04, 0x17
        /*005e*/ 	.short	(.L_19 - .L_18)
.L_18:
        /*0060*/ 	.word	0x00000000
        /*0064*/ 	.short	0x0009
        /*0066*/ 	.short	0x0030
        /*0068*/ 	.byte	0x00, 0xf0, 0x11, 0x00


	//----- nvinfo : EIATTR_KPARAM_INFO
	.align		4
.L_19:
        /*006c*/ 	.byte	0x04, 0x17
        /*006e*/ 	.short	(.L_21 - .L_20)
.L_20:
        /*0070*/ 	.word	0x00000000
        /*0074*/ 	.short	0x0008
        /*0076*/ 	.short	0x002c
        /*0078*/ 	.byte	0x00, 0xf0, 0x11, 0x00


	//----- nvinfo : EIATTR_KPARAM_INFO
	.align		4
.L_21:
        /*007c*/ 	.byte	0x04, 0x17
        /*007e*/ 	.short	(.L_23 - .L_22)
.L_22:
        /*0080*/ 	.word	0x00000000
        /*0084*/ 	.short	0x0007
        /*0086*/ 	.short	0x0028
        /*0088*/ 	.byte	0x00, 0xf0, 0x11, 0x00


	//----- nvinfo : EIATTR_KPARAM_INFO
	.align		4
.L_23:
        /*008c*/ 	.byte	0x04, 0x17
        /*008e*/ 	.short	(.L_25 - .L_24)
.L_24:
        /*0090*/ 	.word	0x00000000
        /*0094*/ 	.short	0x0006
        /*0096*/ 	.short	0x0024
        /*0098*/ 	.byte	0x00, 0xf0, 0x11, 0x00


	//----- nvinfo : EIATTR_KPARAM_INFO
	.align		4
.L_25:
        /*009c*/ 	.byte	0x04, 0x17
        /*009e*/ 	.short	(.L_27 - .L_26)
.L_26:
        /*00a0*/ 	.word	0x00000000
        /*00a4*/ 	.short	0x0005
        /*00a6*/ 	.short	0x0020
        /*00a8*/ 	.byte	0x00, 0xf0, 0x11, 0x00


	//----- nvinfo : EIATTR_KPARAM_INFO
	.align		4
.L_27:
        /*00ac*/ 	.byte	0x04, 0x17
        /*00ae*/ 	.short	(.L_29 - .L_28)
.L_28:
        /*00b0*/ 	.word	0x00000000
        /*00b4*/ 	.short	0x0004
        /*00b6*/ 	.short	0x001c
        /*00b8*/ 	.byte	0x00, 0xf0, 0x11, 0x00


	//----- nvinfo : EIATTR_KPARAM_INFO
	.align		4
.L_29:
        /*00bc*/ 	.byte	0x04, 0x17
        /*00be*/ 	.short	(.L_31 - .L_30)
.L_30:
        /*00c0*/ 	.word	0x00000000
        /*00c4*/ 	.short	0x0003
        /*00c6*/ 	.short	0x0018
        /*00c8*/ 	.byte	0x00, 0xf0, 0x11, 0x00


	//----- nvinfo : EIATTR_KPARAM_INFO
	.align		4
.L_31:
        /*00cc*/ 	.byte	0x04, 0x17
        /*00ce*/ 	.short	(.L_33 - .L_32)
.L_32:
        /*00d0*/ 	.word	0x00000000
        /*00d4*/ 	.short	0x0002
        /*00d6*/ 	.short	0x0010
        /*00d8*/ 	.byte	0x00, 0xf4, 0x21, 0x00


	//----- nvinfo : EIATTR_KPARAM_INFO
	.align		4
.L_33:
        /*00dc*/ 	.byte	0x04, 0x17
        /*00de*/ 	.short	(.L_35 - .L_34)
.L_34:
        /*00e0*/ 	.word	0x00000000
        /*00e4*/ 	.short	0x0001
        /*00e6*/ 	.short	0x0008
        /*00e8*/ 	.byte	0x00, 0xf4, 0x21, 0x00


	//----- nvinfo : EIATTR_KPARAM_INFO
	.align		4
.L_35:
        /*00ec*/ 	.byte	0x04, 0x17
        /*00ee*/ 	.short	(.L_37 - .L_36)
.L_36:
        /*00f0*/ 	.word	0x00000000
        /*00f4*/ 	.short	0x0000
        /*00f6*/ 	.short	0x0000
        /*00f8*/ 	.byte	0x00, 0xf4, 0x21, 0x00


	//----- nvinfo : EIATTR_MAXREG_COUNT
	.align		4
.L_37:
        /*00fc*/ 	.byte	0x03, 0x1b
        /*00fe*/ 	.short	0x00ff


	//----- nvinfo : EIATTR_NUM_BARRIERS
	.align		4
        /*0100*/ 	.byte	0x02, 0x4c
        /*0102*/ 	.byte	0x01
	.zero		1


	//----- nvinfo : EIATTR_ANNOTATIONS
	.align		4
        /*0104*/ 	.byte	0x04, 0x55
        /*0106*/ 	.short	(.L_39 - .L_38)


	//   ....[0]....
.L_38:
        /*0108*/ 	.word	0x00000001
        /*010c*/ 	.byte	0xc0, 0x05, 0x00, 0x00, 0x01, 0x00, 0x00, 0x00, 0xd0, 0x06, 0x00, 0x00, 0x01, 0x00, 0x00, 0x00
        /* <DEDUP_REMOVED lines=1871> */
        /*760c*/ 	.byte	0x30, 0xec, 0x02, 0x00


	//----- nvinfo : EIATTR_MERCURY_ISA_VERSION
	.align		4
.L_39:
        /*7610*/ 	.byte	0x03, 0x5f
        /*7612*/ 	.short	0x0000


	//----- nvinfo : EIATTR_EXIT_INSTR_OFFSETS
	.align		4
        /*7614*/ 	.byte	0x04, 0x1c
        /*7616*/ 	.short	(.L_41 - .L_40)


	//   ....[0]....
.L_40:
        /*7618*/ 	.word	0x0002ef70


	//   ....[1]....
        /*761c*/ 	.word	0x0002ef90


	//----- nvinfo : EIATTR_REQNTID
	.align		4
.L_41:
        /*7620*/ 	.byte	0x04, 0x10
        /*7622*/ 	.short	(.L_43 - .L_42)
.L_42:
        /*7624*/ 	.word	0x00000100
        /*7628*/ 	.word	0x00000001
        /*762c*/ 	.word	0x00000001
.L_43:


//--------------------- .nv.callgraph             --------------------------
	.section	.nv.callgraph,"",@"SHT_CUDA_CALLGRAPH"
	.align	4
	.sectionentsize	8
	.align		4
        /*0000*/ 	.word	0x00000000
	.align		4
        /*0004*/ 	.word	0xffffffff
	.align		4
        /*0008*/ 	.word	0x00000000
	.align		4
        /*000c*/ 	.word	0xfffffffe
	.align		4
        /*0010*/ 	.word	0x00000000
	.align		4
        /*0014*/ 	.word	0xfffffffd
	.align		4
        /*0018*/ 	.word	0x00000000
	.align		4
        /*001c*/ 	.word	0xfffffffc


//--------------------- .nv.rel.action            --------------------------
	.section	.nv.rel.action,"",@"SHT_CUDA_RELOCINFO"
	.align	8
	.sectionentsize	8
        /*0000*/ 	.byte	0x73, 0x00, 0x00, 0x00, 0x00, 0x00, 0x00, 0x00, 0x00, 0x00, 0x00, 0x11, 0x25, 0x00, 0x05, 0x36


//--------------------- .nv.constant0.matmul_kernel --------------------------
	.section	.nv.constant0.matmul_kernel,"a",@progbits
	.sectionflags	@""
	.align	4
.nv.constant0.matmul_kernel:
	.zero		432


//--------------------- .text.matmul_kernel       --------------------------
	.section	.text.matmul_kernel,"ax",@progbits
	.sectioninfo	@"SHI_REGISTERS=255"
	.align	128
        .global         matmul_kernel
        .type           matmul_kernel,@function
        .size           matmul_kernel,(.L_x_3 - matmul_kernel)
        .other          matmul_kernel,@"STO_CUDA_ENTRY STV_DEFAULT"
matmul_kernel:
.text.matmul_kernel:
[----:B------:R-:W-:Y:S02]  /*0000*/  IMAD.MOV.U32 R1, RZ, RZ, c[0x0][0x28] ;  /* 0x00000a00ff017624 */ /* 0x000fe400078e00ff */
[----:B------:R-:W-:Y:S01]  /*0010*/  IMAD.MOV.U32 R0, RZ, RZ, c[0x0][0x17c] ;  /* 0x00005f00ff007624 */ /* 0x000fe200078e00ff */
[----:B------:R-:W1:Y:S01]  /*0020*/  S2R R5, SR_CTAID.X ;  /* 0x0000000000057919 */ /* 0x000e620000002500 */
[----:B------:R-:W-:Y:S01]  /*0030*/  IABS R13, c[0x0][0x178] ;  /* 0x00005e00000d7a13 */ /* 0x000fe20000000000 */
[----:B------:R-:W-:Y:S01]  /*0040*/  IMAD.MOV.U32 R252, RZ, RZ, c[0x0][0x188] ;  /* 0x00006200fffc7624 */ /* 0x000fe200078e00ff */
[----:B------:R-:W-:Y:S01]  /*0050*/  IADD3 R1, R1, -0xed0, RZ ;  /* 0xfffff13001017810 */ /* 0x000fe20007ffe0ff */
[----:B------:R-:W2:Y:S01]  /*0060*/  S2R R136, SR_TID.X ;  /* 0x0000000000887919 */ /* 0x000ea20000002100 */
[----:B------:R-:W-:Y:S01]  /*0070*/  IADD3 R0, R0, 0x1ff, RZ ;  /* 0x000001ff00007810 */ /* 0x000fe20007ffe0ff */
[----:B------:R-:W-:-:S03]  /*0080*/  ULDC.64 UR6, c[0x0][0x118] ;  /* 0x0000460000067ab9 */ /* 0x000fc60000000a00 */
[----:B------:R-:W-:-:S04]  /*0090*/  SHF.R.S32.HI R3, RZ, 0x1f, R0 ;  /* 0x0000001fff037819 */ /* 0x000fc80000011400 */
[----:B------:R-:W-:-:S04]  /*00a0*/  LEA.HI R3, R3, R0, RZ, 0x9 ;  /* 0x0000000003037211 */ /* 0x000fc800078f48ff */
[----:B------:R-:W-:-:S05]  /*00b0*/  SHF.R.S32.HI R3, RZ, 0x9, R3 ;  /* 0x00000009ff037819 */ /* 0x000fca0000011403 */
[----:B------:R-:W-:Y:S01]  /*00c0*/  IMAD.SHL.U32 R4, R3, 0x8, RZ ;  /* 0x0000000803047824 */ /* 0x000fe200078e00ff */
[----:B-1----:R-:W-:-:S04]  /*00d0*/  IABS R8, R5 ;  /* 0x0000000500087213 */ /* 0x002fc80000000000 */
[-C--:B------:R-:W-:Y:S02]  /*00e0*/  IABS R7, R4.reuse ;  /* 0x0000000400077213 */ /* 0x080fe40000000000 */
[----:B------:R-:W-:Y:S02]  /*00f0*/  IABS R10, R4 ;  /* 0x00000004000a7213 */ /* 0x000fe40000000000 */
[----:B------:R-:W1:Y:S01]  /*0100*/  I2F.RP R0, R7 ;  /* 0x0000000700007306 */ /* 0x000e620000209400 */
[----:B--2---:R-:W-:-:S05]  /*0110*/  LOP3.LUT R44, R136, 0x3f, RZ, 0xc0, !PT ;  /* 0x0000003f882c7812 */ /* 0x004fca00078ec0ff */
[----:B------:R-:W-:Y:S02]  /*0120*/  IMAD R144, R44, c[0x0][0x18c], RZ ;  /* 0x000063002c907a24 */ /* 0x000fe400078e02ff */
[----:B-1----:R-:W1:Y:S02]  /*0130*/  MUFU.RCP R0, R0 ;  /* 0x0000000000007308 */ /* 0x002e640000001000 */
[----:B-1----:R-:W-:Y:S01]  /*0140*/  IADD3 R2, R0, 0xffffffe, RZ ;  /* 0x0ffffffe00027810 */ /* 0x002fe20007ffe0ff */
[----:B------:R-:W-:-:S05]  /*0150*/  IMAD.MOV R0, RZ, RZ, -R10 ;  /* 0x000000ffff007224 */ /* 0x000fca00078e0a0a */
[----:B------:R1:W2:Y:S02]  /*0160*/  F2I.FTZ.U32.TRUNC.NTZ R3, R2 ;  /* 0x0000000200037305 */ /* 0x0002a4000021f000 */
[----:B-1----:R-:W-:Y:S02]  /*0170*/  IMAD.MOV.U32 R2, RZ, RZ, RZ ;  /* 0x000000ffff027224 */ /* 0x002fe400078e00ff */
[----:B--2---:R-:W-:-:S04]  /*0180*/  IMAD.MOV R6, RZ, RZ, -R3 ;  /* 0x000000ffff067224 */ /* 0x004fc800078e0a03 */
[----:B------:R-:W-:Y:S02]  /*0190*/  IMAD R9, R6, R7, RZ ;  /* 0x0000000706097224 */ /* 0x000fe400078e02ff */
[----:B------:R-:W-:Y:S02]  /*01a0*/  IMAD.MOV.U32 R6, RZ, RZ, R8 ;  /* 0x000000ffff067224 */ /* 0x000fe400078e0008 */
[----:B------:R-:W-:-:S06]  /*01b0*/  IMAD.HI.U32 R3, R3, R9, R2 ;  /* 0x0000000903037227 */ /* 0x000fcc00078e0002 */
[----:B------:R-:W-:-:S04]  /*01c0*/  IMAD.HI.U32 R3, R3, R6, RZ ;  /* 0x0000000603037227 */ /* 0x000fc800078e00ff */
[----:B------:R-:W-:-:S05]  /*01d0*/  IMAD R0, R3, R0, R6 ;  /* 0x0000000003007224 */ /* 0x000fca00078e0206 */
[----:B------:R-:W-:-:S13]  /*01e0*/  ISETP.GT.U32.AND P1, PT, R7, R0, PT ;  /* 0x000000000700720c */ /* 0x000fda0003f24070 */
[----:B------:R-:W-:Y:S01]  /*01f0*/  @!P1 IMAD.IADD R0, R0, 0x1, -R7 ;  /* 0x0000000100009824 */ /* 0x000fe200078e0a07 */
[----:B------:R-:W-:Y:S02]  /*0200*/  @!P1 IADD3 R3, R3, 0x1, RZ ;  /* 0x0000000103039810 */ /* 0x000fe40007ffe0ff */
[----:B------:R-:W-:Y:S02]  /*0210*/  ISETP.NE.AND P1, PT, R4, RZ, PT ;  /* 0x000000ff0400720c */ /* 0x000fe40003f25270 */
[----:B------:R-:W-:Y:S02]  /*0220*/  ISETP.GE.U32.AND P0, PT, R0, R7, PT ;  /* 0x000000070000720c */ /* 0x000fe40003f06070 */
[----:B------:R-:W-:-:S04]  /*0230*/  LOP3.LUT R0, R5, R4, RZ, 0x3c, !PT ;  /* 0x0000000405007212 */ /* 0x000fc800078e3cff */
[----:B------:R-:W-:Y:S01]  /*0240*/  ISETP.GE.AND P2, PT, R0, RZ, PT ;  /* 0x000000ff0000720c */ /* 0x000fe20003f46270 */
[----:B------:R-:W-:-:S05]  /*0250*/  IMAD.MOV.U32 R0, RZ, RZ, c[0x0][0x178] ;  /* 0x00005e00ff007624 */ /* 0x000fca00078e00ff */
[----:B------:R-:W-:Y:S02]  /*0260*/  IADD3 R0, R0, 0x7f, RZ ;  /* 0x0000007f00007810 */ /* 0x000fe40007ffe0ff */
[----:B------:R-:W-:-:S05]  /*0270*/  @P0 IADD3 R3, R3, 0x1, RZ ;  /* 0x0000000103030810 */ /* 0x000fca0007ffe0ff */
[----:B------:R-:W-:Y:S01]  /*0280*/  IMAD.MOV.U32 R2, RZ, RZ, R3 ;  /* 0x000000ffff027224 */ /* 0x000fe200078e0003 */
[----:B------:R-:W-:-:S03]  /*0290*/  SHF.R.S32.HI R3, RZ, 0x1f, R0 ;  /* 0x0000001fff037819 */ /* 0x000fc60000011400 */
[----:B------:R-:W-:Y:S01]  /*02a0*/  @!P2 IMAD.MOV R2, RZ, RZ, -R2 ;  /* 0x000000ffff02a224 */ /* 0x000fe200078e0a02 */
[----:B------:R-:W-:Y:S02]  /*02b0*/  @!P1 LOP3.LUT R2, RZ, R4, RZ, 0x33, !PT ;  /* 0x00000004ff029212 */ /* 0x000fe400078e33ff */
[----:B------:R-:W-:-:S03]  /*02c0*/  LEA.HI R3, R3, R0, RZ, 0x7 ;  /* 0x0000000003037211 */ /* 0x000fc600078f38ff */
[----:B------:R-:W-:Y:S02]  /*02d0*/  IMAD.SHL.U32 R8, R2, 0x8, RZ ;  /* 0x0000000802087824 */ /* 0x000fe400078e00ff */
[----:B------:R-:W-:-:S03]  /*02e0*/  IMAD.MOV R2, RZ, RZ, -R2 ;  /* 0x000000ffff027224 */ /* 0x000fc600078e0a02 */
[----:B------:R-:W-:Y:S01]  /*02f0*/  LEA.HI.SX32 R3, R3, -R8, 0x19 ;  /* 0x8000000803037211 */ /* 0x000fe200078fcaff */
[----:B------:R-:W-:Y:S02]  /*0300*/  IMAD R10, R4, R2, R5 ;  /* 0x00000002040a7224 */ /* 0x000fe400078e0205 */
[----:B------:R-:W-:Y:S01]  /*0310*/  IMAD.MOV.U32 R2, RZ, RZ, RZ ;  /* 0x000000ffff027224 */ /* 0x000fe200078e00ff */
[----:B------:R-:W-:-:S04]  /*0320*/  IMNMX R9, R3, 0x8, PT ;  /* 0x0000000803097817 */ /* 0x000fc80003800200 */
[-C--:B------:R-:W-:Y:S02]  /*0330*/  IABS R6, R9.reuse ;  /* 0x0000000900067213 */ /* 0x080fe40000000000 */
[----:B------:R-:W-:Y:S02]  /*0340*/  IABS R4, R9 ;  /* 0x0000000900047213 */ /* 0x000fe40000000000 */
[----:B------:R-:W1:Y:S08]  /*0350*/  I2F.RP R0, R6 ;  /* 0x0000000600007306 */ /* 0x000e700000209400 */
[----:B-1----:R-:W1:Y:S02]  /*0360*/  MUFU.RCP R0, R0 ;  /* 0x0000000000007308 */ /* 0x002e640000001000 */
[----:B-1----:R-:W-:-:S02]  /*0370*/  IADD3 R3, R0, 0xffffffe, RZ ;  /* 0x0ffffffe00037810 */ /* 0x002fc40007ffe0ff */
[----:B------:R-:W-:-:S04]  /*0380*/  IABS R0, c[0x0][0x17c] ;  /* 0x00005f0000007a13 */ /* 0x000fc80000000000 */
[----:B------:R-:W1:Y:S02]  /*0390*/  F2I.FTZ.U32.TRUNC.NTZ R3, R3 ;  /* 0x0000000300037305 */ /* 0x000e64000021f000 */
[----:B-1----:R-:W-:-:S04]  /*03a0*/  IMAD.MOV R7, RZ, RZ, -R3 ;  /* 0x000000ffff077224 */ /* 0x002fc800078e0a03 */
[----:B------:R-:W-:Y:S01]  /*03b0*/  IMAD.MOV.U32 R5, RZ, RZ, R7 ;  /* 0x000000ffff057224 */ /* 0x000fe200078e0007 */
[----:B------:R-:W-:-:S03]  /*03c0*/  IABS R7, R10 ;  /* 0x0000000a00077213 */ /* 0x000fc60000000000 */
[----:B------:R-:W-:-:S04]  /*03d0*/  IMAD R5, R5, R6, RZ ;  /* 0x0000000605057224 */ /* 0x000fc800078e02ff */
[----:B------:R-:W-:Y:S02]  /*03e0*/  IMAD.HI.U32 R2, R3, R5, R2 ;  /* 0x0000000503027227 */ /* 0x000fe400078e0002 */
[----:B------:R-:W1:Y:S02]  /*03f0*/  I2F.RP R5, R0 ;  /* 0x0000000000057306 */ /* 0x000e640000209400 */
[----:B------:R-:W-:Y:S02]  /*0400*/  IMAD.MOV R3, RZ, RZ, -R4 ;  /* 0x000000ffff037224 */ /* 0x000fe400078e0a04 */
[----:B------:R-:W-:-:S04]  /*0410*/  IMAD.HI.U32 R2, R2, R7, RZ ;  /* 0x0000000702027227 */ /* 0x000fc800078e00ff */
[----:B------:R-:W-:Y:S01]  /*0420*/  IMAD R3, R2, R3, R7 ;  /* 0x0000000302037224 */ /* 0x000fe200078e0207 */
[----:B------:R-:W2:Y:S04]  /*0430*/  I2F.RP R4, R13 ;  /* 0x0000000d00047306 */ /* 0x000ea80000209400 */
[----:B------:R-:W-:-:S04]  /*0440*/  ISETP.GT.U32.AND P1, PT, R6, R3, PT ;  /* 0x000000030600720c */ /* 0x000fc80003f24070 */
[----:B-1----:R-:W1:Y:S08]  /*0450*/  MUFU.RCP R5, R5 ;  /* 0x0000000500057308 */ /* 0x002e700000001000 */
[----:B--2---:R-:W2:Y:S01]  /*0460*/  MUFU.RCP R4, R4 ;  /* 0x0000000400047308 */ /* 0x004ea20000001000 */
[----:B------:R-:W-:Y:S01]  /*0470*/  @!P1 IMAD.IADD R3, R3, 0x1, -R6 ;  /* 0x0000000103039824 */ /* 0x000fe200078e0a06 */
[----:B------:R-:W-:-:S02]  /*0480*/  @!P1 IADD3 R2, R2, 0x1, RZ ;  /* 0x0000000102029810 */ /* 0x000fc40007ffe0ff */
[----:B------:R-:W-:Y:S02]  /*0490*/  ISETP.NE.AND P1, PT, R9, RZ, PT ;  /* 0x000000ff0900720c */ /* 0x000fe40003f25270 */
[----:B------:R-:W-:Y:S02]  /*04a0*/  ISETP.GE.U32.AND P0, PT, R3, R6, PT ;  /* 0x000000060300720c */ /* 0x000fe40003f06070 */
[----:B------:R-:W-:Y:S02]  /*04b0*/  LOP3.LUT R3, R10, R9, RZ, 0x3c, !PT ;  /* 0x000000090a037212 */ /* 0x000fe400078e3cff */
[----:B-1----:R-:W-:Y:S02]  /*04c0*/  IADD3 R6, R5, 0xffffffe, RZ ;  /* 0x0ffffffe05067810 */ /* 0x002fe40007ffe0ff */
[----:B------:R-:W-:Y:S02]  /*04d0*/  ISETP.GE.AND P2, PT, R3, RZ, PT ;  /* 0x000000ff0300720c */ /* 0x000fe40003f46270 */
[----:B------:R1:W3:Y:S01]  /*04e0*/  F2I.FTZ.U32.TRUNC.NTZ R7, R6 ;  /* 0x0000000600077305 */ /* 0x0002e2000021f000 */
[----:B--2---:R-:W-:-:S04]  /*04f0*/  IADD3 R5, R4, 0xffffffe, RZ ;  /* 0x0ffffffe04057810 */ /* 0x004fc80007ffe0ff */
[----:B------:R-:W-:-:S03]  /*0500*/  @P0 IADD3 R2, R2, 0x1, RZ ;  /* 0x0000000102020810 */ /* 0x000fc60007ffe0ff */
[----:B------:R-:W2:Y:S01]  /*0510*/  F2I.FTZ.U32.TRUNC.NTZ R5, R5 ;  /* 0x0000000500057305 */ /* 0x000ea2000021f000 */
[----:B-1----:R-:W-:Y:S02]  /*0520*/  IMAD.MOV.U32 R6, RZ, RZ, RZ ;  /* 0x000000ffff067224 */ /* 0x002fe400078e00ff */
[----:B------:R-:W-:-:S04]  /*0530*/  IMAD.MOV.U32 R3, RZ, RZ, R2 ;  /* 0x000000ffff037224 */ /* 0x000fc800078e0002 */
[----:B------:R-:W-:Y:S01]  /*0540*/  @!P2 IMAD.MOV R3, RZ, RZ, -R3 ;  /* 0x000000ffff03a224 */ /* 0x000fe200078e0a03 */
[----:B------:R-:W-:Y:S01]  /*0550*/  @!P1 LOP3.LUT R3, RZ, R9, RZ, 0x33, !PT ;  /* 0x00000009ff039212 */ /* 0x000fe200078e33ff */
[----:B---3--:R-:W-:-:S04]  /*0560*/  IMAD.MOV R11, RZ, RZ, -R7 ;  /* 0x000000ffff0b7224 */ /* 0x008fc800078e0a07 */
[----:B------:R-:W-:Y:S02]  /*0570*/  IMAD.MOV R2, RZ, RZ, -R3 ;  /* 0x000000ffff027224 */ /* 0x000fe400078e0a03 */
[----:B------:R-:W-:Y:S02]  /*0580*/  IMAD.SHL.U32 R12, R3, 0x200, RZ ;  /* 0x00000200030c7824 */ /* 0x000fe400078e00ff */
[----:B------:R-:W-:Y:S01]  /*0590*/  IMAD R2, R9, R2, R10 ;  /* 0x0000000209027224 */ /* 0x000fe200078e020a */
[----:B------:R-:W-:Y:S01]  /*05a0*/  SHF.R.U32.HI R9, RZ, 0x6, R136 ;  /* 0x00000006ff097819 */ /* 0x000fe20000011688 */
[----:B------:R-:W-:Y:S01]  /*05b0*/  IMAD R3, R11, R0, RZ ;  /* 0x000000000b037224 */ /* 0x000fe200078e02ff */
[----:B------:R1:W-:Y:S01]  /*05c0*/  STL [R1+0x274], R12 ;  /* 0x0002740c01007387 */ /* 0x0003e20000100800 */
[----:B------:R-:W-:Y:S01]  /*05d0*/  IMAD.IADD R4, R8, 0x1, R2 ;  /* 0x0000000108047824 */ /* 0x000fe200078e0202 */
[----:B------:R-:W-:Y:S01]  /*05e0*/  SGXT.U32 R2, R9, 0x2 ;  /* 0x000000020902781a */ /* 0x000fe20000000000 */
[----:B------:R-:W-:Y:S01]  /*05f0*/  IMAD.HI.U32 R3, R7, R3, R6 ;  /* 0x0000000307037227 */ /* 0x000fe200078e0006 */
[----:B------:R-:W-:-:S02]  /*0600*/  LOP3.LUT R9, R136, 0x7f, RZ, 0xc0, !PT ;  /* 0x0000007f88097812 */ /* 0x000fc400078ec0ff */
[----:B------:R-:W-:Y:S01]  /*0610*/  LOP3.LUT R2, R12, R2, RZ, 0xfc, !PT ;  /* 0x000000020c027212 */ /* 0x000fe200078efcff */
[----:B--2---:R-:W-:Y:S02]  /*0620*/  IMAD.MOV R8, RZ, RZ, -R5 ;  /* 0x000000ffff087224 */ /* 0x004fe400078e0a05 */
[----:B------:R-:W-:Y:S01]  /*0630*/  IMAD R46, R4, 0x80, R9 ;  /* 0x00000080042e7824 */ /* 0x000fe200078e0209 */
[----:B------:R-:W-:Y:S01]  /*0640*/  LOP3.LUT R10, R2, 0x1fc, RZ, 0xfc, !PT ;  /* 0x000001fc020a7812 */ /* 0x000fe200078efcff */
[----:B------:R-:W-:Y:S01]  /*0650*/  IMAD R7, R8, R13, RZ ;  /* 0x0000000d08077224 */ /* 0x000fe200078e02ff */
[----:B------:R-:W-:Y:S01]  /*0660*/  IABS R123, R2 ;  /* 0x00000002007b7213 */ /* 0x000fe20000000000 */
[----:B------:R-:W-:Y:S01]  /*0670*/  IMAD.MOV.U32 R4, RZ, RZ, RZ ;  /* 0x000000ffff047224 */ /* 0x000fe200078e00ff */
[----:B------:R-:W-:Y:S01]  /*0680*/  IABS R11, R10 ;  /* 0x0000000a000b7213 */ /* 0x000fe20000000000 */
[----:B------:R-:W-:Y:S01]  /*0690*/  IMAD.SHL.U32 R9, R9, 0x4, RZ ;  /* 0x0000000409097824 */ /* 0x000fe200078e00ff */
[----:B------:R-:W-:Y:S01]  /*06a0*/  IABS R124, R46 ;  /* 0x0000002e007c7213 */ /* 0x000fe20000000000 */
[----:B------:R-:W-:Y:S01]  /*06b0*/  IMAD.HI.U32 R4, R5, R7, R4 ;  /* 0x0000000705047227 */ /* 0x000fe200078e0004 */
[----:B------:R-:W-:Y:S01]  /*06c0*/  LOP3.LUT R7, R2, 0x8, RZ, 0xfc, !PT ;  /* 0x0000000802077812 */ /* 0x000fe200078efcff */
[----:B------:R2:W-:Y:S01]  /*06d0*/  STL [R1+0x774], R46 ;  /* 0x0007742e01007387 */ /* 0x0005e20000100800 */
[----:B------:R-:W-:Y:S01]  /*06e0*/  ISETP.GE.AND P4, PT, R10, RZ, PT ;  /* 0x000000ff0a00720c */ /* 0x000fe20003f86270 */
[----:B------:R-:W-:Y:S01]  /*06f0*/  IMAD.HI.U32 R6, R3, R11, RZ ;  /* 0x0000000b03067227 */ /* 0x000fe200078e00ff */
[----:B------:R-:W-:-:S02]  /*0700*/  IABS R19, R7 ;  /* 0x0000000700137213 */ /* 0x000fc40000000000 */
[C---:B------:R-:W-:Y:S01]  /*0710*/  LOP3.LUT R8, R2.reuse, 0x28, RZ, 0xfc, !PT ;  /* 0x0000002802087812 */ /* 0x040fe200078efcff */
[----:B------:R-:W-:Y:S01]  /*0720*/  IMAD.MOV R6, RZ, RZ, -R6 ;  /* 0x000000ffff067224 */ /* 0x000fe200078e0a06 */
[----:B------:R-:W-:Y:S01]  /*0730*/  LOP3.LUT R10, R2, 0x30, RZ, 0xfc, !PT ;  /* 0x00000030020a7812 */ /* 0x000fe200078efcff */
[----:B------:R-:W-:Y:S01]  /*0740*/  IMAD.HI.U32 R4, R4, R124, RZ ;  /* 0x0000007c04047227 */ /* 0x000fe200078e00ff */
[----:B------:R-:W-:Y:S02]  /*0750*/  IABS R39, R8 ;  /* 0x0000000800277213 */ /* 0x000fe40000000000 */
[----:B------:R-:W-:Y:S01]  /*0760*/  IABS R107, R10 ;  /* 0x0000000a006b7213 */ /* 0x000fe20000000000 */
[----:B------:R-:W-:Y:S01]  /*0770*/  IMAD R11, R0, R6, R11 ;  /* 0x00000006000b7224 */ /* 0x000fe200078e020b */
[C---:B------:R-:W-:Y:S01]  /*0780*/  LOP3.LUT R6, R2.reuse, 0x4, RZ, 0xfc, !PT ;  /* 0x0000000402067812 */ /* 0x040fe200078efcff */
[----:B------:R-:W-:Y:S01]  /*0790*/  IMAD.MOV R4, RZ, RZ, -R4 ;  /* 0x000000ffff047224 */ /* 0x000fe200078e0a04 */
[----:B-1----:R-:W-:Y:S01]  /*07a0*/  LOP3.LUT R12, R2, 0xa4, RZ, 0xfc, !PT ;  /* 0x000000a4020c7812 */ /* 0x002fe200078efcff */
[----:B------:R-:W-:Y:S01]  /*07b0*/  IMAD.HI.U32 R5, R3, R123, RZ ;  /* 0x0000007b03057227 */ /* 0x000fe200078e00ff */
[----:B------:R-:W-:-:S02]  /*07c0*/  ISETP.GT.U32.AND P2, PT, R0, R11, PT ;  /* 0x0000000b0000720c */ /* 0x000fc40003f44070 */
[----:B------:R-:W-:Y:S01]  /*07d0*/  IABS R15, R6 ;  /* 0x00000006000f7213 */ /* 0x000fe20000000000 */
[C---:B------:R-:W-:Y:S01]  /*07e0*/  IMAD R124, R13.reuse, R4, R124 ;  /* 0x000000040d7c7224 */ /* 0x040fe200078e027c */
[----:B------:R-:W-:Y:S01]  /*07f0*/  SHF.R.S32.HI R4, RZ, 0x7, R136 ;  /* 0x00000007ff047819 */ /* 0x000fe20000011488 */
[----:B------:R-:W-:Y:S01]  /*0800*/  IMAD.MOV R5, RZ, RZ, -R5 ;  /* 0x000000ffff057224 */ /* 0x000fe200078e0a05 */
[----:B------:R-:W-:Y:S02]  /*0810*/  ISETP.GE.AND P6, PT, R6, RZ, PT ;  /* 0x000000ff0600720c */ /* 0x000fe40003fc6270 */
[----:B------:R-:W-:Y:S01]  /*0820*/  ISETP.GT.U32.AND P0, PT, R13, R124, PT ;  /* 0x0000007c0d00720c */ /* 0x000fe20003f04070 */
[----:B------:R-:W-:Y:S01]  /*0830*/  IMAD R123, R0, R5, R123 ;  /* 0x00000005007b7224 */ /* 0x000fe200078e027b */
[----:B------:R-:W-:Y:S01]  /*0840*/  SGXT R4, R4, 0x1 ;  /* 0x000000010404781a */ /* 0x000fe20000000200 */
[----:B------:R-:W-:Y:S01]  /*0850*/  IMAD.HI.U32 R5, R3, R15, RZ ;  /* 0x0000000f03057227 */ /* 0x000fe200078e00ff */
[----:B------:R-:W-:-:S02]  /*0860*/  LOP3.LUT R6, R2, 0x14, RZ, 0xfc, !PT ;  /* 0x0000001402067812 */ /* 0x000fc400078efcff */
[----:B------:R-:W-:Y:S01]  /*0870*/  LOP3.LUT R138, R9, 0x220, R4, 0x78, !PT ;  /* 0x00000220098a7812 */ /* 0x000fe200078e7804 */
[----:B------:R-:W-:Y:S01]  /*0880*/  @!P2 IMAD.IADD R11, R11, 0x1, -R0 ;  /* 0x000000010b0ba824 */ /* 0x000fe200078e0a00 */
[C---:B------:R-:W-:Y:S01]  /*0890*/  ISETP.GT.U32.AND P1, PT, R0.reuse, R123, PT ;  /* 0x0000007b0000720c */ /* 0x040fe20003f24070 */
[----:B------:R-:W-:Y:S01]  /*08a0*/  IMAD.HI.U32 R4, R3, R19, RZ ;  /* 0x0000001303047227 */ /* 0x000fe200078e00ff */
[----:B------:R-:W-:Y:S01]  /*08b0*/  IABS R27, R6 ;  /* 0x00000006001b7213 */ /* 0x000fe20000000000 */
[----:B------:R-:W-:Y:S01]  /*08c0*/  STL [R1+0x290], R138 ;  /* 0x0002908a01007387 */ /* 0x000fe20000100800 */
[----:B------:R-:W-:Y:S01]  /*08d0*/  ISETP.GT.U32.AND P5, PT, R0, R11, PT ;  /* 0x0000000b0000720c */ /* 0x000fe20003fa4070 */
[----:B------:R-:W-:Y:S01]  /*08e0*/  IMAD.MOV R5, RZ, RZ, -R5 ;  /* 0x000000ffff057224 */ /* 0x000fe200078e0a05 */
[----:B------:R-:W-:Y:S01]  /*08f0*/  LOP3.LUT R9, R2, 0x2c, RZ, 0xfc, !PT ;  /* 0x0000002c02097812 */ /* 0x000fe200078efcff */
[----:B------:R-:W-:Y:S01]  /*0900*/  IMAD.MOV R4, RZ, RZ, -R4 ;  /* 0x000000ffff047224 */ /* 0x000fe200078e0a04 */
[----:B------:R-:W-:Y:S01]  /*0910*/  IABS R187, R12 ;  /* 0x0000000c00bb7213 */ /* 0x000fe20000000000 */
[----:B------:R-:W-:Y:S01]  /*0920*/  IMAD R15, R0, R5, R15 ;  /* 0x00000005000f7224 */ /* 0x000fe200078e020f */
[----:B------:R-:W-:Y:S01]  /*0930*/  LOP3.LUT R5, R2, 0x10, RZ, 0xfc, !PT ;  /* 0x0000001002057812 */ /* 0x000fe200078efcff */
[----:B------:R-:W-:Y:S01]  /*0940*/  @!P0 IMAD.IADD R124, R124, 0x1, -R13 ;  /* 0x000000017c7c8824 */ /* 0x000fe200078e0a0d */
[----:B------:R-:W-:Y:S01]  /*0950*/  ISETP.GE.AND P0, PT, R7, RZ, PT ;  /* 0x000000ff0700720c */ /* 0x000fe20003f06270 */
[C---:B------:R-:W-:Y:S01]  /*0960*/  IMAD R19, R0.reuse, R4, R19 ;  /* 0x0000000400137224 */ /* 0x040fe200078e0213 */
[C---:B------:R-:W-:Y:S01]  /*0970*/  ISETP.GT.U32.AND P2, PT, R0.reuse, R15, PT ;  /* 0x0000000f0000720c */ /* 0x040fe20003f44070 */
[--C-:B------:R-:W-:Y:S01]  /*0980*/  @!P1 IMAD.IADD R123, R123, 0x1, -R0.reuse ;  /* 0x000000017b7b9824 */ /* 0x100fe200078e0a00 */
[----:B------:R-:W-:Y:S01]  /*0990*/  ISETP.GT.U32.AND P3, PT, R13, R124, PT ;  /* 0x0000007c0d00720c */ /* 0x000fe20003f64070 */
[----:B------:R-:W-:Y:S01]  /*09a0*/  @!P5 IMAD.IADD R11, R11, 0x1, -R0 ;  /* 0x000000010b0bd824 */ /* 0x000fe200078e0a00 */
[----:B------:R-:W-:-:S02]  /*09b0*/  ISETP.GT.U32.AND P5, PT, R0, R19, PT ;  /* 0x000000130000720c */ /* 0x000fc40003fa4070 */
[----:B------:R-:W-:Y:S01]  /*09c0*/  LOP3.LUT R4, R2, 0xc, RZ, 0xfc, !PT ;  /* 0x0000000c02047812 */ /* 0x000fe200078efcff */
[----:B------:R-:W-:Y:S01]  /*09d0*/  @!P4 IMAD.MOV R11, RZ, RZ, -R11 ;  /* 0x000000ffff0bc224 */ /* 0x000fe200078e0a0b */
[----:B------:R-:W-:Y:S02]  /*09e0*/  ISETP.GT.U32.AND P1, PT, R0, R123, PT ;  /* 0x0000007b0000720c */ /* 0x000fe40003f24070 */
[----:B------:R-:W-:Y:S02]  /*09f0*/  IABS R119, R4 ;  /* 0x0000000400777213 */ /* 0x000fe40000000000 */
[----:B------:R-:W-:Y:S01]  /*0a00*/  IABS R23, R5 ;  /* 0x0000000500177213 */ /* 0x000fe20000000000 */
[--C-:B------:R-:W-:Y:S01]  /*0a10*/  @!P2 IMAD.IADD R15, R15, 0x1, -R0.reuse ;  /* 0x000000010f0fa824 */ /* 0x100fe200078e0a00 */
[----:B------:R-:W-:Y:S01]  /*0a20*/  ISETP.GE.AND P2, PT, R5, RZ, PT ;  /* 0x000000ff0500720c */ /* 0x000fe20003f46270 */
[----:B------:R-:W-:Y:S01]  /*0a30*/  @!P3 IMAD.IADD R124, R124, 0x1, -R13 ;  /* 0x000000017c7cb824 */ /* 0x000fe200078e0a0d */
[----:B------:R-:W-:Y:S01]  /*0a40*/  ISETP.GE.AND P3, PT, R4, RZ, PT ;  /* 0x000000ff0400720c */ /* 0x000fe20003f66270 */
[----:B------:R-:W-:Y:S01]  /*0a50*/  @!P5 IMAD.IADD R19, R19, 0x1, -R0 ;  /* 0x000000011313d824 */ /* 0x000fe200078e0a00 */
[----:B------:R-:W-:Y:S01]  /*0a60*/  ISETP.GT.U32.AND P5, PT, R0, R15, PT ;  /* 0x0000000f0000720c */ /* 0x000fe20003fa4070 */
[----:B------:R-:W-:Y:S01]  /*0a70*/  IMAD.HI.U32 R4, R3, R119, RZ ;  /* 0x0000007703047227 */ /* 0x000fe200078e00ff */
[----:B------:R-:W-:-:S02]  /*0a80*/  LOP3.LUT R7, R2, 0x20, RZ, 0xfc, !PT ;  /* 0x0000002002077812 */ /* 0x000fc400078efcff */
[----:B------:R-:W-:Y:S01]  /*0a90*/  ISETP.GT.U32.AND P4, PT, R0, R19, PT ;  /* 0x000000130000720c */ /* 0x000fe20003f84070 */
[----:B------:R-:W-:Y:S01]  /*0aa0*/  IMAD.MOV R4, RZ, RZ, -R4 ;  /* 0x000000ffff047224 */ /* 0x000fe200078e0a04 */
[----:B------:R-:W-:Y:S01]  /*0ab0*/  IABS R35, R7 ;  /* 0x0000000700237213 */ /* 0x000fe20000000000 */
[----:B------:R-:W-:Y:S01]  /*0ac0*/  IMAD.HI.U32 R5, R3, R23, RZ ;  /* 0x0000001703057227 */ /* 0x000fe200078e00ff */
[----:B------:R-:W-:Y:S02]  /*0ad0*/  IABS R43, R9 ;  /* 0x00000009002b7213 */ /* 0x000fe40000000000 */
[----:B------:R-:W-:Y:S01]  /*0ae0*/  LOP3.LUT R13, R2, 0xa8, RZ, 0xfc, !PT ;  /* 0x000000a8020d7812 */ /* 0x000fe200078efcff */
[----:B------:R-:W-:Y:S01]  /*0af0*/  IMAD R119, R0, R4, R119 ;  /* 0x0000000400777224 */ /* 0x000fe200078e0277 */
[----:B------:R-:W-:Y:S01]  /*0b00*/  LOP3.LUT R4, R2, 0x18, RZ, 0xfc, !PT ;  /* 0x0000001802047812 */ /* 0x000fe200078efcff */
[--C-:B------:R-:W-:Y:S01]  /*0b10*/  @!P5 IMAD.IADD R15, R15, 0x1, -R0.reuse ;  /* 0x000000010f0fd824 */ /* 0x100fe200078e0a00 */
[----:B------:R-:W-:Y:S01]  /*0b20*/  IABS R191, R13 ;  /* 0x0000000d00bf7213 */ /* 0x000fe20000000000 */
[----:B------:R-:W-:Y:S01]  /*0b30*/  IMAD.MOV R5, RZ, RZ, -R5 ;  /* 0x000000ffff057224 */ /* 0x000fe200078e0a05 */
[----:B------:R-:W-:Y:S01]  /*0b40*/  ISETP.GT.U32.AND P5, PT, R0, R119, PT ;  /* 0x000000770000720c */ /* 0x000fe20003fa4070 */
[--C-:B------:R-:W-:Y:S01]  /*0b50*/  @!P1 IMAD.IADD R123, R123, 0x1, -R0.reuse ;  /* 0x000000017b7b9824 */ /* 0x100fe200078e0a00 */
[----:B------:R-:W-:Y:S01]  /*0b60*/  ISETP.GE.AND P1, PT, R2, RZ, PT ;  /* 0x000000ff0200720c */ /* 0x000fe20003f26270 */
[----:B------:R-:W-:Y:S01]  /*0b70*/  IMAD R23, R0, R5, R23 ;  /* 0x0000000500177224 */ /* 0x000fe200078e0217 */
[----:B------:R-:W-:Y:S01]  /*0b80*/  IABS R115, R4 ;  /* 0x0000000400737213 */ /* 0x000fe20000000000 */
[----:B------:R-:W-:Y:S01]  /*0b90*/  @!P6 IMAD.MOV R15, RZ, RZ, -R15 ;  /* 0x000000ffff0fe224 */ /* 0x000fe200078e0a0f */
[----:B------:R-:W-:Y:S01]  /*0ba0*/  LOP3.LUT R17, R2, 0x148, RZ, 0xfc, !PT ;  /* 0x0000014802117812 */ /* 0x000fe200078efcff */
[----:B------:R-:W-:Y:S01]  /*0bb0*/  @!P4 IMAD.IADD R19, R19, 0x1, -R0 ;  /* 0x000000011313c824 */ /* 0x000fe200078e0a00 */
[----:B------:R-:W-:-:S02]  /*0bc0*/  ISETP.GT.U32.AND P6, PT, R0, R23, PT ;  /* 0x000000170000720c */ /* 0x000fc40003fc4070 */
[----:B------:R-:W-:Y:S01]  /*0bd0*/  ISETP.GE.AND P4, PT, R4, RZ, PT ;  /* 0x000000ff0400720c */ /* 0x000fe20003f86270 */
[----:B------:R-:W-:Y:S01]  /*0be0*/  IMAD.HI.U32 R4, R3, R27, RZ ;  /* 0x0000001b03047227 */ /* 0x000fe200078e00ff */
[----:B------:R-:W-:Y:S02]  /*0bf0*/  IABS R14, R17 ;  /* 0x00000011000e7213 */ /* 0x000fe40000000000 */
[C---:B------:R-:W-:Y:S01]  /*0c00*/  LOP3.LUT R25, R2.reuse, 0x150, RZ, 0xfc, !PT ;  /* 0x0000015002197812 */ /* 0x040fe200078efcff */
[----:B------:R-:W-:Y:S01]  /*0c10*/  @!P5 IMAD.IADD R119, R119, 0x1, -R0 ;  /* 0x000000017777d824 */ /* 0x000fe200078e0a00 */
[----:B------:R-:W-:Y:S01]  /*0c20*/  LOP3.LUT R26, R2, 0x154, RZ, 0xfc, !PT ;  /* 0x00000154021a7812 */ /* 0x000fe200078efcff */
[----:B------:R-:W-:Y:S01]  /*0c30*/  @!P1 IMAD.MOV R123, RZ, RZ, -R123 ;  /* 0x000000ffff7b9224 */ /* 0x000fe200078e0a7b */
[----:B------:R-:W-:Y:S01]  /*0c40*/  ISETP.GE.AND P1, PT, R6, RZ, PT ;  /* 0x000000ff0600720c */ /* 0x000fe20003f26270 */
[----:B------:R-:W-:Y:S01]  /*0c50*/  IMAD.MOV R5, RZ, RZ, -R4 ;  /* 0x000000ffff057224 */ /* 0x000fe200078e0a04 */
[----:B------:R-:W-:Y:S01]  /*0c60*/  ISETP.GT.U32.AND P5, PT, R0, R119, PT ;  /* 0x000000770000720c */ /* 0x000fe20003fa4070 */
[----:B------:R-:W-:Y:S01]  /*0c70*/  IMAD.HI.U32 R4, R3, R115, RZ ;  /* 0x0000007303047227 */ /* 0x000fe200078e00ff */
[----:B------:R-:W-:-:S02]  /*0c80*/  LOP3.LUT R6, R2, 0x1c, RZ, 0xfc, !PT ;  /* 0x0000001c02067812 */ /* 0x000fc400078efcff */
[----:B------:R-:W-:Y:S01]  /*0c90*/  IABS R159, R26 ;  /* 0x0000001a009f7213 */ /* 0x000fe20000000000 */
[----:B------:R-:W-:Y:S01]  /*0ca0*/  @!P6 IMAD.IADD R23, R23, 0x1, -R0 ;  /* 0x000000011717e824 */ /* 0x000fe200078e0a00 */
[----:B------:R-:W-:Y:S01]  /*0cb0*/  IABS R31, R6 ;  /* 0x00000006001f7213 */ /* 0x000fe20000000000 */
[----:B------:R-:W-:Y:S01]  /*0cc0*/  IMAD.MOV R4, RZ, RZ, -R4 ;  /* 0x000000ffff047224 */ /* 0x000fe200078e0a04 */
[----:B------:R-:W-:Y:S01]  /*0cd0*/  LOP3.LUT R21, R2, 0x14c, RZ, 0xfc, !PT ;  /* 0x0000014c02157812 */ /* 0x000fe200078efcff */
[C---:B------:R-:W-:Y:S01]  /*0ce0*/  IMAD R27, R0.reuse, R5, R27 ;  /* 0x00000005001b7224 */ /* 0x040fe200078e021b */
[C---:B------:R-:W-:Y:S01]  /*0cf0*/  ISETP.GT.U32.AND P6, PT, R0.reuse, R23, PT ;  /* 0x000000170000720c */ /* 0x040fe20003fc4070 */
[----:B------:R-:W-:Y:S01]  /*0d00*/  IMAD R115, R0, R4, R115 ;  /* 0x0000000400737224 */ /* 0x000fe200078e0273 */
[C---:B------:R-:W-:Y:S01]  /*0d10*/  LOP3.LUT R28, R2.reuse, 0x168, RZ, 0xfc, !PT ;  /* 0x00000168021c7812 */ /* 0x040fe200078efcff */
[----:B------:R-:W-:Y:S01]  /*0d20*/  IMAD.HI.U32 R4, R3, R31, RZ ;  /* 0x0000001f03047227 */ /* 0x000fe200078e00ff */
[----:B------:R-:W-:-:S02]  /*0d30*/  LOP3.LUT R29, R2, 0x16c, RZ, 0xfc, !PT ;  /* 0x0000016c021d7812 */ /* 0x000fc400078efcff */
[----:B------:R-:W-:Y:S01]  /*0d40*/  LOP3.LUT R30, R2, 0x170, RZ, 0xfc, !PT ;  /* 0x00000170021e7812 */ /* 0x000fe200078efcff */
[----:B------:R-:W-:Y:S01]  /*0d50*/  @!P5 IMAD.IADD R119, R119, 0x1, -R0 ;  /* 0x000000017777d824 */ /* 0x000fe200078e0a00 */
[----:B------:R-:W-:Y:S01]  /*0d60*/  ISETP.GT.U32.AND P5, PT, R0, R27, PT ;  /* 0x0000001b0000720c */ /* 0x000fe20003fa4070 */
[----:B------:R-:W-:Y:S01]  /*0d70*/  IMAD.HI.U32 R5, R3, R35, RZ ;  /* 0x0000002303057227 */ /* 0x000fe200078e00ff */
[C---:B------:R-:W-:Y:S02]  /*0d80*/  LOP3.LUT R32, R2.reuse, 0x180, RZ, 0xfc, !PT ;  /* 0x0000018002207812 */ /* 0x040fe400078efcff */
[C---:B------:R-:W-:Y:S01]  /*0d90*/  LOP3.LUT R34, R2.reuse, 0x184, RZ, 0xfc, !PT ;  /* 0x0000018402227812 */ /* 0x040fe200078efcff */
[----:B------:R-:W-:Y:S01]  /*0da0*/  IMAD.MOV R4, RZ, RZ, -R4 ;  /* 0x000000ffff047224 */ /* 0x000fe200078e0a04 */
[----:B------:R-:W-:Y:S01]  /*0db0*/  LOP3.LUT R36, R2, 0x194, RZ, 0xfc, !PT ;  /* 0x0000019402247812 */ /* 0x000fe200078efcff */
[----:B------:R-:W-:Y:S01]  /*0dc0*/  IMAD.MOV R5, RZ, RZ, -R5 ;  /* 0x000000ffff057224 */ /* 0x000fe200078e0a05 */
[----:B------:R-:W-:Y:S01]  /*0dd0*/  IABS R33, R34 ;  /* 0x0000002200217213 */ /* 0x000fe20000000000 */
[----:B------:R-:W-:Y:S01]  /*0de0*/  IMAD R31, R0, R4, R31 ;  /* 0x00000004001f7224 */ /* 0x000fe200078e021f */
[----:B------:R-:W-:Y:S01]  /*0df0*/  IABS R49, R36 ;  /* 0x0000002400317213 */ /* 0x000fe20000000000 */
[----:B------:R-:W-:Y:S01]  /*0e00*/  @!P0 IMAD.MOV R19, RZ, RZ, -R19 ;  /* 0x000000ffff138224 */ /* 0x000fe200078e0a13 */
[----:B------:R-:W-:Y:S01]  /*0e10*/  ISETP.GE.AND P0, PT, R6, RZ, PT ;  /* 0x000000ff0600720c */ /* 0x000fe20003f06270 */
[----:B------:R-:W-:Y:S01]  /*0e20*/  IMAD R35, R0, R5, R35 ;  /* 0x0000000500237224 */ /* 0x000fe200078e0223 */
[----:B------:R-:W-:Y:S01]  /*0e30*/  LOP3.LUT R6, R2, 0x24, RZ, 0xfc, !PT ;  /* 0x0000002402067812 */ /* 0x000fe200078efcff */
[--C-:B------:R-:W-:Y:S01]  /*0e40*/  @!P6 IMAD.IADD R23, R23, 0x1, -R0.reuse ;  /* 0x000000011717e824 */ /* 0x100fe200078e0a00 */
[C---:B------:R-:W-:Y:S01]  /*0e50*/  ISETP.GT.U32.AND P6, PT, R0.reuse, R31, PT ;  /* 0x0000001f0000720c */ /* 0x040fe20003fc4070 */
[----:B------:R-:W-:Y:S01]  /*0e60*/  @!P5 IMAD.IADD R27, R27, 0x1, -R0 ;  /* 0x000000011b1bd824 */ /* 0x000fe200078e0a00 */
[C---:B------:R-:W-:Y:S01]  /*0e70*/  ISETP.GT.U32.AND P5, PT, R0.reuse, R35, PT ;  /* 0x000000230000720c */ /* 0x040fe20003fa4070 */
[----:B------:R-:W-:Y:S01]  /*0e80*/  @!P3 IMAD.MOV R119, RZ, RZ, -R119 ;  /* 0x000000ffff77b224 */ /* 0x000fe200078e0a77 */
[----:B------:R-:W-:Y:S01]  /*0e90*/  IABS R111, R6 ;  /* 0x00000006006f7213 */ /* 0x000fe20000000000 */
[----:B------:R-:W-:Y:S01]  /*0ea0*/  @!P2 IMAD.MOV R23, RZ, RZ, -R23 ;  /* 0x000000ffff17a224 */ /* 0x000fe200078e0a17 */
[----:B------:R-:W-:Y:S01]  /*0eb0*/  ISETP.GT.U32.AND P3, PT, R0, R115, PT ;  /* 0x000000730000720c */ /* 0x000fe20003f64070 */
[----:B------:R-:W-:Y:S01]  /*0ec0*/  IMAD.HI.U32 R5, R3, R107, RZ ;  /* 0x0000006b03057227 */ /* 0x000fe200078e00ff */
[----:B------:R-:W-:-:S02]  /*0ed0*/  LOP3.LUT R38, R2, 0x1c8, RZ, 0xfc, !PT ;  /* 0x000001c802267812 */ /* 0x000fc400078efcff */
[C---:B------:R-:W-:Y:S01]  /*0ee0*/  LOP3.LUT R40, R2.reuse, 0x1cc, RZ, 0xfc, !PT ;  /* 0x000001cc02287812 */ /* 0x040fe200078efcff */
[----:B------:R-:W-:Y:S01]  /*0ef0*/  IMAD.HI.U32 R4, R3, R111, RZ ;  /* 0x0000006f03047227 */ /* 0x000fe200078e00ff */
[----:B------:R-:W-:Y:S02]  /*0f00*/  IABS R101, R38 ;  /* 0x0000002600657213 */ /* 0x000fe40000000000 */
[----:B------:R-:W-:Y:S01]  /*0f10*/  IABS R105, R40 ;  /* 0x0000002800697213 */ /* 0x000fe20000000000 */
[----:B------:R-:W-:Y:S01]  /*0f20*/  @!P6 IMAD.IADD R31, R31, 0x1, -R0 ;  /* 0x000000011f1fe824 */ /* 0x000fe200078e0a00 */
[----:B------:R-:W-:Y:S01]  /*0f30*/  LOP3.LUT R42, R2, 0x1f0, RZ, 0xfc, !PT ;  /* 0x000001f0022a7812 */ /* 0x000fe200078efcff */
[----:B------:R-:W-:Y:S02]  /*0f40*/  IMAD.MOV R4, RZ, RZ, -R4 ;  /* 0x000000ffff047224 */ /* 0x000fe400078e0a04 */
[----:B------:R-:W-:Y:S01]  /*0f50*/  @!P5 IMAD.IADD R35, R35, 0x1, -R0 ;  /* 0x000000012323d824 */ /* 0x000fe200078e0a00 */
[C---:B------:R-:W-:Y:S01]  /*0f60*/  ISETP.GT.U32.AND P5, PT, R0.reuse, R31, PT ;  /* 0x0000001f0000720c */ /* 0x040fe20003fa4070 */
[C---:B------:R-:W-:Y:S01]  /*0f70*/  IMAD R111, R0.reuse, R4, R111 ;  /* 0x00000004006f7224 */ /* 0x040fe200078e026f */
[----:B------:R-:W-:Y:S01]  /*0f80*/  IABS R141, R42 ;  /* 0x0000002a008d7213 */ /* 0x000fe20000000000 */
[----:B------:R-:W-:Y:S01]  /*0f90*/  IMAD.HI.U32 R4, R3, R39, RZ ;  /* 0x0000002703047227 */ /* 0x000fe200078e00ff */
[----:B------:R-:W-:-:S03]  /*0fa0*/  ISETP.GT.U32.AND P2, PT, R0, R35, PT ;  /* 0x000000230000720c */ /* 0x000fc60003f44070 */
[----:B------:R-:W-:Y:S01]  /*0fb0*/  @!P3 IMAD.IADD R115, R115, 0x1, -R0 ;  /* 0x000000017373b824 */ /* 0x000fe200078e0a00 */
[C---:B------:R-:W-:Y:S01]  /*0fc0*/  ISETP.GT.U32.AND P3, PT, R0.reuse, R27, PT ;  /* 0x0000001b0000720c */ /* 0x040fe20003f64070 */
[----:B------:R-:W-:Y:S02]  /*0fd0*/  IMAD.MOV R4, RZ, RZ, -R4 ;  /* 0x000000ffff047224 */ /* 0x000fe400078e0a04 */
[----:B------:R-:W-:Y:S01]  /*0fe0*/  IMAD.MOV R5, RZ, RZ, -R5 ;  /* 0x000000ffff057224 */ /* 0x000fe200078e0a05 */
[C---:B------:R-:W-:Y:S01]  /*0ff0*/  ISETP.GT.U32.AND P6, PT, R0.reuse, R115, PT ;  /* 0x000000730000720c */ /* 0x040fe20003fc4070 */
[C---:B------:R-:W-:Y:S02]  /*1000*/  IMAD R39, R0.reuse, R4, R39 ;  /* 0x0000000400277224 */ /* 0x040fe400078e0227 */
[----:B------:R-:W-:Y:S02]  /*1010*/  @!P5 IMAD.IADD R31, R31, 0x1, -R0 ;  /* 0x000000011f1fd824 */ /* 0x000fe400078e0a00 */
[----:B------:R-:W-:Y:S01]  /*1020*/  IMAD.HI.U32 R4, R3, R43, RZ ;  /* 0x0000002b03047227 */ /* 0x000fe200078e00ff */
[----:B------:R-:W-:-:S03]  /*1030*/  ISETP.GT.U32.AND P5, PT, R0, R39, PT ;  /* 0x000000270000720c */ /* 0x000fc60003fa4070 */
[----:B------:R-:W-:Y:S02]  /*1040*/  IMAD.MOV R4, RZ, RZ, -R4 ;  /* 0x000000ffff047224 */ /* 0x000fe400078e0a04 */
[--C-:B------:R-:W-:Y:S01]  /*1050*/  @!P3 IMAD.IADD R27, R27, 0x1, -R0.reuse ;  /* 0x000000011b1bb824 */ /* 0x100fe200078e0a00 */
[C---:B------:R-:W-:Y:S01]  /*1060*/  ISETP.GT.U32.AND P3, PT, R0.reuse, R111, PT ;  /* 0x0000006f0000720c */ /* 0x040fe20003f64070 */
[--C-:B------:R-:W-:Y:S01]  /*1070*/  @!P6 IMAD.IADD R115, R115, 0x1, -R0.reuse ;  /* 0x000000017373e824 */ /* 0x100fe200078e0a00 */
[----:B------:R-:W-:Y:S01]  /*1080*/  ISETP.GE.AND P6, PT, R7, RZ, PT ;  /* 0x000000ff0700720c */ /* 0x000fe20003fc6270 */
[----:B------:R-:W-:Y:S01]  /*1090*/  IMAD R43, R0, R4, R43 ;  /* 0x00000004002b7224 */ /* 0x000fe200078e022b */
[----:B------:R-:W-:Y:S01]  /*10a0*/  LOP3.LUT R7, R2, 0x34, RZ, 0xfc, !PT ;  /* 0x0000003402077812 */ /* 0x000fe200078efcff */
[----:B------:R-:W-:Y:S02]  /*10b0*/  @!P4 IMAD.MOV R115, RZ, RZ, -R115 ;  /* 0x000000ffff73c224 */ /* 0x000fe400078e0a73 */
[--C-:B------:R-:W-:Y:S01]  /*10c0*/  @!P5 IMAD.IADD R39, R39, 0x1, -R0.reuse ;  /* 0x000000012727d824 */ /* 0x100fe200078e0a00 */
[----:B------:R-:W-:Y:S01]  /*10d0*/  IABS R47, R7 ;  /* 0x00000007002f7213 */ /* 0x000fe20000000000 */
[----:B------:R-:W-:Y:S01]  /*10e0*/  @!P2 IMAD.IADD R35, R35, 0x1, -R0 ;  /* 0x000000012323a824 */ /* 0x000fe200078e0a00 */
[----:B------:R-:W-:Y:S01]  /*10f0*/  ISETP.GE.AND P2, PT, R6, RZ, PT ;  /* 0x000000ff0600720c */ /* 0x000fe20003f46270 */
[C---:B------:R-:W-:Y:S01]  /*1100*/  IMAD R107, R0.reuse, R5, R107 ;  /* 0x00000005006b7224 */ /* 0x040fe200078e026b */
[----:B------:R-:W-:Y:S01]  /*1110*/  ISETP.GT.U32.AND P4, PT, R0, R39, PT ;  /* 0x000000270000720c */ /* 0x000fe20003f84070 */
[----:B------:R-:W-:Y:S01]  /*1120*/  IMAD.HI.U32 R4, R3, R47, RZ ;  /* 0x0000002f03047227 */ /* 0x000fe200078e00ff */
[----:B------:R-:W-:-:S02]  /*1130*/  LOP3.LUT R6, R2, 0x38, RZ, 0xfc, !PT ;  /* 0x0000003802067812 */ /* 0x000fc400078efcff */
[----:B------:R-:W-:Y:S01]  /*1140*/  ISETP.GT.U32.AND P5, PT, R0, R43, PT ;  /* 0x0000002b0000720c */ /* 0x000fe20003fa4070 */
[----:B------:R-:W-:Y:S01]  /*1150*/  IMAD.MOV R4, RZ, RZ, -R4 ;  /* 0x000000ffff047224 */ /* 0x000fe200078e0a04 */
[----:B------:R-:W-:Y:S01]  /*1160*/  IABS R51, R6 ;  /* 0x0000000600337213 */ /* 0x000fe20000000000 */
[--C-:B------:R-:W-:Y:S01]  /*1170*/  @!P3 IMAD.IADD R111, R111, 0x1, -R0.reuse ;  /* 0x000000016f6fb824 */ /* 0x100fe200078e0a00 */
[----:B------:R-:W-:Y:S01]  /*1180*/  ISETP.GE.AND P3, PT, R8, RZ, PT ;  /* 0x000000ff0800720c */ /* 0x000fe20003f66270 */
[----:B------:R-:W-:Y:S01]  /*1190*/  IMAD R47, R0, R4, R47 ;  /* 0x00000004002f7224 */ /* 0x000fe200078e022f */
[----:B------:R-:W-:Y:S01]  /*11a0*/  LOP3.LUT R8, R2, 0x3c, RZ, 0xfc, !PT ;  /* 0x0000003c02087812 */ /* 0x000fe200078efcff */
[----:B------:R-:W-:Y:S01]  /*11b0*/  @!P1 IMAD.MOV R27, RZ, RZ, -R27 ;  /* 0x000000ffff1b9224 */ /* 0x000fe200078e0a1b */
[C---:B------:R-:W-:Y:S01]  /*11c0*/  ISETP.GT.U32.AND P1, PT, R0.reuse, R111, PT ;  /* 0x0000006f0000720c */ /* 0x040fe20003f24070 */
[----:B------:R-:W-:Y:S01]  /*11d0*/  @!P4 IMAD.IADD R39, R39, 0x1, -R0 ;  /* 0x000000012727c824 */ /* 0x000fe200078e0a00 */
[C---:B------:R-:W-:Y:S01]  /*11e0*/  ISETP.GT.U32.AND P4, PT, R0.reuse, R47, PT ;  /* 0x0000002f0000720c */ /* 0x040fe20003f84070 */
[----:B------:R-:W-:Y:S01]  /*11f0*/  @!P6 IMAD.MOV R35, RZ, RZ, -R35 ;  /* 0x000000ffff23e224 */ /* 0x000fe200078e0a23 */
[----:B------:R-:W-:Y:S01]  /*1200*/  ISETP.GT.U32.AND P6, PT, R0, R107, PT ;  /* 0x0000006b0000720c */ /* 0x000fe20003fc4070 */
[----:B------:R-:W-:Y:S01]  /*1210*/  IMAD.HI.U32 R4, R3, R51, RZ ;  /* 0x0000003303047227 */ /* 0x000fe200078e00ff */
[----:B------:R-:W-:-:S03]  /*1220*/  IABS R103, R8 ;  /* 0x0000000800677213 */ /* 0x000fc60000000000 */
[----:B------:R-:W-:Y:S02]  /*1230*/  IMAD.MOV R5, RZ, RZ, -R4 ;  /* 0x000000ffff057224 */ /* 0x000fe400078e0a04 */
[----:B------:R-:W-:-:S04]  /*1240*/  IMAD.HI.U32 R4, R3, R103, RZ ;  /* 0x0000006703047227 */ /* 0x000fc800078e00ff */
[--C-:B------:R-:W-:Y:S02]  /*1250*/  @!P4 IMAD.IADD R47, R47, 0x1, -R0.reuse ;  /* 0x000000012f2fc824 */ /* 0x100fe400078e0a00 */
[--C-:B------:R-:W-:Y:S01]  /*1260*/  @!P1 IMAD.IADD R111, R111, 0x1, -R0.reuse ;  /* 0x000000016f6f9824 */ /* 0x100fe200078e0a00 */
[----:B------:R-:W-:Y:S01]  /*1270*/  ISETP.GE.AND P1, PT, R10, RZ, PT ;  /* 0x000000ff0a00720c */ /* 0x000fe20003f26270 */
[----:B------:R-:W-:Y:S01]  /*1280*/  @!P6 IMAD.IADD R107, R107, 0x1, -R0 ;  /* 0x000000016b6be824 */ /* 0x000fe200078e0a00 */
[----:B------:R-:W-:Y:S01]  /*1290*/  ISETP.GT.U32.AND P4, PT, R0, R47, PT ;  /* 0x0000002f0000720c */ /* 0x000fe20003f84070 */
[----:B------:R-:W-:Y:S01]  /*12a0*/  IMAD.MOV R4, RZ, RZ, -R4 ;  /* 0x000000ffff047224 */ /* 0x000fe200078e0a04 */
[----:B------:R-:W-:Y:S01]  /*12b0*/  LOP3.LUT R10, R2, 0xa0, RZ, 0xfc, !PT ;  /* 0x000000a0020a7812 */ /* 0x000fe200078efcff */
[----:B------:R-:W-:Y:S01]  /*12c0*/  @!P2 IMAD.MOV R111, RZ, RZ, -R111 ;  /* 0x000000ffff6fa224 */ /* 0x000fe200078e0a6f */
[C---:B------:R-:W-:Y:S01]  /*12d0*/  ISETP.GT.U32.AND P2, PT, R0.reuse, R107, PT ;  /* 0x0000006b0000720c */ /* 0x040fe20003f44070 */
[----:B------:R-:W-:Y:S01]  /*12e0*/  IMAD R103, R0, R4, R103 ;  /* 0x0000000400677224 */ /* 0x000fe200078e0267 */
[----:B------:R-:W-:Y:S01]  /*12f0*/  IABS R179, R10 ;  /* 0x0000000a00b37213 */ /* 0x000fe20000000000 */
[--C-:B------:R-:W-:Y:S01]  /*1300*/  @!P5 IMAD.IADD R43, R43, 0x1, -R0.reuse ;  /* 0x000000012b2bd824 */ /* 0x100fe200078e0a00 */
[----:B------:R-:W-:Y:S01]  /*1310*/  ISETP.GE.AND P5, PT, R7, RZ, PT ;  /* 0x000000ff0700720c */ /* 0x000fe20003fa6270 */
[----:B------:R-:W-:Y:S01]  /*1320*/  @!P0 IMAD.MOV R31, RZ, RZ, -R31 ;  /* 0x000000ffff1f8224 */ /* 0x000fe200078e0a1f */
[----:B------:R-:W-:Y:S01]  /*1330*/  LOP3.LUT R7, R2, 0x40, RZ, 0xfc, !PT ;  /* 0x0000004002077812 */ /* 0x000fe200078efcff */
[C---:B------:R-:W-:Y:S01]  /*1340*/  IMAD R51, R0.reuse, R5, R51 ;  /* 0x0000000500337224 */ /* 0x040fe200078e0233 */
[----:B------:R-:W-:Y:S01]  /*1350*/  ISETP.GE.AND P0, PT, R9, RZ, PT ;  /* 0x000000ff0900720c */ /* 0x000fe20003f06270 */
[--C-:B------:R-:W-:Y:S01]  /*1360*/  @!P4 IMAD.IADD R47, R47, 0x1, -R0.reuse ;  /* 0x000000012f2fc824 */ /* 0x100fe200078e0a00 */
[C---:B------:R-:W-:Y:S01]  /*1370*/  ISETP.GT.U32.AND P4, PT, R0.reuse, R103, PT ;  /* 0x000000670000720c */ /* 0x040fe20003f84070 */
[----:B------:R-:W-:Y:S01]  /*1380*/  @!P3 IMAD.MOV R39, RZ, RZ, -R39 ;  /* 0x000000ffff27b224 */ /* 0x000fe200078e0a27 */
[----:B------:R-:W-:Y:S01]  /*1390*/  ISETP.GT.U32.AND P6, PT, R0, R43, PT ;  /* 0x0000002b0000720c */ /* 0x000fe20003fc4070 */
[----:B------:R-:W-:Y:S01]  /*13a0*/  @!P2 IMAD.IADD R107, R107, 0x1, -R0 ;  /* 0x000000016b6ba824 */ /* 0x000fe200078e0a00 */
[----:B------:R-:W-:-:S02]  /*13b0*/  LOP3.LUT R9, R2, 0x44, RZ, 0xfc, !PT ;  /* 0x0000004402097812 */ /* 0x000fc400078efcff */
[----:B------:R-:W-:Y:S01]  /*13c0*/  IABS R55, R7 ;  /* 0x0000000700377213 */ /* 0x000fe20000000000 */
[----:B------:R-:W-:Y:S01]  /*13d0*/  @!P5 IMAD.MOV R47, RZ, RZ, -R47 ;  /* 0x000000ffff2fd224 */ /* 0x000fe200078e0a2f */
[----:B------:R-:W-:Y:S01]  /*13e0*/  IABS R59, R9 ;  /* 0x00000009003b7213 */ /* 0x000fe20000000000 */
[----:B------:R-:W-:Y:S01]  /*13f0*/  @!P1 IMAD.MOV R107, RZ, RZ, -R107 ;  /* 0x000000ffff6b9224 */ /* 0x000fe200078e0a6b */
[----:B------:R-:W-:Y:S01]  /*1400*/  ISETP.GE.AND P2, PT, R6, RZ, PT ;  /* 0x000000ff0600720c */ /* 0x000fe20003f46270 */
[----:B------:R-:W-:Y:S01]  /*1410*/  IMAD.HI.U32 R4, R3, R55, RZ ;  /* 0x0000003703047227 */ /* 0x000fe200078e00ff */
[----:B------:R-:W-:Y:S02]  /*1420*/  LOP3.LUT R6, R2, 0x48, RZ, 0xfc, !PT ;  /* 0x0000004802067812 */ /* 0x000fe400078efcff */
[----:B------:R-:W-:Y:S01]  /*1430*/  ISETP.GE.AND P1, PT, R7, RZ, PT ;  /* 0x000000ff0700720c */ /* 0x000fe20003f26270 */
[----:B------:R-:W-:Y:S01]  /*1440*/  IMAD.HI.U32 R5, R3, R59, RZ ;  /* 0x0000003b03057227 */ /* 0x000fe200078e00ff */
[----:B------:R-:W-:-:S02]  /*1450*/  IABS R99, R6 ;  /* 0x0000000600637213 */ /* 0x000fc40000000000 */
[----:B------:R-:W-:Y:S01]  /*1460*/  LOP3.LUT R7, R2, 0x58, RZ, 0xfc, !PT ;  /* 0x0000005802077812 */ /* 0x000fe200078efcff */
[----:B------:R-:W-:Y:S02]  /*1470*/  IMAD.MOV R4, RZ, RZ, -R4 ;  /* 0x000000ffff047224 */ /* 0x000fe400078e0a04 */
[--C-:B------:R-:W-:Y:S01]  /*1480*/  @!P4 IMAD.IADD R103, R103, 0x1, -R0.reuse ;  /* 0x000000016767c824 */ /* 0x100fe200078e0a00 */
[----:B------:R-:W-:Y:S01]  /*1490*/  IABS R75, R7 ;  /* 0x00000007004b7213 */ /* 0x000fe20000000000 */
[----:B------:R-:W-:Y:S01]  /*14a0*/  @!P6 IMAD.IADD R43, R43, 0x1, -R0 ;  /* 0x000000012b2be824 */ /* 0x000fe200078e0a00 */
[C---:B------:R-:W-:Y:S01]  /*14b0*/  ISETP.GT.U32.AND P6, PT, R0.reuse, R51, PT ;  /* 0x000000330000720c */ /* 0x040fe20003fc4070 */
[----:B------:R-:W-:Y:S01]  /*14c0*/  IMAD.MOV R5, RZ, RZ, -R5 ;  /* 0x000000ffff057224 */ /* 0x000fe200078e0a05 */
[C---:B------:R-:W-:Y:S01]  /*14d0*/  ISETP.GT.U32.AND P3, PT, R0.reuse, R103, PT ;  /* 0x000000670000720c */ /* 0x040fe20003f64070 */
[C---:B------:R-:W-:Y:S02]  /*14e0*/  IMAD R55, R0.reuse, R4, R55 ;  /* 0x0000000400377224 */ /* 0x040fe400078e0237 */
[----:B------:R-:W-:Y:S01]  /*14f0*/  IMAD R59, R0, R5, R59 ;  /* 0x00000005003b7224 */ /* 0x000fe200078e023b */
[----:B------:R-:W-:Y:S01]  /*1500*/  LOP3.LUT R5, R2, 0x50, RZ, 0xfc, !PT ;  /* 0x0000005002057812 */ /* 0x000fe200078efcff */
[----:B------:R-:W-:-:S03]  /*1510*/  IMAD.HI.U32 R4, R3, R99, RZ ;  /* 0x0000006303047227 */ /* 0x000fc600078e00ff */
[C---:B------:R-:W-:Y:S01]  /*1520*/  ISETP.GT.U32.AND P5, PT, R0.reuse, R59, PT ;  /* 0x0000003b0000720c */ /* 0x040fe20003fa4070 */
[----:B------:R-:W-:Y:S01]  /*1530*/  @!P0 IMAD.MOV R43, RZ, RZ, -R43 ;  /* 0x000000ffff2b8224 */ /* 0x000fe200078e0a2b */
[----:B------:R-:W-:Y:S01]  /*1540*/  ISETP.GT.U32.AND P0, PT, R0, R55, PT ;  /* 0x000000370000720c */ /* 0x000fe20003f04070 */
[----:B------:R-:W-:Y:S01]  /*1550*/  IMAD.MOV R4, RZ, RZ, -R4 ;  /* 0x000000ffff047224 */ /* 0x000fe200078e0a04 */
[----:B------:R-:W-:Y:S01]  /*1560*/  IABS R67, R5 ;  /* 0x0000000500437213 */ /* 0x000fe20000000000 */
[--C-:B------:R-:W-:Y:S01]  /*1570*/  @!P6 IMAD.IADD R51, R51, 0x1, -R0.reuse ;  /* 0x000000013333e824 */ /* 0x100fe200078e0a00 */
[----:B------:R-:W-:Y:S01]  /*1580*/  ISETP.GE.AND P6, PT, R8, RZ, PT ;  /* 0x000000ff0800720c */ /* 0x000fe20003fc6270 */
[----:B------:R-:W-:Y:S01]  /*1590*/  IMAD R99, R0, R4, R99 ;  /* 0x0000000400637224 */ /* 0x000fe200078e0263 */
[----:B------:R-:W-:Y:S01]  /*15a0*/  LOP3.LUT R8, R2, 0x4c, RZ, 0xfc, !PT ;  /* 0x0000004c02087812 */ /* 0x000fe200078efcff */
[----:B------:R-:W-:Y:S01]  /*15b0*/  @!P3 IMAD.IADD R103, R103, 0x1, -R0 ;  /* 0x000000016767b824 */ /* 0x000fe200078e0a00 */
[----:B------:R-:W-:-:S02]  /*15c0*/  ISETP.GT.U32.AND P4, PT, R0, R51, PT ;  /* 0x000000330000720c */ /* 0x000fc40003f84070 */
[----:B------:R-:W-:Y:S01]  /*15d0*/  ISETP.GT.U32.AND P3, PT, R0, R99, PT ;  /* 0x000000630000720c */ /* 0x000fe20003f64070 */
[--C-:B------:R-:W-:Y:S01]  /*15e0*/  @!P5 IMAD.IADD R59, R59, 0x1, -R0.reuse ;  /* 0x000000013b3bd824 */ /* 0x100fe200078e0a00 */
[----:B------:R-:W-:Y:S01]  /*15f0*/  IABS R63, R8 ;  /* 0x00000008003f7213 */ /* 0x000fe20000000000 */
[----:B------:R-:W-:Y:S01]  /*1600*/  @!P0 IMAD.IADD R55, R55, 0x1, -R0 ;  /* 0x0000000137378824 */ /* 0x000fe200078e0a00 */
[----:B------:R-:W-:Y:S02]  /*1610*/  ISETP.GE.AND P0, PT, R6, RZ, PT ;  /* 0x000000ff0600720c */ /* 0x000fe40003f06270 */
[----:B------:R-:W-:Y:S01]  /*1620*/  LOP3.LUT R6, R2, 0x54, RZ, 0xfc, !PT ;  /* 0x0000005402067812 */ /* 0x000fe200078efcff */
[----:B------:R-:W-:Y:S01]  /*1630*/  IMAD.HI.U32 R4, R3, R63, RZ ;  /* 0x0000003f03047227 */ /* 0x000fe200078e00ff */
[----:B------:R-:W-:Y:S02]  /*1640*/  ISETP.GT.U32.AND P5, PT, R0, R55, PT ;  /* 0x000000370000720c */ /* 0x000fe40003fa4070 */
[----:B------:R-:W-:Y:S01]  /*1650*/  IABS R95, R6 ;  /* 0x00000006005f7213 */ /* 0x000fe20000000000 */
[----:B------:R-:W-:-:S02]  /*1660*/  IMAD.MOV R4, RZ, RZ, -R4 ;  /* 0x000000ffff047224 */ /* 0x000fc400078e0a04 */
[----:B------:R-:W-:Y:S02]  /*1670*/  @!P3 IMAD.IADD R99, R99, 0x1, -R0 ;  /* 0x000000016363b824 */ /* 0x000fe400078e0a00 */
[C---:B------:R-:W-:Y:S02]  /*1680*/  IMAD R63, R0.reuse, R4, R63 ;  /* 0x00000004003f7224 */ /* 0x040fe400078e023f */
[----:B------:R-:W-:Y:S01]  /*1690*/  IMAD.HI.U32 R4, R3, R67, RZ ;  /* 0x0000004303047227 */ /* 0x000fe200078e00ff */
[----:B------:R-:W-:-:S03]  /*16a0*/  ISETP.GT.U32.AND P3, PT, R0, R99, PT ;  /* 0x000000630000720c */ /* 0x000fc60003f64070 */
[--C-:B------:R-:W-:Y:S01]  /*16b0*/  @!P5 IMAD.IADD R55, R55, 0x1, -R0.reuse ;  /* 0x000000013737d824 */ /* 0x100fe200078e0a00 */
[----:B------:R-:W-:Y:S01]  /*16c0*/  ISETP.GT.U32.AND P5, PT, R0, R63, PT ;  /* 0x0000003f0000720c */ /* 0x000fe20003fa4070 */
[----:B------:R-:W-:Y:S01]  /*16d0*/  @!P4 IMAD.IADD R51, R51, 0x1, -R0 ;  /* 0x000000013333c824 */ /* 0x000fe200078e0a00 */
[----:B------:R-:W-:Y:S01]  /*16e0*/  ISETP.GE.AND P4, PT, R9, RZ, PT ;  /* 0x000000ff0900720c */ /* 0x000fe20003f86270 */
[----:B------:R-:W-:Y:S01]  /*16f0*/  IMAD.MOV R4, RZ, RZ, -R4 ;  /* 0x000000ffff047224 */ /* 0x000fe200078e0a04 */
[----:B------:R-:W-:Y:S01]  /*1700*/  LOP3.LUT R9, R2, 0x78, RZ, 0xfc, !PT ;  /* 0x0000007802097812 */ /* 0x000fe200078efcff */
[----:B------:R-:W-:Y:S01]  /*1710*/  @!P2 IMAD.MOV R51, RZ, RZ, -R51 ;  /* 0x000000ffff33a224 */ /* 0x000fe200078e0a33 */
[C---:B------:R-:W-:Y:S01]  /*1720*/  ISETP.GT.U32.AND P2, PT, R0.reuse, R59, PT ;  /* 0x0000003b0000720c */ /* 0x040fe20003f44070 */
[----:B------:R-:W-:Y:S01]  /*1730*/  IMAD R67, R0, R4, R67 ;  /* 0x0000000400437224 */ /* 0x000fe200078e0243 */
[----:B------:R-:W-:Y:S01]  /*1740*/  IABS R165, R9 ;  /* 0x0000000900a57213 */ /* 0x000fe20000000000 */
[----:B------:R-:W-:-:S02]  /*1750*/  @!P3 IMAD.IADD R99, R99, 0x1, -R0 ;  /* 0x000000016363b824 */ /* 0x000fc400078e0a00 */
[----:B------:R-:W-:Y:S01]  /*1760*/  @!P6 IMAD.MOV R103, RZ, RZ, -R103 ;  /* 0x000000ffff67e224 */ /* 0x000fe200078e0a67 */
[----:B------:R-:W-:Y:S01]  /*1770*/  ISETP.GT.U32.AND P3, PT, R0, R67, PT ;  /* 0x000000430000720c */ /* 0x000fe20003f64070 */
[----:B------:R-:W-:Y:S01]  /*1780*/  IMAD.HI.U32 R4, R3, R95, RZ ;  /* 0x0000005f03047227 */ /* 0x000fe200078e00ff */
[----:B------:R-:W-:Y:S02]  /*1790*/  ISETP.GE.AND P6, PT, R8, RZ, PT ;  /* 0x000000ff0800720c */ /* 0x000fe40003fc6270 */
[----:B------:R-:W-:Y:S01]  /*17a0*/  LOP3.LUT R8, R2, 0x5c, RZ, 0xfc, !PT ;  /* 0x0000005c02087812 */ /* 0x000fe200078efcff */
[----:B------:R-:W-:Y:S01]  /*17b0*/  @!P5 IMAD.IADD R63, R63, 0x1, -R0 ;  /* 0x000000013f3fd824 */ /* 0x000fe200078e0a00 */
[----:B------:R-:W-:Y:S01]  /*17c0*/  ISETP.GE.AND P5, PT, R6, RZ, PT ;  /* 0x000000ff0600720c */ /* 0x000fe20003fa6270 */
[----:B------:R-:W-:Y:S01]  /*17d0*/  IMAD.MOV R4, RZ, RZ, -R4 ;  /* 0x000000ffff047224 */ /* 0x000fe200078e0a04 */
[----:B------:R-:W-:Y:S01]  /*17e0*/  IABS R71, R8 ;  /* 0x0000000800477213 */ /* 0x000fe20000000000 */
[----:B------:R-:W-:Y:S01]  /*17f0*/  @!P1 IMAD.MOV R55, RZ, RZ, -R55 ;  /* 0x000000ffff379224 */ /* 0x000fe200078e0a37 */
[C---:B------:R-:W-:Y:S01]  /*1800*/  ISETP.GT.U32.AND P1, PT, R0.reuse, R63, PT ;  /* 0x0000003f0000720c */ /* 0x040fe20003f24070 */
[----:B------:R-:W-:Y:S01]  /*1810*/  @!P2 IMAD.IADD R59, R59, 0x1, -R0 ;  /* 0x000000013b3ba824 */ /* 0x000fe200078e0a00 */
[----:B------:R-:W-:Y:S01]  /*1820*/  ISETP.GE.AND P2, PT, R5, RZ, PT ;  /* 0x000000ff0500720c */ /* 0x000fe20003f46270 */
[----:B------:R-:W-:Y:S01]  /*1830*/  IMAD R95, R0, R4, R95 ;  /* 0x00000004005f7224 */ /* 0x000fe200078e025f */
[----:B------:R-:W-:Y:S01]  /*1840*/  LOP3.LUT R6, R2, 0x60, RZ, 0xfc, !PT ;  /* 0x0000006002067812 */ /* 0x000fe200078efcff */
[----:B------:R-:W-:-:S03]  /*1850*/  IMAD.HI.U32 R5, R3, R71, RZ ;  /* 0x0000004703057227 */ /* 0x000fc600078e00ff */
[----:B------:R-:W-:Y:S01]  /*1860*/  IABS R91, R6 ;  /* 0x00000006005b7213 */ /* 0x000fe20000000000 */
[----:B------:R-:W-:Y:S02]  /*1870*/  @!P3 IMAD.IADD R67, R67, 0x1, -R0 ;  /* 0x000000014343b824 */ /* 0x000fe400078e0a00 */
[----:B------:R-:W-:Y:S01]  /*1880*/  @!P4 IMAD.MOV R59, RZ, RZ, -R59 ;  /* 0x000000ffff3bc224 */ /* 0x000fe200078e0a3b */
[C---:B------:R-:W-:Y:S01]  /*1890*/  ISETP.GT.U32.AND P4, PT, R0.reuse, R95, PT ;  /* 0x0000005f0000720c */ /* 0x040fe20003f84070 */
[----:B------:R-:W-:Y:S01]  /*18a0*/  IMAD.MOV R5, RZ, RZ, -R5 ;  /* 0x000000ffff057224 */ /* 0x000fe200078e0a05 */
[----:B------:R-:W-:Y:S01]  /*18b0*/  ISETP.GT.U32.AND P3, PT, R0, R67, PT ;  /* 0x000000430000720c */ /* 0x000fe20003f64070 */
[----:B------:R-:W-:-:S04]  /*18c0*/  IMAD.HI.U32 R4, R3, R75, RZ ;  /* 0x0000004b03047227 */ /* 0x000fc800078e00ff */
[----:B------:R-:W-:Y:S01]  /*18d0*/  @!P1 IMAD.IADD R63, R63, 0x1, -R0 ;  /* 0x000000013f3f9824 */ /* 0x000fe200078e0a00 */
[----:B------:R-:W-:Y:S01]  /*18e0*/  ISETP.GE.AND P1, PT, R8, RZ, PT ;  /* 0x000000ff0800720c */ /* 0x000fe20003f26270 */
[----:B------:R-:W-:Y:S01]  /*18f0*/  IMAD R71, R0, R5, R71 ;  /* 0x0000000500477224 */ /* 0x000fe200078e0247 */
[C---:B------:R-:W-:Y:S01]  /*1900*/  LOP3.LUT R5, R2.reuse, 0x64, RZ, 0xfc, !PT ;  /* 0x0000006402057812 */ /* 0x040fe200078efcff */
[----:B------:R-:W-:Y:S01]  /*1910*/  IMAD.MOV R4, RZ, RZ, -R4 ;  /* 0x000000ffff047224 */ /* 0x000fe200078e0a04 */
[----:B------:R-:W-:Y:S01]  /*1920*/  LOP3.LUT R8, R2, 0x74, RZ, 0xfc, !PT ;  /* 0x0000007402087812 */ /* 0x000fe200078efcff */
[----:B------:R-:W-:Y:S01]  /*1930*/  @!P6 IMAD.MOV R63, RZ, RZ, -R63 ;  /* 0x000000ffff3fe224 */ /* 0x000fe200078e0a3f */
[C---:B------:R-:W-:Y:S01]  /*1940*/  ISETP.GT.U32.AND P6, PT, R0.reuse, R71, PT ;  /* 0x000000470000720c */ /* 0x040fe20003fc4070 */
[C---:B------:R-:W-:Y:S01]  /*1950*/  IMAD R75, R0.reuse, R4, R75 ;  /* 0x00000004004b7224 */ /* 0x040fe200078e024b */
[----:B------:R-:W-:Y:S01]  /*1960*/  IABS R79, R5 ;  /* 0x00000005004f7213 */ /* 0x000fe20000000000 */
[--C-:B------:R-:W-:Y:S01]  /*1970*/  @!P4 IMAD.IADD R95, R95, 0x1, -R0.reuse ;  /* 0x000000015f5fc824 */ /* 0x100fe200078e0a00 */
[----:B------:R-:W-:Y:S01]  /*1980*/  IABS R163, R8 ;  /* 0x0000000800a37213 */ /* 0x000fe20000000000 */
[----:B------:R-:W-:Y:S01]  /*1990*/  @!P3 IMAD.IADD R67, R67, 0x1, -R0 ;  /* 0x000000014343b824 */ /* 0x000fe200078e0a00 */
[C---:B------:R-:W-:Y:S01]  /*19a0*/  ISETP.GT.U32.AND P3, PT, R0.reuse, R75, PT ;  /* 0x0000004b0000720c */ /* 0x040fe20003f64070 */
[----:B------:R-:W-:Y:S01]  /*19b0*/  @!P0 IMAD.MOV R99, RZ, RZ, -R99 ;  /* 0x000000ffff638224 */ /* 0x000fe200078e0a63 */
[----:B------:R-:W-:Y:S01]  /*19c0*/  ISETP.GT.U32.AND P4, PT, R0, R95, PT ;  /* 0x0000005f0000720c */ /* 0x000fe20003f84070 */
[----:B------:R-:W-:Y:S01]  /*19d0*/  IMAD.HI.U32 R4, R3, R91, RZ ;  /* 0x0000005b03047227 */ /* 0x000fe200078e00ff */
[----:B------:R-:W-:-:S02]  /*19e0*/  ISETP.GE.AND P0, PT, R7, RZ, PT ;  /* 0x000000ff0700720c */ /* 0x000fc40003f06270 */
[----:B------:R-:W-:Y:S01]  /*19f0*/  LOP3.LUT R7, R2, 0x68, RZ, 0xfc, !PT ;  /* 0x0000006802077812 */ /* 0x000fe200078efcff */
[--C-:B------:R-:W-:Y:S02]  /*1a00*/  @!P6 IMAD.IADD R71, R71, 0x1, -R0.reuse ;  /* 0x000000014747e824 */ /* 0x100fe400078e0a00 */
[----:B------:R-:W-:Y:S01]  /*1a10*/  @!P2 IMAD.MOV R67, RZ, RZ, -R67 ;  /* 0x000000ffff43a224 */ /* 0x000fe200078e0a43 */
[----:B------:R-:W-:Y:S02]  /*1a20*/  IABS R83, R7 ;  /* 0x0000000700537213 */ /* 0x000fe40000000000 */
[----:B------:R-:W-:Y:S01]  /*1a30*/  ISETP.GT.U32.AND P6, PT, R0, R71, PT ;  /* 0x000000470000720c */ /* 0x000fe20003fc4070 */
[--C-:B------:R-:W-:Y:S01]  /*1a40*/  @!P3 IMAD.IADD R75, R75, 0x1, -R0.reuse ;  /* 0x000000014b4bb824 */ /* 0x100fe200078e0a00 */
[----:B------:R-:W-:Y:S01]  /*1a50*/  ISETP.GE.AND P2, PT, R6, RZ, PT ;  /* 0x000000ff0600720c */ /* 0x000fe20003f46270 */
[----:B------:R-:W-:Y:S01]  /*1a60*/  @!P4 IMAD.IADD R95, R95, 0x1, -R0 ;  /* 0x000000015f5fc824 */ /* 0x000fe200078e0a00 */
[----:B------:R-:W-:Y:S01]  /*1a70*/  ISETP.GE.AND P4, PT, R5, RZ, PT ;  /* 0x000000ff0500720c */ /* 0x000fe20003f86270 */
[----:B------:R-:W-:Y:S01]  /*1a80*/  IMAD.HI.U32 R5, R3, R83, RZ ;  /* 0x0000005303057227 */ /* 0x000fe200078e00ff */
[----:B------:R-:W-:-:S03]  /*1a90*/  ISETP.GT.U32.AND P3, PT, R0, R75, PT ;  /* 0x0000004b0000720c */ /* 0x000fc60003f64070 */
[----:B------:R-:W-:Y:S02]  /*1aa0*/  IMAD.MOV R5, RZ, RZ, -R5 ;  /* 0x000000ffff057224 */ /* 0x000fe400078e0a05 */
[----:B------:R-:W-:Y:S02]  /*1ab0*/  IMAD.MOV R6, RZ, RZ, -R4 ;  /* 0x000000ffff067224 */ /* 0x000fe400078e0a04 */
[C---:B------:R-:W-:Y:S02]  /*1ac0*/  IMAD R83, R0.reuse, R5, R83 ;  /* 0x0000000500537224 */ /* 0x040fe400078e0253 */
[----:B------:R-:W-:Y:S02]  /*1ad0*/  @!P6 IMAD.IADD R71, R71, 0x1, -R0 ;  /* 0x000000014747e824 */ /* 0x000fe400078e0a00 */
[C---:B------:R-:W-:Y:S02]  /*1ae0*/  IMAD R91, R0.reuse, R6, R91 ;  /* 0x00000006005b7224 */ /* 0x040fe400078e025b */
[----:B------:R-:W-:Y:S01]  /*1af0*/  @!P1 IMAD.MOV R71, RZ, RZ, -R71 ;  /* 0x000000ffff479224 */ /* 0x000fe200078e0a47 */
[----:B------:R-:W-:Y:S01]  /*1b00*/  ISETP.GT.U32.AND P1, PT, R0, R83, PT ;  /* 0x000000530000720c */ /* 0x000fe20003f24070 */
[----:B------:R-:W-:-:S04]  /*1b10*/  IMAD.HI.U32 R4, R3, R79, RZ ;  /* 0x0000004f03047227 */ /* 0x000fc800078e00ff */
[----:B------:R-:W-:Y:S01]  /*1b20*/  @!P5 IMAD.MOV R95, RZ, RZ, -R95 ;  /* 0x000000ffff5fd224 */ /* 0x000fe200078e0a5f */
[----:B------:R-:W-:Y:S01]  /*1b30*/  ISETP.GE.AND P5, PT, R7, RZ, PT ;  /* 0x000000ff0700720c */ /* 0x000fe20003fa6270 */
[----:B------:R-:W-:Y:S01]  /*1b40*/  @!P3 IMAD.IADD R75, R75, 0x1, -R0 ;  /* 0x000000014b4bb824 */ /* 0x000fe200078e0a00 */
[----:B------:R-:W-:Y:S01]  /*1b50*/  ISETP.GT.U32.AND P3, PT, R0, R91, PT ;  /* 0x0000005b0000720c */ /* 0x000fe20003f64070 */
[----:B------:R-:W-:Y:S01]  /*1b60*/  IMAD.MOV R4, RZ, RZ, -R4 ;  /* 0x000000ffff047224 */ /* 0x000fe200078e0a04 */
[----:B------:R-:W-:Y:S01]  /*1b70*/  LOP3.LUT R7, R2, 0x70, RZ, 0xfc, !PT ;  /* 0x0000007002077812 */ /* 0x000fe200078efcff */
[----:B------:R-:W-:Y:S02]  /*1b80*/  @!P0 IMAD.MOV R75, RZ, RZ, -R75 ;  /* 0x000000ffff4b8224 */ /* 0x000fe400078e0a4b */
[----:B------:R-:W-:Y:S01]  /*1b90*/  IMAD R79, R0, R4, R79 ;  /* 0x00000004004f7224 */ /* 0x000fe200078e024f */
[----:B------:R-:W-:Y:S01]  /*1ba0*/  IABS R161, R7 ;  /* 0x0000000700a17213 */ /* 0x000fe20000000000 */
[----:B------:R-:W-:Y:S01]  /*1bb0*/  @!P1 IMAD.IADD R83, R83, 0x1, -R0 ;  /* 0x0000000153539824 */ /* 0x000fe200078e0a00 */
[----:B------:R-:W-:-:S02]  /*1bc0*/  LOP3.LUT R4, R2, 0x6c, RZ, 0xfc, !PT ;  /* 0x0000006c02047812 */ /* 0x000fc400078efcff */
[C---:B------:R-:W-:Y:S01]  /*1bd0*/  ISETP.GT.U32.AND P0, PT, R0.reuse, R79, PT ;  /* 0x0000004f0000720c */ /* 0x040fe20003f04070 */
[----:B------:R-:W-:Y:S01]  /*1be0*/  IMAD.HI.U32 R5, R3, R161, RZ ;  /* 0x000000a103057227 */ /* 0x000fe200078e00ff */
[----:B------:R-:W-:Y:S02]  /*1bf0*/  ISETP.GT.U32.AND P1, PT, R0, R83, PT ;  /* 0x000000530000720c */ /* 0x000fe40003f24070 */
[----:B------:R-:W-:Y:S01]  /*1c00*/  IABS R87, R4 ;  /* 0x0000000400577213 */ /* 0x000fe20000000000 */
[----:B------:R-:W-:Y:S01]  /*1c10*/  @!P3 IMAD.IADD R91, R91, 0x1, -R0 ;  /* 0x000000015b5bb824 */ /* 0x000fe200078e0a00 */
[----:B------:R-:W-:Y:S01]  /*1c20*/  ISETP.GE.AND P6, PT, R4, RZ, PT ;  /* 0x000000ff0400720c */ /* 0x000fe20003fc6270 */
[----:B------:R-:W-:Y:S02]  /*1c30*/  IMAD.MOV R5, RZ, RZ, -R5 ;  /* 0x000000ffff057224 */ /* 0x000fe400078e0a05 */
[----:B------:R-:W-:Y:S01]  /*1c40*/  IMAD.HI.U32 R4, R3, R87, RZ ;  /* 0x0000005703047227 */ /* 0x000fe200078e00ff */
[----:B------:R-:W-:-:S03]  /*1c50*/  ISETP.GT.U32.AND P3, PT, R0, R91, PT ;  /* 0x0000005b0000720c */ /* 0x000fc60003f64070 */
[----:B------:R-:W-:Y:S02]  /*1c60*/  IMAD R161, R0, R5, R161 ;  /* 0x0000000500a17224 */ /* 0x000fe400078e02a1 */
[----:B------:R-:W-:-:S04]  /*1c70*/  IMAD.HI.U32 R5, R3, R165, RZ ;  /* 0x000000a503057227 */ /* 0x000fc800078e00ff */
[----:B------:R-:W-:Y:S02]  /*1c80*/  IMAD.MOV R5, RZ, RZ, -R5 ;  /* 0x000000ffff057224 */ /* 0x000fe400078e0a05 */
[--C-:B------:R-:W-:Y:S02]  /*1c90*/  @!P0 IMAD.IADD R79, R79, 0x1, -R0.reuse ;  /* 0x000000014f4f8824 */ /* 0x100fe400078e0a00 */
[C---:B------:R-:W-:Y:S02]  /*1ca0*/  IMAD R165, R0.reuse, R5, R165 ;  /* 0x0000000500a57224 */ /* 0x040fe400078e02a5 */
[----:B------:R-:W-:Y:S01]  /*1cb0*/  @!P1 IMAD.IADD R83, R83, 0x1, -R0 ;  /* 0x0000000153539824 */ /* 0x000fe200078e0a00 */
[C---:B------:R-:W-:Y:S01]  /*1cc0*/  ISETP.GT.U32.AND P0, PT, R0.reuse, R79, PT ;  /* 0x0000004f0000720c */ /* 0x040fe20003f04070 */
[----:B------:R-:W-:Y:S02]  /*1cd0*/  IMAD.MOV R6, RZ, RZ, -R4 ;  /* 0x000000ffff067224 */ /* 0x000fe400078e0a04 */
[----:B------:R-:W-:Y:S01]  /*1ce0*/  @!P3 IMAD.IADD R91, R91, 0x1, -R0 ;  /* 0x000000015b5bb824 */ /* 0x000fe200078e0a00 */
[----:B------:R-:W-:Y:S01]  /*1cf0*/  ISETP.GE.AND P3, PT, R7, RZ, PT ;  /* 0x000000ff0700720c */ /* 0x000fe20003f66270 */
[----:B------:R-:W-:Y:S01]  /*1d00*/  @!P5 IMAD.MOV R83, RZ, RZ, -R83 ;  /* 0x000000ffff53d224 */ /* 0x000fe200078e0a53 */
[C---:B------:R-:W-:Y:S01]  /*1d10*/  ISETP.GT.U32.AND P5, PT, R0.reuse, R165, PT ;  /* 0x000000a50000720c */ /* 0x040fe20003fa4070 */
[----:B------:R-:W-:Y:S01]  /*1d20*/  IMAD R87, R0, R6, R87 ;  /* 0x0000000600577224 */ /* 0x000fe200078e0257 */
[C---:B------:R-:W-:Y:S01]  /*1d30*/  LOP3.LUT R6, R2.reuse, 0x7c, RZ, 0xfc, !PT ;  /* 0x0000007c02067812 */ /* 0x040fe200078efcff */
[----:B------:R-:W-:Y:S01]  /*1d40*/  IMAD.HI.U32 R4, R3, R163, RZ ;  /* 0x000000a303047227 */ /* 0x000fe200078e00ff */
[----:B------:R-:W-:-:S02]  /*1d50*/  LOP3.LUT R7, R2, 0x80, RZ, 0xfc, !PT ;  /* 0x0000008002077812 */ /* 0x000fc400078efcff */
[----:B------:R-:W-:Y:S01]  /*1d60*/  IABS R167, R6 ;  /* 0x0000000600a77213 */ /* 0x000fe20000000000 */
[----:B------:R-:W-:Y:S01]  /*1d70*/  @!P2 IMAD.MOV R91, RZ, RZ, -R91 ;  /* 0x000000ffff5ba224 */ /* 0x000fe200078e0a5b */
[C---:B------:R-:W-:Y:S01]  /*1d80*/  ISETP.GT.U32.AND P2, PT, R0.reuse, R161, PT ;  /* 0x000000a10000720c */ /* 0x040fe20003f44070 */
[----:B------:R-:W-:Y:S01]  /*1d90*/  IMAD.MOV R4, RZ, RZ, -R4 ;  /* 0x000000ffff047224 */ /* 0x000fe200078e0a04 */
[----:B------:R-:W-:Y:S01]  /*1da0*/  IABS R169, R7 ;  /* 0x0000000700a97213 */ /* 0x000fe20000000000 */
[----:B------:R-:W-:Y:S01]  /*1db0*/  @!P0 IMAD.IADD R79, R79, 0x1, -R0 ;  /* 0x000000014f4f8824 */ /* 0x000fe200078e0a00 */
[C---:B------:R-:W-:Y:S01]  /*1dc0*/  ISETP.GT.U32.AND P0, PT, R0.reuse, R87, PT ;  /* 0x000000570000720c */ /* 0x040fe20003f04070 */
[----:B------:R-:W-:Y:S02]  /*1dd0*/  IMAD R163, R0, R4, R163 ;  /* 0x0000000400a37224 */ /* 0x000fe400078e02a3 */
[----:B------:R-:W-:-:S03]  /*1de0*/  IMAD.HI.U32 R4, R3, R167, RZ ;  /* 0x000000a703047227 */ /* 0x000fc600078e00ff */
[C---:B------:R-:W-:Y:S01]  /*1df0*/  ISETP.GT.U32.AND P1, PT, R0.reuse, R163, PT ;  /* 0x000000a30000720c */ /* 0x040fe20003f24070 */
[----:B------:R-:W-:Y:S02]  /*1e00*/  @!P5 IMAD.IADD R165, R165, 0x1, -R0 ;  /* 0x00000001a5a5d824 */ /* 0x000fe400078e0a00 */
[----:B------:R-:W-:Y:S02]  /*1e10*/  IMAD.MOV R4, RZ, RZ, -R4 ;  /* 0x000000ffff047224 */ /* 0x000fe400078e0a04 */
[----:B------:R-:W-:Y:S01]  /*1e20*/  @!P2 IMAD.IADD R161, R161, 0x1, -R0 ;  /* 0x00000001a1a1a824 */ /* 0x000fe200078e0a00 */
[C---:B------:R-:W-:Y:S01]  /*1e30*/  ISETP.GT.U32.AND P5, PT, R0.reuse, R165, PT ;  /* 0x000000a50000720c */ /* 0x040fe20003fa4070 */
[C---:B------:R-:W-:Y:S02]  /*1e40*/  IMAD R167, R0.reuse, R4, R167 ;  /* 0x0000000400a77224 */ /* 0x040fe400078e02a7 */
[----:B------:R-:W-:Y:S01]  /*1e50*/  IMAD.HI.U32 R4, R3, R169, RZ ;  /* 0x000000a903047227 */ /* 0x000fe200078e00ff */
[----:B------:R-:W-:-:S03]  /*1e60*/  ISETP.GT.U32.AND P2, PT, R0, R161, PT ;  /* 0x000000a10000720c */ /* 0x000fc60003f44070 */
[----:B------:R-:W-:Y:S02]  /*1e70*/  IMAD.MOV R4, RZ, RZ, -R4 ;  /* 0x000000ffff047224 */ /* 0x000fe400078e0a04 */
[--C-:B------:R-:W-:Y:S02]  /*1e80*/  @!P0 IMAD.IADD R87, R87, 0x1, -R0.reuse ;  /* 0x0000000157578824 */ /* 0x100fe400078e0a00 */
[--C-:B------:R-:W-:Y:S02]  /*1e90*/  @!P1 IMAD.IADD R163, R163, 0x1, -R0.reuse ;  /* 0x00000001a3a39824 */ /* 0x100fe400078e0a00 */
[C---:B------:R-:W-:Y:S01]  /*1ea0*/  IMAD R169, R0.reuse, R4, R169 ;  /* 0x0000000400a97224 */ /* 0x040fe200078e02a9 */
[----:B------:R-:W-:Y:S01]  /*1eb0*/  ISETP.GT.U32.AND P0, PT, R0, R87, PT ;  /* 0x000000570000720c */ /* 0x000fe20003f04070 */
[----:B------:R-:W-:Y:S01]  /*1ec0*/  @!P4 IMAD.MOV R79, RZ, RZ, -R79 ;  /* 0x000000ffff4fc224 */ /* 0x000fe200078e0a4f */
[----:B------:R-:W-:Y:S01]  /*1ed0*/  ISETP.GE.AND P4, PT, R8, RZ, PT ;  /* 0x000000ff0800720c */ /* 0x000fe20003f86270 */
[--C-:B------:R-:W-:Y:S01]  /*1ee0*/  @!P5 IMAD.IADD R165, R165, 0x1, -R0.reuse ;  /* 0x00000001a5a5d824 */ /* 0x100fe200078e0a00 */
[----:B------:R-:W-:Y:S01]  /*1ef0*/  LOP3.LUT R8, R2, 0x84, RZ, 0xfc, !PT ;  /* 0x0000008402087812 */ /* 0x000fe200078efcff */
[----:B------:R-:W-:Y:S01]  /*1f00*/  @!P2 IMAD.IADD R161, R161, 0x1, -R0 ;  /* 0x00000001a1a1a824 */ /* 0x000fe200078e0a00 */
[----:B------:R-:W-:-:S02]  /*1f10*/  ISETP.GT.U32.AND P1, PT, R0, R163, PT ;  /* 0x000000a30000720c */ /* 0x000fc40003f24070 */
[C---:B------:R-:W-:Y:S01]  /*1f20*/  ISETP.GT.U32.AND P5, PT, R0.reuse, R169, PT ;  /* 0x000000a90000720c */ /* 0x040fe20003fa4070 */
[----:B------:R-:W-:Y:S01]  /*1f30*/  @!P3 IMAD.MOV R161, RZ, RZ, -R161 ;  /* 0x000000ffffa1b224 */ /* 0x000fe200078e0aa1 */
[----:B------:R-:W-:Y:S02]  /*1f40*/  IABS R175, R8 ;  /* 0x0000000800af7213 */ /* 0x000fe40000000000 */
[----:B------:R-:W-:Y:S01]  /*1f50*/  ISETP.GT.U32.AND P2, PT, R0, R167, PT ;  /* 0x000000a70000720c */ /* 0x000fe20003f44070 */
[--C-:B------:R-:W-:Y:S01]  /*1f60*/  @!P0 IMAD.IADD R87, R87, 0x1, -R0.reuse ;  /* 0x0000000157578824 */ /* 0x100fe200078e0a00 */
[C---:B------:R-:W-:Y:S01]  /*1f70*/  LOP3.LUT R4, R2.reuse, 0x88, RZ, 0xfc, !PT ;  /* 0x0000008802047812 */ /* 0x040fe200078efcff */
[----:B------:R-:W-:Y:S01]  /*1f80*/  IMAD.HI.U32 R5, R3, R175, RZ ;  /* 0x000000af03057227 */ /* 0x000fe200078e00ff */
[----:B------:R-:W-:Y:S02]  /*1f90*/  ISETP.GE.AND P0, PT, R9, RZ, PT ;  /* 0x000000ff0900720c */ /* 0x000fe40003f06270 */
[----:B------:R-:W-:Y:S01]  /*1fa0*/  IABS R173, R4 ;  /* 0x0000000400ad7213 */ /* 0x000fe20000000000 */
[----:B------:R-:W-:Y:S01]  /*1fb0*/  IMAD.MOV R5, RZ, RZ, -R5 ;  /* 0x000000ffff057224 */ /* 0x000fe200078e0a05 */
[----:B------:R-:W-:Y:S01]  /*1fc0*/  ISETP.GE.AND P3, PT, R7, RZ, PT ;  /* 0x000000ff0700720c */ /* 0x000fe20003f66270 */
[--C-:B------:R-:W-:Y:S01]  /*1fd0*/  @!P1 IMAD.IADD R163, R163, 0x1, -R0.reuse ;  /* 0x00000001a3a39824 */ /* 0x100fe200078e0a00 */
[----:B------:R-:W-:Y:S01]  /*1fe0*/  LOP3.LUT R7, R2, 0x94, RZ, 0xfc, !PT ;  /* 0x0000009402077812 */ /* 0x000fe200078efcff */
[--C-:B------:R-:W-:Y:S01]  /*1ff0*/  @!P5 IMAD.IADD R169, R169, 0x1, -R0.reuse ;  /* 0x00000001a9a9d824 */ /* 0x100fe200078e0a00 */
[----:B------:R-:W-:Y:S01]  /*2000*/  ISETP.GE.AND P1, PT, R8, RZ, PT ;  /* 0x000000ff0800720c */ /* 0x000fe20003f26270 */
[----:B------:R-:W-:Y:S01]  /*2010*/  @!P2 IMAD.IADD R167, R167, 0x1, -R0 ;  /* 0x00000001a7a7a824 */ /* 0x000fe200078e0a00 */
[----:B------:R-:W-:Y:S01]  /*2020*/  IABS R181, R7 ;  /* 0x0000000700b57213 */ /* 0x000fe20000000000 */
[----:B------:R-:W-:Y:S01]  /*2030*/  IMAD R175, R0, R5, R175 ;  /* 0x0000000500af7224 */ /* 0x000fe200078e02af */
[----:B------:R-:W-:Y:S01]  /*2040*/  LOP3.LUT R5, R2, 0x8c, RZ, 0xfc, !PT ;  /* 0x0000008c02057812 */ /* 0x000fe200078efcff */
[----:B------:R-:W-:Y:S01]  /*2050*/  @!P4 IMAD.MOV R163, RZ, RZ, -R163 ;  /* 0x000000ffffa3c224 */ /* 0x000fe200078e0aa3 */
[----:B------:R-:W-:Y:S01]  /*2060*/  ISETP.GE.AND P4, PT, R4, RZ, PT ;  /* 0x000000ff0400720c */ /* 0x000fe20003f86270 */
[----:B------:R-:W-:Y:S01]  /*2070*/  IMAD.HI.U32 R4, R3, R173, RZ ;  /* 0x000000ad03047227 */ /* 0x000fe200078e00ff */
[----:B------:R-:W-:-:S02]  /*2080*/  ISETP.GT.U32.AND P5, PT, R0, R169, PT ;  /* 0x000000a90000720c */ /* 0x000fc40003fa4070 */
[----:B------:R-:W-:Y:S01]  /*2090*/  ISETP.GT.U32.AND P2, PT, R0, R167, PT ;  /* 0x000000a70000720c */ /* 0x000fe20003f44070 */
[----:B------:R-:W-:Y:S01]  /*20a0*/  IMAD.MOV R4, RZ, RZ, -R4 ;  /* 0x000000ffff047224 */ /* 0x000fe200078e0a04 */
[----:B------:R-:W-:Y:S01]  /*20b0*/  IABS R171, R5 ;  /* 0x0000000500ab7213 */ /* 0x000fe20000000000 */
[----:B------:R-:W-:Y:S01]  /*20c0*/  @!P6 IMAD.MOV R87, RZ, RZ, -R87 ;  /* 0x000000ffff57e224 */ /* 0x000fe200078e0a57 */
[----:B------:R-:W-:Y:S01]  /*20d0*/  ISETP.GE.AND P6, PT, R6, RZ, PT ;  /* 0x000000ff0600720c */ /* 0x000fe20003fc6270 */
[----:B------:R-:W-:Y:S01]  /*20e0*/  @!P0 IMAD.MOV R165, RZ, RZ, -R165 ;  /* 0x000000ffffa58224 */ /* 0x000fe200078e0aa5 */
[----:B------:R-:W-:Y:S01]  /*20f0*/  ISETP.GE.AND P0, PT, R5, RZ, PT ;  /* 0x000000ff0500720c */ /* 0x000fe20003f06270 */
[----:B------:R-:W-:Y:S01]  /*2100*/  IMAD.HI.U32 R5, R3, R171, RZ ;  /* 0x000000ab03057227 */ /* 0x000fe200078e00ff */
[C---:B------:R-:W-:Y:S02]  /*2110*/  LOP3.LUT R6, R2.reuse, 0x90, RZ, 0xfc, !PT ;  /* 0x0000009002067812 */ /* 0x040fe400078efcff */
[----:B------:R-:W-:Y:S01]  /*2120*/  LOP3.LUT R8, R2, 0x98, RZ, 0xfc, !PT ;  /* 0x0000009802087812 */ /* 0x000fe200078efcff */
[C---:B------:R-:W-:Y:S01]  /*2130*/  IMAD R173, R0.reuse, R4, R173 ;  /* 0x0000000400ad7224 */ /* 0x040fe200078e02ad */
[----:B------:R-:W-:Y:S01]  /*2140*/  IABS R183, R6 ;  /* 0x0000000600b77213 */ /* 0x000fe20000000000 */
[----:B------:R-:W-:Y:S01]  /*2150*/  IMAD.MOV R5, RZ, RZ, -R5 ;  /* 0x000000ffff057224 */ /* 0x000fe200078e0a05 */
[----:B------:R-:W-:Y:S01]  /*2160*/  IABS R185, R8 ;  /* 0x0000000800b97213 */ /* 0x000fe20000000000 */
[--C-:B------:R-:W-:Y:S01]  /*2170*/  @!P5 IMAD.IADD R169, R169, 0x1, -R0.reuse ;  /* 0x00000001a9a9d824 */ /* 0x100fe200078e0a00 */
[C---:B------:R-:W-:Y:S01]  /*2180*/  ISETP.GT.U32.AND P5, PT, R0.reuse, R173, PT ;  /* 0x000000ad0000720c */ /* 0x040fe20003fa4070 */
[----:B------:R-:W-:Y:S01]  /*2190*/  @!P2 IMAD.IADD R167, R167, 0x1, -R0 ;  /* 0x00000001a7a7a824 */ /* 0x000fe200078e0a00 */
[C---:B------:R-:W-:Y:S01]  /*21a0*/  ISETP.GT.U32.AND P2, PT, R0.reuse, R175, PT ;  /* 0x000000af0000720c */ /* 0x040fe20003f44070 */
[----:B------:R-:W-:Y:S01]  /*21b0*/  IMAD R171, R0, R5, R171 ;  /* 0x0000000500ab7224 */ /* 0x000fe200078e02ab */
[----:B------:R-:W-:Y:S01]  /*21c0*/  LOP3.LUT R9, R2, 0x9c, RZ, 0xfc, !PT ;  /* 0x0000009c02097812 */ /* 0x000fe200078efcff */
[----:B------:R-:W-:-:S02]  /*21d0*/  @!P6 IMAD.MOV R167, RZ, RZ, -R167 ;  /* 0x000000ffffa7e224 */ /* 0x000fc400078e0aa7 */
[----:B------:R-:W-:Y:S01]  /*21e0*/  IMAD.HI.U32 R4, R3, R183, RZ ;  /* 0x000000b703047227 */ /* 0x000fe200078e00ff */
[C---:B------:R-:W-:Y:S02]  /*21f0*/  ISETP.GT.U32.AND P6, PT, R0.reuse, R171, PT ;  /* 0x000000ab0000720c */ /* 0x040fe40003fc4070 */
[----:B------:R-:W-:Y:S01]  /*2200*/  IABS R177, R9 ;  /* 0x0000000900b17213 */ /* 0x000fe20000000000 */
[----:B------:R-:W-:Y:S02]  /*2210*/  IMAD.MOV R4, RZ, RZ, -R4 ;  /* 0x000000ffff047224 */ /* 0x000fe400078e0a04 */
[--C-:B------:R-:W-:Y:S02]  /*2220*/  @!P5 IMAD.IADD R173, R173, 0x1, -R0.reuse ;  /* 0x00000001adadd824 */ /* 0x100fe400078e0a00 */
[----:B------:R-:W-:Y:S02]  /*2230*/  @!P2 IMAD.IADD R175, R175, 0x1, -R0 ;  /* 0x00000001afafa824 */ /* 0x000fe400078e0a00 */
[----:B------:R-:W-:Y:S01]  /*2240*/  IMAD.HI.U32 R5, R3, R181, RZ ;  /* 0x000000b503057227 */ /* 0x000fe200078e00ff */
[----:B------:R-:W-:-:S02]  /*2250*/  ISETP.GT.U32.AND P5, PT, R0, R173, PT ;  /* 0x000000ad0000720c */ /* 0x000fc40003fa4070 */
[C---:B------:R-:W-:Y:S01]  /*2260*/  ISETP.GT.U32.AND P2, PT, R0.reuse, R175, PT ;  /* 0x000000af0000720c */ /* 0x040fe20003f44070 */
[----:B------:R-:W-:Y:S02]  /*2270*/  @!P6 IMAD.IADD R171, R171, 0x1, -R0 ;  /* 0x00000001ababe824 */ /* 0x000fe400078e0a00 */
[C---:B------:R-:W-:Y:S02]  /*2280*/  IMAD R183, R0.reuse, R4, R183 ;  /* 0x0000000400b77224 */ /* 0x040fe400078e02b7 */
[----:B------:R-:W-:Y:S01]  /*2290*/  IMAD.MOV R5, RZ, RZ, -R5 ;  /* 0x000000ffff057224 */ /* 0x000fe200078e0a05 */
[----:B------:R-:W-:Y:S01]  /*22a0*/  ISETP.GT.U32.AND P6, PT, R0, R171, PT ;  /* 0x000000ab0000720c */ /* 0x000fe20003fc4070 */
[----:B------:R-:W-:-:S04]  /*22b0*/  IMAD.HI.U32 R4, R3, R185, RZ ;  /* 0x000000b903047227 */ /* 0x000fc800078e00ff */
[----:B------:R-:W-:Y:S01]  /*22c0*/  @!P5 IMAD.IADD R173, R173, 0x1, -R0 ;  /* 0x00000001adadd824 */ /* 0x000fe200078e0a00 */
[----:B------:R-:W-:Y:S01]  /*22d0*/  ISETP.GT.U32.AND P5, PT, R0, R183, PT ;  /* 0x000000b70000720c */ /* 0x000fe20003fa4070 */
[----:B------:R-:W-:Y:S01]  /*22e0*/  @!P3 IMAD.MOV R169, RZ, RZ, -R169 ;  /* 0x000000ffffa9b224 */ /* 0x000fe200078e0aa9 */
[----:B------:R-:W-:Y:S01]  /*22f0*/  ISETP.GE.AND P3, PT, R6, RZ, PT ;  /* 0x000000ff0600720c */ /* 0x000fe20003f66270 */
[C---:B------:R-:W-:Y:S02]  /*2300*/  IMAD R181, R0.reuse, R5, R181 ;  /* 0x0000000500b57224 */ /* 0x040fe400078e02b5 */
[----:B------:R-:W-:Y:S02]  /*2310*/  IMAD.MOV R6, RZ, RZ, -R4 ;  /* 0x000000ffff067224 */ /* 0x000fe400078e0a04 */
[----:B------:R-:W-:Y:S01]  /*2320*/  @!P6 IMAD.IADD R171, R171, 0x1, -R0 ;  /* 0x00000001ababe824 */ /* 0x000fe200078e0a00 */
[----:B------:R-:W-:Y:S01]  /*2330*/  ISETP.GT.U32.AND P6, PT, R0, R181, PT ;  /* 0x000000b50000720c */ /* 0x000fe20003fc4070 */
[----:B------:R-:W-:-:S04]  /*2340*/  IMAD.HI.U32 R4, R3, R177, RZ ;  /* 0x000000b103047227 */ /* 0x000fc800078e00ff */
[C---:B------:R-:W-:Y:S02]  /*2350*/  IMAD R185, R0.reuse, R6, R185 ;  /* 0x0000000600b97224 */ /* 0x040fe400078e02b9 */
[----:B------:R-:W-:Y:S01]  /*2360*/  @!P2 IMAD.IADD R175, R175, 0x1, -R0 ;  /* 0x00000001afafa824 */ /* 0x000fe200078e0a00 */
[----:B------:R-:W-:Y:S01]  /*2370*/  ISETP.GE.AND P2, PT, R7, RZ, PT ;  /* 0x000000ff0700720c */ /* 0x000fe20003f46270 */
[----:B------:R-:W-:Y:S02]  /*2380*/  IMAD.MOV R7, RZ, RZ, -R4 ;  /* 0x000000ffff077224 */ /* 0x000fe400078e0a04 */
[--C-:B------:R-:W-:Y:S01]  /*2390*/  @!P5 IMAD.IADD R183, R183, 0x1, -R0.reuse ;  /* 0x00000001b7b7d824 */ /* 0x100fe200078e0a00 */
[C---:B------:R-:W-:Y:S01]  /*23a0*/  ISETP.GT.U32.AND P5, PT, R0.reuse, R185, PT ;  /* 0x000000b90000720c */ /* 0x040fe20003fa4070 */
[----:B------:R-:W-:Y:S01]  /*23b0*/  IMAD R177, R0, R7, R177 ;  /* 0x0000000700b17224 */ /* 0x000fe200078e02b1 */
[----:B------:R-:W-:Y:S01]  /*23c0*/  LOP3.LUT R7, R2, 0xb0, RZ, 0xfc, !PT ;  /* 0x000000b002077812 */ /* 0x000fe200078efcff */
[----:B------:R-:W-:-:S02]  /*23d0*/  @!P6 IMAD.IADD R181, R181, 0x1, -R0 ;  /* 0x00000001b5b5e824 */ /* 0x000fc400078e0a00 */
[----:B------:R-:W-:Y:S01]  /*23e0*/  @!P4 IMAD.MOV R173, RZ, RZ, -R173 ;  /* 0x000000ffffadc224 */ /* 0x000fe200078e0aad */
[----:B------:R-:W-:Y:S01]  /*23f0*/  ISETP.GT.U32.AND P6, PT, R0, R177, PT ;  /* 0x000000b10000720c */ /* 0x000fe20003fc4070 */
[----:B------:R-:W-:Y:S01]  /*2400*/  IMAD.HI.U32 R5, R3, R179, RZ ;  /* 0x000000b303057227 */ /* 0x000fe200078e00ff */
[----:B------:R-:W-:-:S03]  /*2410*/  IABS R193, R7 ;  /* 0x0000000700c17213 */ /* 0x000fc60000000000 */
[----:B------:R-:W-:-:S04]  /*2420*/  IMAD.HI.U32 R4, R3, R191, RZ ;  /* 0x000000bf03047227 */ /* 0x000fc800078e00ff */
[----:B------:R-:W-:Y:S01]  /*2430*/  @!P5 IMAD.IADD R185, R185, 0x1, -R0 ;  /* 0x00000001b9b9d824 */ /* 0x000fe200078e0a00 */
[----:B------:R-:W-:Y:S01]  /*2440*/  ISETP.GT.U32.AND P5, PT, R0, R181, PT ;  /* 0x000000b50000720c */ /* 0x000fe20003fa4070 */
[----:B------:R-:W-:-:S03]  /*2450*/  IMAD.HI.U32 R6, R3, R187, RZ ;  /* 0x000000bb03067227 */ /* 0x000fc600078e00ff */
[C---:B------:R-:W-:Y:S01]  /*2460*/  ISETP.GT.U32.AND P4, PT, R0.reuse, R185, PT ;  /* 0x000000b90000720c */ /* 0x040fe20003f84070 */
[----:B------:R-:W-:Y:S02]  /*2470*/  @!P6 IMAD.IADD R177, R177, 0x1, -R0 ;  /* 0x00000001b1b1e824 */ /* 0x000fe400078e0a00 */
[----:B------:R-:W-:Y:S02]  /*2480*/  IMAD.MOV R5, RZ, RZ, -R5 ;  /* 0x000000ffff057224 */ /* 0x000fe400078e0a05 */
[----:B------:R-:W-:Y:S01]  /*2490*/  IMAD.MOV R4, RZ, RZ, -R4 ;  /* 0x000000ffff047224 */ /* 0x000fe200078e0a04 */
[C---:B------:R-:W-:Y:S01]  /*24a0*/  ISETP.GT.U32.AND P6, PT, R0.reuse, R177, PT ;  /* 0x000000b10000720c */ /* 0x040fe20003fc4070 */
[----:B------:R-:W-:Y:S02]  /*24b0*/  IMAD.MOV R6, RZ, RZ, -R6 ;  /* 0x000000ffff067224 */ /* 0x000fe400078e0a06 */
[C---:B------:R-:W-:Y:S02]  /*24c0*/  IMAD R179, R0.reuse, R5, R179 ;  /* 0x0000000500b37224 */ /* 0x040fe400078e02b3 */
[----:B------:R-:W-:-:S02]  /*24d0*/  IMAD R191, R0, R4, R191 ;  /* 0x0000000400bf7224 */ /* 0x000fc400078e02bf */
[----:B------:R-:W-:Y:S01]  /*24e0*/  IMAD R187, R0, R6, R187 ;  /* 0x0000000600bb7224 */ /* 0x000fe200078e02bb */
[----:B------:R-:W-:Y:S01]  /*24f0*/  LOP3.LUT R6, R2, 0xac, RZ, 0xfc, !PT ;  /* 0x000000ac02067812 */ /* 0x000fe200078efcff */
[----:B------:R-:W-:Y:S01]  /*2500*/  @!P1 IMAD.MOV R175, RZ, RZ, -R175 ;  /* 0x000000ffffaf9224 */ /* 0x000fe200078e0aaf */
[C---:B------:R-:W-:Y:S01]  /*2510*/  ISETP.GT.U32.AND P1, PT, R0.reuse, R183, PT ;  /* 0x000000b70000720c */ /* 0x040fe20003f24070 */
[----:B------:R-:W-:Y:S01]  /*2520*/  @!P0 IMAD.MOV R171, RZ, RZ, -R171 ;  /* 0x000000ffffab8224 */ /* 0x000fe200078e0aab */
[C---:B------:R-:W-:Y:S01]  /*2530*/  ISETP.GT.U32.AND P0, PT, R0.reuse, R179, PT ;  /* 0x000000b30000720c */ /* 0x040fe20003f04070 */
[----:B------:R-:W-:Y:S01]  /*2540*/  @!P4 IMAD.IADD R185, R185, 0x1, -R0 ;  /* 0x00000001b9b9c824 */ /* 0x000fe200078e0a00 */
[----:B------:R-:W-:Y:S01]  /*2550*/  ISETP.GT.U32.AND P4, PT, R0, R191, PT ;  /* 0x000000bf0000720c */ /* 0x000fe20003f84070 */
[----:B------:R-:W-:Y:S01]  /*2560*/  IMAD.HI.U32 R5, R3, R193, RZ ;  /* 0x000000c103057227 */ /* 0x000fe200078e00ff */
[----:B------:R-:W-:-:S03]  /*2570*/  IABS R189, R6 ;  /* 0x0000000600bd7213 */ /* 0x000fc60000000000 */
[--C-:B------:R-:W-:Y:S01]  /*2580*/  @!P5 IMAD.IADD R181, R181, 0x1, -R0.reuse ;  /* 0x00000001b5b5d824 */ /* 0x100fe200078e0a00 */
[----:B------:R-:W-:Y:S01]  /*2590*/  ISETP.GE.AND P5, PT, R8, RZ, PT ;  /* 0x000000ff0800720c */ /* 0x000fe20003fa6270 */
[--C-:B------:R-:W-:Y:S01]  /*25a0*/  @!P6 IMAD.IADD R177, R177, 0x1, -R0.reuse ;  /* 0x00000001b1b1e824 */ /* 0x100fe200078e0a00 */
[----:B------:R-:W-:Y:S01]  /*25b0*/  ISETP.GE.AND P6, PT, R9, RZ, PT ;  /* 0x000000ff0900720c */ /* 0x000fe20003fc6270 */
[----:B------:R-:W-:Y:S01]  /*25c0*/  IMAD.HI.U32 R4, R3, R189, RZ ;  /* 0x000000bd03047227 */ /* 0x000fe200078e00ff */
[C---:B------:R-:W-:Y:S02]  /*25d0*/  LOP3.LUT R8, R2.reuse, 0xb8, RZ, 0xfc, !PT ;  /* 0x000000b802087812 */ /* 0x040fe400078efcff */
[----:B------:R-:W-:Y:S01]  /*25e0*/  LOP3.LUT R9, R2, 0xd4, RZ, 0xfc, !PT ;  /* 0x000000d402097812 */ /* 0x000fe200078efcff */
[----:B------:R-:W-:Y:S01]  /*25f0*/  IMAD.MOV R5, RZ, RZ, -R5 ;  /* 0x000000ffff057224 */ /* 0x000fe200078e0a05 */
[----:B------:R-:W-:Y:S01]  /*2600*/  IABS R197, R8 ;  /* 0x0000000800c57213 */ /* 0x000fe20000000000 */
[----:B------:R-:W-:Y:S01]  /*2610*/  @!P1 IMAD.IADD R183, R183, 0x1, -R0 ;  /* 0x00000001b7b79824 */ /* 0x000fe200078e0a00 */
[----:B------:R-:W-:Y:S01]  /*2620*/  ISETP.GT.U32.AND P1, PT, R0, R187, PT ;  /* 0x000000bb0000720c */ /* 0x000fe20003f24070 */
[----:B------:R-:W-:Y:S01]  /*2630*/  IMAD.MOV R4, RZ, RZ, -R4 ;  /* 0x000000ffff047224 */ /* 0x000fe200078e0a04 */
[----:B------:R-:W-:Y:S01]  /*2640*/  IABS R209, R9 ;  /* 0x0000000900d17213 */ /* 0x000fe20000000000 */
[--C-:B------:R-:W-:Y:S01]  /*2650*/  @!P0 IMAD.IADD R179, R179, 0x1, -R0.reuse ;  /* 0x00000001b3b38824 */ /* 0x100fe200078e0a00 */
[----:B------:R-:W-:Y:S01]  /*2660*/  ISETP.GE.AND P0, PT, R10, RZ, PT ;  /* 0x000000ff0a00720c */ /* 0x000fe20003f06270 */
[----:B------:R-:W-:Y:S01]  /*2670*/  IMAD R193, R0, R5, R193 ;  /* 0x0000000500c17224 */ /* 0x000fe200078e02c1 */
[C---:B------:R-:W-:Y:S01]  /*2680*/  LOP3.LUT R5, R2.reuse, 0xb4, RZ, 0xfc, !PT ;  /* 0x000000b402057812 */ /* 0x040fe200078efcff */
[----:B------:R-:W-:Y:S01]  /*2690*/  @!P4 IMAD.IADD R191, R191, 0x1, -R0 ;  /* 0x00000001bfbfc824 */ /* 0x000fe200078e0a00 */
[----:B------:R-:W-:Y:S01]  /*26a0*/  LOP3.LUT R10, R2, 0xfc, RZ, 0xfc, !PT ;  /* 0x000000fc020a7812 */ /* 0x000fe200078efcff */
[C---:B------:R-:W-:Y:S01]  /*26b0*/  IMAD R189, R0.reuse, R4, R189 ;  /* 0x0000000400bd7224 */ /* 0x040fe200078e02bd */
[----:B------:R-:W-:Y:S01]  /*26c0*/  IABS R195, R5 ;  /* 0x0000000500c37213 */ /* 0x000fe20000000000 */
[----:B------:R-:W-:Y:S01]  /*26d0*/  @!P3 IMAD.MOV R183, RZ, RZ, -R183 ;  /* 0x000000ffffb7b224 */ /* 0x000fe200078e0ab7 */
[C---:B------:R-:W-:Y:S01]  /*26e0*/  ISETP.GT.U32.AND P3, PT, R0.reuse, R179, PT ;  /* 0x000000b30000720c */ /* 0x040fe20003f64070 */
[----:B------:R-:W-:Y:S01]  /*26f0*/  @!P5 IMAD.MOV R185, RZ, RZ, -R185 ;  /* 0x000000ffffb9d224 */ /* 0x000fe200078e0ab9 */
[C---:B------:R-:W-:Y:S01]  /*2700*/  ISETP.GT.U32.AND P4, PT, R0.reuse, R191, PT ;  /* 0x000000bf0000720c */ /* 0x040fe20003f84070 */
[----:B------:R-:W-:Y:S01]  /*2710*/  @!P6 IMAD.MOV R177, RZ, RZ, -R177 ;  /* 0x000000ffffb1e224 */ /* 0x000fe200078e0ab1 */
[----:B------:R-:W-:Y:S01]  /*2720*/  ISETP.GT.U32.AND P5, PT, R0, R189, PT ;  /* 0x000000bd0000720c */ /* 0x000fe20003fa4070 */
[----:B------:R-:W-:Y:S01]  /*2730*/  IMAD.HI.U32 R4, R3, R195, RZ ;  /* 0x000000c303047227 */ /* 0x000fe200078e00ff */
[----:B------:R-:W-:-:S02]  /*2740*/  ISETP.GE.AND P6, PT, R13, RZ, PT ;  /* 0x000000ff0d00720c */ /* 0x000fc40003fc6270 */
[----:B------:R-:W-:Y:S01]  /*2750*/  IABS R231, R10 ;  /* 0x0000000a00e77213 */ /* 0x000fe20000000000 */
[----:B------:R-:W-:Y:S01]  /*2760*/  IMAD.MOV R4, RZ, RZ, -R4 ;  /* 0x000000ffff047224 */ /* 0x000fe200078e0a04 */
[----:B------:R-:W-:Y:S01]  /*2770*/  LOP3.LUT R13, R2, 0x144, RZ, 0xfc, !PT ;  /* 0x00000144020d7812 */ /* 0x000fe200078efcff */
[--C-:B------:R-:W-:Y:S01]  /*2780*/  @!P1 IMAD.IADD R187, R187, 0x1, -R0.reuse ;  /* 0x00000001bbbb9824 */ /* 0x100fe200078e0a00 */
[----:B------:R-:W-:Y:S01]  /*2790*/  ISETP.GE.AND P1, PT, R12, RZ, PT ;  /* 0x000000ff0c00720c */ /* 0x000fe20003f26270 */
[--C-:B------:R-:W-:Y:S01]  /*27a0*/  @!P3 IMAD.IADD R179, R179, 0x1, -R0.reuse ;  /* 0x00000001b3b3b824 */ /* 0x100fe200078e0a00 */
[C---:B------:R-:W-:Y:S01]  /*27b0*/  ISETP.GT.U32.AND P3, PT, R0.reuse, R193, PT ;  /* 0x000000c10000720c */ /* 0x040fe20003f64070 */
[--C-:B------:R-:W-:Y:S01]  /*27c0*/  @!P4 IMAD.IADD R191, R191, 0x1, -R0.reuse ;  /* 0x00000001bfbfc824 */ /* 0x100fe200078e0a00 */
[----:B------:R-:W-:Y:S01]  /*27d0*/  ISETP.GE.AND P4, PT, R7, RZ, PT ;  /* 0x000000ff0700720c */ /* 0x000fe20003f86270 */
[----:B------:R-:W-:Y:S01]  /*27e0*/  IMAD R195, R0, R4, R195 ;  /* 0x0000000400c37224 */ /* 0x000fe200078e02c3 */
[----:B------:R-:W-:Y:S01]  /*27f0*/  LOP3.LUT R4, R2, 0xbc, RZ, 0xfc, !PT ;  /* 0x000000bc02047812 */ /* 0x000fe200078efcff */
[----:B------:R-:W-:Y:S01]  /*2800*/  @!P5 IMAD.IADD R189, R189, 0x1, -R0 ;  /* 0x00000001bdbdd824 */ /* 0x000fe200078e0a00 */
[----:B------:R-:W-:Y:S01]  /*2810*/  ISETP.GE.AND P5, PT, R5, RZ, PT ;  /* 0x000000ff0500720c */ /* 0x000fe20003fa6270 */
[----:B------:R-:W-:Y:S01]  /*2820*/  @!P6 IMAD.MOV R191, RZ, RZ, -R191 ;  /* 0x000000ffffbfe224 */ /* 0x000fe200078e0abf */
[C---:B------:R-:W-:Y:S01]  /*2830*/  ISETP.GT.U32.AND P6, PT, R0.reuse, R195, PT ;  /* 0x000000c30000720c */ /* 0x040fe20003fc4070 */
[----:B------:R-:W-:Y:S01]  /*2840*/  @!P0 IMAD.MOV R179, RZ, RZ, -R179 ;  /* 0x000000ffffb38224 */ /* 0x000fe200078e0ab3 */
[----:B------:R-:W-:Y:S01]  /*2850*/  ISETP.GT.U32.AND P0, PT, R0, R189, PT ;  /* 0x000000bd0000720c */ /* 0x000fe20003f04070 */
[----:B------:R-:W-:Y:S01]  /*2860*/  IMAD.HI.U32 R5, R3, R197, RZ ;  /* 0x000000c503057227 */ /* 0x000fe200078e00ff */
[----:B------:R-:W-:-:S02]  /*2870*/  IABS R199, R4 ;  /* 0x0000000400c77213 */ /* 0x000fc40000000000 */
[----:B------:R-:W-:Y:S01]  /*2880*/  LOP3.LUT R7, R2, 0xc4, RZ, 0xfc, !PT ;  /* 0x000000c402077812 */ /* 0x000fe200078efcff */
[--C-:B------:R-:W-:Y:S01]  /*2890*/  @!P3 IMAD.IADD R193, R193, 0x1, -R0.reuse ;  /* 0x00000001c1c1b824 */ /* 0x100fe200078e0a00 */
[----:B------:R-:W-:Y:S01]  /*28a0*/  IABS R12, R21 ;  /* 0x00000015000c7213 */ /* 0x000fe20000000000 */
[----:B------:R-:W-:Y:S01]  /*28b0*/  @!P2 IMAD.MOV R181, RZ, RZ, -R181 ;  /* 0x000000ffffb5a224 */ /* 0x000fe200078e0ab5 */
[C---:B------:R-:W-:Y:S01]  /*28c0*/  ISETP.GT.U32.AND P2, PT, R0.reuse, R187, PT ;  /* 0x000000bb0000720c */ /* 0x040fe20003f44070 */
[----:B------:R-:W-:Y:S01]  /*28d0*/  IMAD.MOV R5, RZ, RZ, -R5 ;  /* 0x000000ffff057224 */ /* 0x000fe200078e0a05 */
[----:B------:R-:W-:Y:S01]  /*28e0*/  ISETP.GT.U32.AND P3, PT, R0, R193, PT ;  /* 0x000000c10000720c */ /* 0x000fe20003f64070 */
[--C-:B------:R-:W-:Y:S01]  /*28f0*/  @!P6 IMAD.IADD R195, R195, 0x1, -R0.reuse ;  /* 0x00000001c3c3e824 */ /* 0x100fe200078e0a00 */
[----:B------:R-:W-:Y:S01]  /*2900*/  IABS R203, R7 ;  /* 0x0000000700cb7213 */ /* 0x000fe20000000000 */
[----:B------:R-:W-:Y:S01]  /*2910*/  @!P0 IMAD.IADD R189, R189, 0x1, -R0 ;  /* 0x00000001bdbd8824 */ /* 0x000fe200078e0a00 */
[----:B------:R-:W-:Y:S01]  /*2920*/  ISETP.GE.AND P0, PT, R4, RZ, PT ;  /* 0x000000ff0400720c */ /* 0x000fe20003f06270 */
[----:B------:R-:W-:Y:S01]  /*2930*/  IMAD.HI.U32 R4, R3, R199, RZ ;  /* 0x000000c703047227 */ /* 0x000fe200078e00ff */
[----:B------:R-:W-:-:S03]  /*2940*/  ISETP.GT.U32.AND P6, PT, R0, R195, PT ;  /* 0x000000c30000720c */ /* 0x000fc60003fc4070 */
[----:B------:R-:W-:Y:S01]  /*2950*/  IMAD R197, R0, R5, R197 ;  /* 0x0000000500c57224 */ /* 0x000fe200078e02c5 */
[----:B------:R-:W-:Y:S01]  /*2960*/  LOP3.LUT R5, R2, 0xc0, RZ, 0xfc, !PT ;  /* 0x000000c002057812 */ /* 0x000fe200078efcff */
[----:B------:R-:W-:Y:S02]  /*2970*/  IMAD.MOV R4, RZ, RZ, -R4 ;  /* 0x000000ffff047224 */ /* 0x000fe400078e0a04 */
[--C-:B------:R-:W-:Y:S01]  /*2980*/  @!P3 IMAD.IADD R193, R193, 0x1, -R0.reuse ;  /* 0x00000001c1c1b824 */ /* 0x100fe200078e0a00 */
[C---:B------:R-:W-:Y:S01]  /*2990*/  ISETP.GT.U32.AND P3, PT, R0.reuse, R197, PT ;  /* 0x000000c50000720c */ /* 0x040fe20003f64070 */
[----:B------:R-:W-:Y:S01]  /*29a0*/  IMAD R199, R0, R4, R199 ;  /* 0x0000000400c77224 */ /* 0x000fe200078e02c7 */
[----:B------:R-:W-:Y:S01]  /*29b0*/  IABS R201, R5 ;  /* 0x0000000500c97213 */ /* 0x000fe20000000000 */
[--C-:B------:R-:W-:Y:S01]  /*29c0*/  @!P2 IMAD.IADD R187, R187, 0x1, -R0.reuse ;  /* 0x00000001bbbba824 */ /* 0x100fe200078e0a00 */
[----:B------:R-:W-:Y:S01]  /*29d0*/  ISETP.GE.AND P2, PT, R6, RZ, PT ;  /* 0x000000ff0600720c */ /* 0x000fe20003f46270 */
[----:B------:R-:W-:Y:S01]  /*29e0*/  @!P6 IMAD.IADD R195, R195, 0x1, -R0 ;  /* 0x00000001c3c3e824 */ /* 0x000fe200078e0a00 */
[----:B------:R-:W-:Y:S01]  /*29f0*/  ISETP.GT.U32.AND P6, PT, R0, R199, PT ;  /* 0x000000c70000720c */ /* 0x000fe20003fc4070 */
[----:B------:R-:W-:-:S04]  /*2a00*/  IMAD.HI.U32 R6, R3, R203, RZ ;  /* 0x000000cb03067227 */ /* 0x000fc800078e00ff */
[----:B------:R-:W-:Y:S02]  /*2a10*/  IMAD.MOV R6, RZ, RZ, -R6 ;  /* 0x000000ffff067224 */ /* 0x000fe400078e0a06 */
[--C-:B------:R-:W-:Y:S02]  /*2a20*/  @!P3 IMAD.IADD R197, R197, 0x1, -R0.reuse ;  /* 0x00000001c5c5b824 */ /* 0x100fe400078e0a00 */
[C---:B------:R-:W-:Y:S02]  /*2a30*/  IMAD R203, R0.reuse, R6, R203 ;  /* 0x0000000600cb7224 */ /* 0x040fe400078e02cb */
[----:B------:R-:W-:Y:S01]  /*2a40*/  @!P2 IMAD.MOV R189, RZ, RZ, -R189 ;  /* 0x000000ffffbda224 */ /* 0x000fe200078e0abd */
[----:B------:R-:W-:Y:S01]  /*2a50*/  ISETP.GE.AND P2, PT, R5, RZ, PT ;  /* 0x000000ff0500720c */ /* 0x000fe20003f46270 */
[----:B------:R-:W-:Y:S01]  /*2a60*/  @!P6 IMAD.IADD R199, R199, 0x1, -R0 ;  /* 0x00000001c7c7e824 */ /* 0x000fe200078e0a00 */
[C---:B------:R-:W-:Y:S01]  /*2a70*/  ISETP.GT.U32.AND P3, PT, R0.reuse, R197, PT ;  /* 0x000000c50000720c */ /* 0x040fe20003f64070 */
[----:B------:R-:W-:Y:S01]  /*2a80*/  IMAD.HI.U32 R5, R3, R201, RZ ;  /* 0x000000c903057227 */ /* 0x000fe200078e00ff */
[----:B------:R-:W-:-:S03]  /*2a90*/  ISETP.GT.U32.AND P6, PT, R0, R203, PT ;  /* 0x000000cb0000720c */ /* 0x000fc60003fc4070 */
[----:B------:R-:W-:Y:S01]  /*2aa0*/  @!P1 IMAD.MOV R187, RZ, RZ, -R187 ;  /* 0x000000ffffbb9224 */ /* 0x000fe200078e0abb */
[----:B------:R-:W-:Y:S01]  /*2ab0*/  ISETP.GE.AND P1, PT, R8, RZ, PT ;  /* 0x000000ff0800720c */ /* 0x000fe20003f26270 */
[----:B------:R-:W-:Y:S01]  /*2ac0*/  IMAD.MOV R5, RZ, RZ, -R5 ;  /* 0x000000ffff057224 */ /* 0x000fe200078e0a05 */
[----:B------:R-:W-:Y:S01]  /*2ad0*/  LOP3.LUT R8, R2, 0xd0, RZ, 0xfc, !PT ;  /* 0x000000d002087812 */ /* 0x000fe200078efcff */
[----:B------:R-:W-:Y:S01]  /*2ae0*/  @!P5 IMAD.MOV R195, RZ, RZ, -R195 ;  /* 0x000000ffffc3d224 */ /* 0x000fe200078e0ac3 */
[C---:B------:R-:W-:Y:S01]  /*2af0*/  ISETP.GT.U32.AND P5, PT, R0.reuse, R199, PT ;  /* 0x000000c70000720c */ /* 0x040fe20003fa4070 */
[----:B------:R-:W-:Y:S01]  /*2b00*/  IMAD R201, R0, R5, R201 ;  /* 0x0000000500c97224 */ /* 0x000fe200078e02c9 */
[----:B------:R-:W-:Y:S01]  /*2b10*/  LOP3.LUT R5, R2, 0xc8, RZ, 0xfc, !PT ;  /* 0x000000c802057812 */ /* 0x000fe200078efcff */
[--C-:B------:R-:W-:Y:S01]  /*2b20*/  @!P3 IMAD.IADD R197, R197, 0x1, -R0.reuse ;  /* 0x00000001c5c5b824 */ /* 0x100fe200078e0a00 */
[----:B------:R-:W-:Y:S01]  /*2b30*/  IABS R213, R8 ;  /* 0x0000000800d57213 */ /* 0x000fe20000000000 */
[----:B------:R-:W-:Y:S01]  /*2b40*/  @!P6 IMAD.IADD R203, R203, 0x1, -R0 ;  /* 0x00000001cbcbe824 */ /* 0x000fe200078e0a00 */
[----:B------:R-:W-:Y:S01]  /*2b50*/  IABS R205, R5 ;  /* 0x0000000500cd7213 */ /* 0x000fe20000000000 */
[----:B------:R-:W-:Y:S01]  /*2b60*/  @!P4 IMAD.MOV R193, RZ, RZ, -R193 ;  /* 0x000000ffffc1c224 */ /* 0x000fe200078e0ac1 */
[----:B------:R-:W-:Y:S01]  /*2b70*/  ISETP.GE.AND P4, PT, R7, RZ, PT ;  /* 0x000000ff0700720c */ /* 0x000fe20003f86270 */
[----:B------:R-:W-:Y:S01]  /*2b80*/  @!P1 IMAD.MOV R197, RZ, RZ, -R197 ;  /* 0x000000ffffc59224 */ /* 0x000fe200078e0ac5 */
[----:B------:R-:W-:Y:S01]  /*2b90*/  ISETP.GE.AND P1, PT, R5, RZ, PT ;  /* 0x000000ff0500720c */ /* 0x000fe20003f26270 */
[----:B------:R-:W-:Y:S01]  /*2ba0*/  IMAD.HI.U32 R4, R3, R205, RZ ;  /* 0x000000cd03047227 */ /* 0x000fe200078e00ff */
[----:B------:R-:W-:-:S02]  /*2bb0*/  ISETP.GT.U32.AND P6, PT, R0, R203, PT ;  /* 0x000000cb0000720c */ /* 0x000fc40003fc4070 */
[----:B------:R-:W-:Y:S01]  /*2bc0*/  LOP3.LUT R7, R2, 0xcc, RZ, 0xfc, !PT ;  /* 0x000000cc02077812 */ /* 0x000fe200078efcff */
[C---:B------:R-:W-:Y:S01]  /*2bd0*/  IMAD.HI.U32 R5, R3.reuse, R213, RZ ;  /* 0x000000d503057227 */ /* 0x040fe200078e00ff */
[----:B------:R-:W-:Y:S02]  /*2be0*/  ISETP.GT.U32.AND P3, PT, R0, R201, PT ;  /* 0x000000c90000720c */ /* 0x000fe40003f64070 */
[----:B------:R-:W-:Y:S01]  /*2bf0*/  IABS R207, R7 ;  /* 0x0000000700cf7213 */ /* 0x000fe20000000000 */
[----:B------:R-:W-:Y:S02]  /*2c00*/  IMAD.MOV R4, RZ, RZ, -R4 ;  /* 0x000000ffff047224 */ /* 0x000fe400078e0a04 */
[----:B------:R-:W-:-:S04]  /*2c10*/  IMAD.HI.U32 R6, R3, R209, RZ ;  /* 0x000000d103067227 */ /* 0x000fc800078e00ff */
[----:B------:R-:W-:Y:S02]  /*2c20*/  IMAD.MOV R5, RZ, RZ, -R5 ;  /* 0x000000ffff057224 */ /* 0x000fe400078e0a05 */
[C---:B------:R-:W-:Y:S02]  /*2c30*/  IMAD R205, R0.reuse, R4, R205 ;  /* 0x0000000400cd7224 */ /* 0x040fe400078e02cd */
[----:B------:R-:W-:Y:S02]  /*2c40*/  IMAD.MOV R6, RZ, RZ, -R6 ;  /* 0x000000ffff067224 */ /* 0x000fe400078e0a06 */
[----:B------:R-:W-:Y:S01]  /*2c50*/  IMAD R213, R0, R5, R213 ;  /* 0x0000000500d57224 */ /* 0x000fe200078e02d5 */
[----:B------:R-:W-:Y:S01]  /*2c60*/  LOP3.LUT R5, R2, 0xd8, RZ, 0xfc, !PT ;  /* 0x000000d802057812 */ /* 0x000fe200078efcff */
[--C-:B------:R-:W-:Y:S01]  /*2c70*/  @!P5 IMAD.IADD R199, R199, 0x1, -R0.reuse ;  /* 0x00000001c7c7d824 */ /* 0x100fe200078e0a00 */
[C---:B------:R-:W-:Y:S01]  /*2c80*/  ISETP.GT.U32.AND P5, PT, R0.reuse, R205, PT ;  /* 0x000000cd0000720c */ /* 0x040fe20003fa4070 */
[C---:B------:R-:W-:Y:S01]  /*2c90*/  IMAD R209, R0.reuse, R6, R209 ;  /* 0x0000000600d17224 */ /* 0x040fe200078e02d1 */
[----:B------:R-:W-:Y:S01]  /*2ca0*/  IABS R211, R5 ;  /* 0x0000000500d37213 */ /* 0x000fe20000000000 */
[----:B------:R-:W-:Y:S01]  /*2cb0*/  @!P6 IMAD.IADD R203, R203, 0x1, -R0 ;  /* 0x00000001cbcbe824 */ /* 0x000fe200078e0a00 */
[----:B------:R-:W-:Y:S01]  /*2cc0*/  ISETP.GT.U32.AND P6, PT, R0, R213, PT ;  /* 0x000000d50000720c */ /* 0x000fe20003fc4070 */
[----:B------:R-:W-:Y:S01]  /*2cd0*/  IMAD.HI.U32 R4, R3, R207, RZ ;  /* 0x000000cf03047227 */ /* 0x000fe200078e00ff */
[----:B------:R-:W-:-:S03]  /*2ce0*/  LOP3.LUT R6, R2, 0xdc, RZ, 0xfc, !PT ;  /* 0x000000dc02067812 */ /* 0x000fc600078efcff */
[----:B------:R-:W-:Y:S01]  /*2cf0*/  @!P4 IMAD.MOV R203, RZ, RZ, -R203 ;  /* 0x000000ffffcbc224 */ /* 0x000fe200078e0acb */
[C---:B------:R-:W-:Y:S01]  /*2d00*/  ISETP.GT.U32.AND P4, PT, R0.reuse, R209, PT ;  /* 0x000000d10000720c */ /* 0x040fe20003f84070 */
[----:B------:R-:W-:Y:S01]  /*2d10*/  IMAD.MOV R4, RZ, RZ, -R4 ;  /* 0x000000ffff047224 */ /* 0x000fe200078e0a04 */
[----:B------:R-:W-:Y:S01]  /*2d20*/  IABS R215, R6 ;  /* 0x0000000600d77213 */ /* 0x000fe20000000000 */
[----:B------:R-:W-:Y:S02]  /*2d30*/  @!P5 IMAD.IADD R205, R205, 0x1, -R0 ;  /* 0x00000001cdcdd824 */ /* 0x000fe400078e0a00 */
[C---:B------:R-:W-:Y:S02]  /*2d40*/  IMAD R207, R0.reuse, R4, R207 ;  /* 0x0000000400cf7224 */ /* 0x040fe400078e02cf */
[----:B------:R-:W-:Y:S01]  /*2d50*/  IMAD.HI.U32 R4, R3, R211, RZ ;  /* 0x000000d303047227 */ /* 0x000fe200078e00ff */
[----:B------:R-:W-:-:S03]  /*2d60*/  ISETP.GT.U32.AND P5, PT, R0, R205, PT ;  /* 0x000000cd0000720c */ /* 0x000fc60003fa4070 */
[--C-:B------:R-:W-:Y:S02]  /*2d70*/  @!P6 IMAD.IADD R213, R213, 0x1, -R0.reuse ;  /* 0x00000001d5d5e824 */ /* 0x100fe400078e0a00 */
[----:B------:R-:W-:Y:S02]  /*2d80*/  @!P3 IMAD.IADD R201, R201, 0x1, -R0 ;  /* 0x00000001c9c9b824 */ /* 0x000fe400078e0a00 */
[----:B------:R-:W-:Y:S02]  /*2d90*/  IMAD.MOV R4, RZ, RZ, -R4 ;  /* 0x000000ffff047224 */ /* 0x000fe400078e0a04 */
[----:B------:R-:W-:Y:S01]  /*2da0*/  @!P4 IMAD.IADD R209, R209, 0x1, -R0 ;  /* 0x00000001d1d1c824 */ /* 0x000fe200078e0a00 */
[C---:B------:R-:W-:Y:S01]  /*2db0*/  ISETP.GT.U32.AND P4, PT, R0.reuse, R213, PT ;  /* 0x000000d50000720c */ /* 0x040fe20003f84070 */
[C---:B------:R-:W-:Y:S01]  /*2dc0*/  IMAD R211, R0.reuse, R4, R211 ;  /* 0x0000000400d37224 */ /* 0x040fe200078e02d3 */
[----:B------:R-:W-:Y:S01]  /*2dd0*/  ISETP.GT.U32.AND P3, PT, R0, R201, PT ;  /* 0x000000c90000720c */ /* 0x000fe20003f64070 */
[----:B------:R-:W-:-:S04]  /*2de0*/  IMAD.HI.U32 R4, R3, R215, RZ ;  /* 0x000000d703047227 */ /* 0x000fc800078e00ff */
[----:B------:R-:W-:Y:S01]  /*2df0*/  @!P0 IMAD.MOV R199, RZ, RZ, -R199 ;  /* 0x000000ffffc78224 */ /* 0x000fe200078e0ac7 */
[C---:B------:R-:W-:Y:S01]  /*2e00*/  ISETP.GT.U32.AND P0, PT, R0.reuse, R207, PT ;  /* 0x000000cf0000720c */ /* 0x040fe20003f04070 */
[----:B------:R-:W-:Y:S02]  /*2e10*/  IMAD.MOV R4, RZ, RZ, -R4 ;  /* 0x000000ffff047224 */ /* 0x000fe400078e0a04 */
[--C-:B------:R-:W-:Y:S01]  /*2e20*/  @!P5 IMAD.IADD R205, R205, 0x1, -R0.reuse ;  /* 0x00000001cdcdd824 */ /* 0x100fe200078e0a00 */
[----:B------:R-:W-:Y:S01]  /*2e30*/  ISETP.GE.AND P5, PT, R9, RZ, PT ;  /* 0x000000ff0900720c */ /* 0x000fe20003fa6270 */
[----:B------:R-:W-:Y:S01]  /*2e40*/  IMAD R215, R0, R4, R215 ;  /* 0x0000000400d77224 */ /* 0x000fe200078e02d7 */
[----:B------:R-:W-:Y:S01]  /*2e50*/  LOP3.LUT R9, R2, 0xe8, RZ, 0xfc, !PT ;  /* 0x000000e802097812 */ /* 0x000fe200078efcff */
[--C-:B------:R-:W-:Y:S02]  /*2e60*/  @!P4 IMAD.IADD R213, R213, 0x1, -R0.reuse ;  /* 0x00000001d5d5c824 */ /* 0x100fe400078e0a00 */
[--C-:B------:R-:W-:Y:S01]  /*2e70*/  @!P3 IMAD.IADD R201, R201, 0x1, -R0.reuse ;  /* 0x00000001c9c9b824 */ /* 0x100fe200078e0a00 */
[C---:B------:R-:W-:Y:S01]  /*2e80*/  ISETP.GT.U32.AND P4, PT, R0.reuse, R215, PT ;  /* 0x000000d70000720c */ /* 0x040fe20003f84070 */
[----:B------:R-:W-:Y:S01]  /*2e90*/  @!P1 IMAD.MOV R205, RZ, RZ, -R205 ;  /* 0x000000ffffcd9224 */ /* 0x000fe200078e0acd */
[----:B------:R-:W-:Y:S01]  /*2ea0*/  ISETP.GT.U32.AND P1, PT, R0, R209, PT ;  /* 0x000000d10000720c */ /* 0x000fe20003f24070 */
[----:B------:R-:W-:Y:S01]  /*2eb0*/  @!P2 IMAD.MOV R201, RZ, RZ, -R201 ;  /* 0x000000ffffc9a224 */ /* 0x000fe200078e0ac9 */
[----:B------:R-:W-:Y:S01]  /*2ec0*/  ISETP.GE.AND P2, PT, R8, RZ, PT ;  /* 0x000000ff0800720c */ /* 0x000fe20003f46270 */
[----:B------:R-:W-:Y:S01]  /*2ed0*/  @!P0 IMAD.IADD R207, R207, 0x1, -R0 ;  /* 0x00000001cfcf8824 */ /* 0x000fe200078e0a00 */
[----:B------:R-:W-:-:S02]  /*2ee0*/  LOP3.LUT R8, R2, 0xe4, RZ, 0xfc, !PT ;  /* 0x000000e402087812 */ /* 0x000fc400078efcff */
[----:B------:R-:W-:Y:S02]  /*2ef0*/  ISETP.GE.AND P0, PT, R5, RZ, PT ;  /* 0x000000ff0500720c */ /* 0x000fe40003f06270 */
[----:B------:R-:W-:Y:S02]  /*2f00*/  ISETP.GT.U32.AND P6, PT, R0, R207, PT ;  /* 0x000000cf0000720c */ /* 0x000fe40003fc4070 */
[----:B------:R-:W-:Y:S01]  /*2f10*/  IABS R219, R8 ;  /* 0x0000000800db7213 */ /* 0x000fe20000000000 */
[--C-:B------:R-:W-:Y:S01]  /*2f20*/  @!P4 IMAD.IADD R215, R215, 0x1, -R0.reuse ;  /* 0x00000001d7d7c824 */ /* 0x100fe200078e0a00 */
[----:B------:R-:W-:Y:S01]  /*2f30*/  IABS R221, R9 ;  /* 0x0000000900dd7213 */ /* 0x000fe20000000000 */
[----:B------:R-:W-:Y:S01]  /*2f40*/  @!P1 IMAD.IADD R209, R209, 0x1, -R0 ;  /* 0x00000001d1d19824 */ /* 0x000fe200078e0a00 */
[----:B------:R-:W-:Y:S01]  /*2f50*/  ISETP.GE.AND P1, PT, R6, RZ, PT ;  /* 0x000000ff0600720c */ /* 0x000fe20003f26270 */
[----:B------:R-:W-:Y:S01]  /*2f60*/  IMAD.HI.U32 R5, R3, R219, RZ ;  /* 0x000000db03057227 */ /* 0x000fe200078e00ff */
[----:B------:R-:W-:-:S02]  /*2f70*/  ISETP.GT.U32.AND P4, PT, R0, R215, PT ;  /* 0x000000d70000720c */ /* 0x000fc40003f84070 */
[----:B------:R-:W-:Y:S01]  /*2f80*/  ISETP.GE.AND P3, PT, R7, RZ, PT ;  /* 0x000000ff0700720c */ /* 0x000fe20003f66270 */
[----:B------:R-:W-:Y:S01]  /*2f90*/  IMAD.HI.U32 R6, R3, R221, RZ ;  /* 0x000000dd03067227 */ /* 0x000fe200078e00ff */
[----:B------:R-:W-:-:S03]  /*2fa0*/  LOP3.LUT R7, R2, 0xe0, RZ, 0xfc, !PT ;  /* 0x000000e002077812 */ /* 0x000fc600078efcff */
[----:B------:R-:W-:Y:S01]  /*2fb0*/  IMAD.MOV R5, RZ, RZ, -R5 ;  /* 0x000000ffff057224 */ /* 0x000fe200078e0a05 */
[----:B------:R-:W-:Y:S01]  /*2fc0*/  IABS R217, R7 ;  /* 0x0000000700d97213 */ /* 0x000fe20000000000 */
[----:B------:R-:W-:Y:S01]  /*2fd0*/  @!P6 IMAD.IADD R207, R207, 0x1, -R0 ;  /* 0x00000001cfcfe824 */ /* 0x000fe200078e0a00 */
[C---:B------:R-:W-:Y:S01]  /*2fe0*/  ISETP.GT.U32.AND P6, PT, R0.reuse, R211, PT ;  /* 0x000000d30000720c */ /* 0x040fe20003fc4070 */
[----:B------:R-:W-:Y:S02]  /*2ff0*/  IMAD.MOV R6, RZ, RZ, -R6 ;  /* 0x000000ffff067224 */ /* 0x000fe400078e0a06 */
[C---:B------:R-:W-:Y:S02]  /*3000*/  IMAD R219, R0.reuse, R5, R219 ;  /* 0x0000000500db7224 */ /* 0x040fe400078e02db */
[----:B------:R-:W-:Y:S01]  /*3010*/  IMAD R221, R0, R6, R221 ;  /* 0x0000000600dd7224 */ /* 0x000fe200078e02dd */
[----:B------:R-:W-:Y:S01]  /*3020*/  LOP3.LUT R6, R2, 0xec, RZ, 0xfc, !PT ;  /* 0x000000ec02067812 */ /* 0x000fe200078efcff */
[----:B------:R-:W-:Y:S01]  /*3030*/  @!P5 IMAD.MOV R209, RZ, RZ, -R209 ;  /* 0x000000ffffd1d224 */ /* 0x000fe200078e0ad1 */
[C---:B------:R-:W-:Y:S01]  /*3040*/  ISETP.GT.U32.AND P5, PT, R0.reuse, R219, PT ;  /* 0x000000db0000720c */ /* 0x040fe20003fa4070 */
[----:B------:R-:W-:Y:S01]  /*3050*/  @!P4 IMAD.IADD R215, R215, 0x1, -R0 ;  /* 0x00000001d7d7c824 */ /* 0x000fe200078e0a00 */
[----:B------:R-:W-:Y:S01]  /*3060*/  ISETP.GT.U32.AND P4, PT, R0, R221, PT ;  /* 0x000000dd0000720c */ /* 0x000fe20003f84070 */
[----:B------:R-:W-:Y:S01]  /*3070*/  IMAD.HI.U32 R4, R3, R217, RZ ;  /* 0x000000d903047227 */ /* 0x000fe200078e00ff */
[----:B------:R-:W-:-:S03]  /*3080*/  IABS R223, R6 ;  /* 0x0000000600df7213 */ /* 0x000fc60000000000 */
        /* <DEDUP_REMOVED lines=8> */
[----:B------:R-:W-:Y:S02]  /*3110*/  @!P5 IMAD.IADD R219, R219, 0x1, -R0 ;  /* 0x00000001dbdbd824 */ /* 0x000fe400078e0a00 */
[----:B------:R-:W-:-:S04]  /*3120*/  IMAD.HI.U32 R4, R3, R223, RZ ;  /* 0x000000df03047227 */ /* 0x000fc800078e00ff */
[----:B------:R-:W-:Y:S01]  /*3130*/  @!P4 IMAD.IADD R221, R221, 0x1, -R0 ;  /* 0x00000001ddddc824 */ /* 0x000fe200078e0a00 */
[----:B------:R-:W-:Y:S01]  /*3140*/  ISETP.GT.U32.AND P4, PT, R0, R219, PT ;  /* 0x000000db0000720c */ /* 0x000fe20003f84070 */
[----:B------:R-:W-:Y:S02]  /*3150*/  IMAD.MOV R5, RZ, RZ, -R4 ;  /* 0x000000ffff057224 */ /* 0x000fe400078e0a04 */
[----:B------:R-:W-:-:S04]  /*3160*/  IMAD.HI.U32 R4, R3, R225, RZ ;  /* 0x000000e103047227 */ /* 0x000fc800078e00ff */
[----:B------:R-:W-:Y:S02]  /*3170*/  IMAD.MOV R4, RZ, RZ, -R4 ;  /* 0x000000ffff047224 */ /* 0x000fe400078e0a04 */
[----:B------:R-:W-:Y:S01]  /*3180*/  @!P2 IMAD.MOV R213, RZ, RZ, -R213 ;  /* 0x000000ffffd5a224 */ /* 0x000fe200078e0ad5 */
[C---:B------:R-:W-:Y:S01]  /*3190*/  ISETP.GT.U32.AND P2, PT, R0.reuse, R217, PT ;  /* 0x000000d90000720c */ /* 0x040fe20003f44070 */
[C---:B------:R-:W-:Y:S02]  /*31a0*/  IMAD R225, R0.reuse, R4, R225 ;  /* 0x0000000400e17224 */ /* 0x040fe400078e02e1 */
[--C-:B------:R-:W-:Y:S02]  /*31b0*/  @!P4 IMAD.IADD R219, R219, 0x1, -R0.reuse ;  /* 0x00000001dbdbc824 */ /* 0x100fe400078e0a00 */
[--C-:B------:R-:W-:Y:S01]  /*31c0*/  @!P3 IMAD.IADD R211, R211, 0x1, -R0.reuse ;  /* 0x00000001d3d3b824 */ /* 0x100fe200078e0a00 */
[C---:B------:R-:W-:Y:S01]  /*31d0*/  ISETP.GT.U32.AND P4, PT, R0.reuse, R225, PT ;  /* 0x000000e10000720c */ /* 0x040fe20003f84070 */
[----:B------:R-:W-:Y:S01]  /*31e0*/  IMAD R223, R0, R5, R223 ;  /* 0x0000000500df7224 */ /* 0x000fe200078e02df */
[----:B------:R-:W-:Y:S01]  /*31f0*/  ISETP.GE.AND P3, PT, R8, RZ, PT ;  /* 0x000000ff0800720c */ /* 0x000fe20003f66270 */
[----:B------:R-:W-:Y:S01]  /*3200*/  @!P0 IMAD.MOV R211, RZ, RZ, -R211 ;  /* 0x000000ffffd38224 */ /* 0x000fe200078e0ad3 */
[----:B------:R-:W-:Y:S01]  /*3210*/  LOP3.LUT R8, R2, 0xf4, RZ, 0xfc, !PT ;  /* 0x000000f402087812 */ /* 0x000fe200078efcff */
[----:B------:R-:W-:Y:S01]  /*3220*/  @!P1 IMAD.MOV R215, RZ, RZ, -R215 ;  /* 0x000000ffffd79224 */ /* 0x000fe200078e0ad7 */
[----:B------:R-:W-:Y:S01]  /*3230*/  ISETP.GT.U32.AND P0, PT, R0, R221, PT ;  /* 0x000000dd0000720c */ /* 0x000fe20003f04070 */
[----:B------:R-:W-:Y:S01]  /*3240*/  @!P2 IMAD.IADD R217, R217, 0x1, -R0 ;  /* 0x00000001d9d9a824 */ /* 0x000fe200078e0a00 */
[----:B------:R-:W-:-:S02]  /*3250*/  ISETP.GE.AND P2, PT, R9, RZ, PT ;  /* 0x000000ff0900720c */ /* 0x000fc40003f46270 */
[----:B------:R-:W-:Y:S02]  /*3260*/  IABS R227, R8 ;  /* 0x0000000800e37213 */ /* 0x000fe40000000000 */
[----:B------:R-:W-:Y:S01]  /*3270*/  LOP3.LUT R9, R2, 0xf8, RZ, 0xfc, !PT ;  /* 0x000000f802097812 */ /* 0x000fe200078efcff */
[----:B------:R-:W-:Y:S01]  /*3280*/  @!P4 IMAD.IADD R225, R225, 0x1, -R0 ;  /* 0x00000001e1e1c824 */ /* 0x000fe200078e0a00 */
[C---:B------:R-:W-:Y:S01]  /*3290*/  ISETP.GT.U32.AND P5, PT, R0.reuse, R217, PT ;  /* 0x000000d90000720c */ /* 0x040fe20003fa4070 */
[C---:B------:R-:W-:Y:S01]  /*32a0*/  IMAD.HI.U32 R4, R3.reuse, R227, RZ ;  /* 0x000000e303047227 */ /* 0x040fe200078e00ff */
[----:B------:R-:W-:Y:S02]  /*32b0*/  IABS R229, R9 ;  /* 0x0000000900e57213 */ /* 0x000fe40000000000 */
[----:B------:R-:W-:Y:S01]  /*32c0*/  ISETP.GT.U32.AND P4, PT, R0, R225, PT ;  /* 0x000000e10000720c */ /* 0x000fe20003f84070 */
[----:B------:R-:W-:Y:S02]  /*32d0*/  IMAD.MOV R5, RZ, RZ, -R4 ;  /* 0x000000ffff057224 */ /* 0x000fe400078e0a04 */
[----:B------:R-:W-:-:S04]  /*32e0*/  IMAD.HI.U32 R4, R3, R229, RZ ;  /* 0x000000e503047227 */ /* 0x000fc800078e00ff */
[C---:B------:R-:W-:Y:S02]  /*32f0*/  IMAD R227, R0.reuse, R5, R227 ;  /* 0x0000000500e37224 */ /* 0x040fe400078e02e3 */
[----:B------:R-:W-:Y:S02]  /*3300*/  IMAD.MOV R5, RZ, RZ, -R4 ;  /* 0x000000ffff057224 */ /* 0x000fe400078e0a04 */
[--C-:B------:R-:W-:Y:S01]  /*3310*/  @!P5 IMAD.IADD R217, R217, 0x1, -R0.reuse ;  /* 0x00000001d9d9d824 */ /* 0x100fe200078e0a00 */
[C---:B------:R-:W-:Y:S01]  /*3320*/  ISETP.GT.U32.AND P5, PT, R0.reuse, R223, PT ;  /* 0x000000df0000720c */ /* 0x040fe20003fa4070 */
[----:B------:R-:W-:Y:S01]  /*3330*/  IMAD R229, R0, R5, R229 ;  /* 0x0000000500e57224 */ /* 0x000fe200078e02e5 */
[----:B------:R-:W-:Y:S01]  /*3340*/  LOP3.LUT R5, R2, 0x100, RZ, 0xfc, !PT ;  /* 0x0000010002057812 */ /* 0x000fe200078efcff */
[----:B------:R-:W-:Y:S02]  /*3350*/  @!P4 IMAD.IADD R225, R225, 0x1, -R0 ;  /* 0x00000001e1e1c824 */ /* 0x000fe400078e0a00 */
[----:B------:R-:W-:Y:S01]  /*3360*/  IMAD.HI.U32 R4, R3, R231, RZ ;  /* 0x000000e703047227 */ /* 0x000fe200078e00ff */
[----:B------:R-:W-:-:S02]  /*3370*/  ISETP.GT.U32.AND P4, PT, R0, R229, PT ;  /* 0x000000e50000720c */ /* 0x000fc40003f84070 */
[----:B------:R-:W-:Y:S01]  /*3380*/  IABS R233, R5 ;  /* 0x0000000500e97213 */ /* 0x000fe20000000000 */
[----:B------:R-:W-:Y:S02]  /*3390*/  IMAD.MOV R4, RZ, RZ, -R4 ;  /* 0x000000ffff047224 */ /* 0x000fe400078e0a04 */
[--C-:B------:R-:W-:Y:S01]  /*33a0*/  @!P0 IMAD.IADD R221, R221, 0x1, -R0.reuse ;  /* 0x00000001dddd8824 */ /* 0x100fe200078e0a00 */
[----:B------:R-:W-:Y:S01]  /*33b0*/  ISETP.GE.AND P0, PT, R6, RZ, PT ;  /* 0x000000ff0600720c */ /* 0x000fe20003f06270 */
[----:B------:R-:W-:Y:S01]  /*33c0*/  @!P5 IMAD.IADD R223, R223, 0x1, -R0 ;  /* 0x00000001dfdfd824 */ /* 0x000fe200078e0a00 */
[----:B------:R-:W-:Y:S01]  /*33d0*/  ISETP.GE.AND P5, PT, R7, RZ, PT ;  /* 0x000000ff0700720c */ /* 0x000fe20003fa6270 */
[----:B------:R-:W-:Y:S01]  /*33e0*/  IMAD R231, R0, R4, R231 ;  /* 0x0000000400e77224 */ /* 0x000fe200078e02e7 */
[----:B------:R-:W-:Y:S01]  /*33f0*/  LOP3.LUT R7, R2, 0x10c, RZ, 0xfc, !PT ;  /* 0x0000010c02077812 */ /* 0x000fe200078efcff */
[----:B------:R-:W-:Y:S01]  /*3400*/  IMAD.HI.U32 R4, R3, R233, RZ ;  /* 0x000000e903047227 */ /* 0x000fe200078e00ff */
[----:B------:R-:W-:-:S02]  /*3410*/  ISETP.GT.U32.AND P1, PT, R0, R223, PT ;  /* 0x000000df0000720c */ /* 0x000fc40003f24070 */
[----:B------:R-:W-:Y:S01]  /*3420*/  LOP3.LUT R6, R2, 0x108, RZ, 0xfc, !PT ;  /* 0x0000010802067812 */ /* 0x000fe200078efcff */
[----:B------:R-:W-:Y:S01]  /*3430*/  @!P4 IMAD.IADD R229, R229, 0x1, -R0 ;  /* 0x00000001e5e5c824 */ /* 0x000fe200078e0a00 */
[----:B------:R-:W-:Y:S01]  /*3440*/  IABS R237, R7 ;  /* 0x0000000700ed7213 */ /* 0x000fe20000000000 */
[----:B------:R-:W-:Y:S01]  /*3450*/  @!P6 IMAD.MOV R217, RZ, RZ, -R217 ;  /* 0x000000ffffd9e224 */ /* 0x000fe200078e0ad9 */
[C---:B------:R-:W-:Y:S01]  /*3460*/  ISETP.GT.U32.AND P6, PT, R0.reuse, R227, PT ;  /* 0x000000e30000720c */ /* 0x040fe20003fc4070 */
[----:B------:R-:W-:Y:S01]  /*3470*/  IMAD.MOV R4, RZ, RZ, -R4 ;  /* 0x000000ffff047224 */ /* 0x000fe200078e0a04 */
[C---:B------:R-:W-:Y:S01]  /*3480*/  ISETP.GT.U32.AND P4, PT, R0.reuse, R229, PT ;  /* 0x000000e50000720c */ /* 0x040fe20003f84070 */
[----:B------:R-:W-:Y:S01]  /*3490*/  @!P5 IMAD.MOV R225, RZ, RZ, -R225 ;  /* 0x000000ffffe1d224 */ /* 0x000fe200078e0ae1 */
[C---:B------:R-:W-:Y:S01]  /*34a0*/  ISETP.GT.U32.AND P5, PT, R0.reuse, R231, PT ;  /* 0x000000e70000720c */ /* 0x040fe20003fa4070 */
[----:B------:R-:W-:Y:S01]  /*34b0*/  IMAD R233, R0, R4, R233 ;  /* 0x0000000400e97224 */ /* 0x000fe200078e02e9 */
[----:B------:R-:W-:Y:S01]  /*34c0*/  IABS R239, R6 ;  /* 0x0000000600ef7213 */ /* 0x000fe20000000000 */
[--C-:B------:R-:W-:Y:S01]  /*34d0*/  @!P1 IMAD.IADD R223, R223, 0x1, -R0.reuse ;  /* 0x00000001dfdf9824 */ /* 0x100fe200078e0a00 */
[----:B------:R-:W-:Y:S01]  /*34e0*/  ISETP.GE.AND P1, PT, R10, RZ, PT ;  /* 0x000000ff0a00720c */ /* 0x000fe20003f26270 */
[----:B------:R-:W-:Y:S01]  /*34f0*/  @!P2 IMAD.MOV R221, RZ, RZ, -R221 ;  /* 0x000000ffffdda224 */ /* 0x000fe200078e0add */
[----:B------:R-:W-:Y:S01]  /*3500*/  ISETP.GE.AND P2, PT, R9, RZ, PT ;  /* 0x000000ff0900720c */ /* 0x000fe20003f46270 */
[----:B------:R-:W-:Y:S01]  /*3510*/  @!P0 IMAD.MOV R223, RZ, RZ, -R223 ;  /* 0x000000ffffdf8224 */ /* 0x000fe200078e0adf */
[----:B------:R-:W-:Y:S01]  /*3520*/  ISETP.GE.AND P0, PT, R5, RZ, PT ;  /* 0x000000ff0500720c */ /* 0x000fe20003f06270 */
[--C-:B------:R-:W-:Y:S01]  /*3530*/  @!P6 IMAD.IADD R227, R227, 0x1, -R0.reuse ;  /* 0x00000001e3e3e824 */ /* 0x100fe200078e0a00 */
[----:B------:R-:W-:Y:S01]  /*3540*/  LOP3.LUT R5, R2, 0x104, RZ, 0xfc, !PT ;  /* 0x0000010402057812 */ /* 0x000fe200078efcff */
[--C-:B------:R-:W-:Y:S01]  /*3550*/  @!P4 IMAD.IADD R229, R229, 0x1, -R0.reuse ;  /* 0x00000001e5e5c824 */ /* 0x100fe200078e0a00 */
[C---:B------:R-:W-:Y:S01]  /*3560*/  ISETP.GT.U32.AND P4, PT, R0.reuse, R233, PT ;  /* 0x000000e90000720c */ /* 0x040fe20003f84070 */
[----:B------:R-:W-:Y:S01]  /*3570*/  @!P5 IMAD.IADD R231, R231, 0x1, -R0 ;  /* 0x00000001e7e7d824 */ /* 0x000fe200078e0a00 */
[----:B------:R-:W-:Y:S01]  /*3580*/  IABS R235, R5 ;  /* 0x0000000500eb7213 */ /* 0x000fe20000000000 */
[----:B------:R-:W-:Y:S01]  /*3590*/  @!P3 IMAD.MOV R219, RZ, RZ, -R219 ;  /* 0x000000ffffdbb224 */ /* 0x000fe200078e0adb */
[----:B------:R-:W-:-:S02]  /*35a0*/  ISETP.GT.U32.AND P6, PT, R0, R227, PT ;  /* 0x000000e30000720c */ /* 0x000fc40003fc4070 */
[----:B------:R-:W-:Y:S01]  /*35b0*/  ISETP.GT.U32.AND P5, PT, R0, R231, PT ;  /* 0x000000e70000720c */ /* 0x000fe20003fa4070 */
[----:B------:R-:W-:Y:S01]  /*35c0*/  IMAD.HI.U32 R4, R3, R235, RZ ;  /* 0x000000eb03047227 */ /* 0x000fe200078e00ff */
[----:B------:R-:W-:Y:S02]  /*35d0*/  ISETP.GE.AND P3, PT, R8, RZ, PT ;  /* 0x000000ff0800720c */ /* 0x000fe40003f66270 */
[C---:B------:R-:W-:Y:S01]  /*35e0*/  LOP3.LUT R8, R2.reuse, 0x118, RZ, 0xfc, !PT ;  /* 0x0000011802087812 */ /* 0x040fe200078efcff */
[----:B------:R-:W-:Y:S01]  /*35f0*/  IMAD.MOV R4, RZ, RZ, -R4 ;  /* 0x000000ffff047224 */ /* 0x000fe200078e0a04 */
[----:B------:R-:W-:Y:S01]  /*3600*/  LOP3.LUT R9, R2, 0x12c, RZ, 0xfc, !PT ;  /* 0x0000012c02097812 */ /* 0x000fe200078efcff */
[----:B------:R-:W-:Y:S01]  /*3610*/  @!P4 IMAD.IADD R233, R233, 0x1, -R0 ;  /* 0x00000001e9e9c824 */ /* 0x000fe200078e0a00 */
[----:B------:R-:W-:Y:S01]  /*3620*/  IABS R243, R8 ;  /* 0x0000000800f37213 */ /* 0x000fe20000000000 */
[----:B------:R-:W-:Y:S01]  /*3630*/  IMAD R235, R0, R4, R235 ;  /* 0x0000000400eb7224 */ /* 0x000fe200078e02eb */
[----:B------:R-:W-:Y:S01]  /*3640*/  LOP3.LUT R10, R2, 0x138, RZ, 0xfc, !PT ;  /* 0x00000138020a7812 */ /* 0x000fe200078efcff */
[----:B------:R-:W-:Y:S01]  /*3650*/  IMAD.HI.U32 R4, R3, R237, RZ ;  /* 0x000000ed03047227 */ /* 0x000fe200078e00ff */
[----:B------:R-:W-:-:S03]  /*3660*/  ISETP.GT.U32.AND P4, PT, R0, R233, PT ;  /* 0x000000e90000720c */ /* 0x000fc60003f84070 */
[----:B------:R-:W-:Y:S01]  /*3670*/  @!P6 IMAD.IADD R227, R227, 0x1, -R0 ;  /* 0x00000001e3e3e824 */ /* 0x000fe200078e0a00 */
[----:B------:R-:W-:Y:S01]  /*3680*/  ISETP.GE.AND P6, PT, R5, RZ, PT ;  /* 0x000000ff0500720c */ /* 0x000fe20003fc6270 */
[----:B------:R-:W-:-:S04]  /*3690*/  IMAD.HI.U32 R5, R3, R239, RZ ;  /* 0x000000ef03057227 */ /* 0x000fc800078e00ff */
[----:B------:R-:W-:Y:S01]  /*36a0*/  @!P5 IMAD.IADD R231, R231, 0x1, -R0 ;  /* 0x00000001e7e7d824 */ /* 0x000fe200078e0a00 */
[C---:B------:R-:W-:Y:S01]  /*36b0*/  ISETP.GT.U32.AND P5, PT, R0.reuse, R235, PT ;  /* 0x000000eb0000720c */ /* 0x040fe20003fa4070 */
[----:B------:R-:W-:Y:S02]  /*36c0*/  IMAD.MOV R4, RZ, RZ, -R4 ;  /* 0x000000ffff047224 */ /* 0x000fe400078e0a04 */
[----:B------:R-:W-:Y:S02]  /*36d0*/  IMAD.MOV R5, RZ, RZ, -R5 ;  /* 0x000000ffff057224 */ /* 0x000fe400078e0a05 */
[C---:B------:R-:W-:Y:S02]  /*36e0*/  IMAD R237, R0.reuse, R4, R237 ;  /* 0x0000000400ed7224 */ /* 0x040fe400078e02ed */
[C---:B------:R-:W-:Y:S02]  /*36f0*/  IMAD R239, R0.reuse, R5, R239 ;  /* 0x0000000500ef7224 */ /* 0x040fe400078e02ef */
[--C-:B------:R-:W-:Y:S01]  /*3700*/  @!P4 IMAD.IADD R233, R233, 0x1, -R0.reuse ;  /* 0x00000001e9e9c824 */ /* 0x100fe200078e0a00 */
[C---:B------:R-:W-:Y:S01]  /*3710*/  ISETP.GT.U32.AND P4, PT, R0.reuse, R237, PT ;  /* 0x000000ed0000720c */ /* 0x040fe20003f84070 */
[----:B------:R-:W-:Y:S01]  /*3720*/  @!P1 IMAD.MOV R231, RZ, RZ, -R231 ;  /* 0x000000ffffe79224 */ /* 0x000fe200078e0ae7 */
[----:B------:R-:W-:Y:S01]  /*3730*/  ISETP.GT.U32.AND P1, PT, R0, R239, PT ;  /* 0x000000ef0000720c */ /* 0x000fe20003f24070 */
[----:B------:R-:W-:Y:S01]  /*3740*/  @!P2 IMAD.MOV R229, RZ, RZ, -R229 ;  /* 0x000000ffffe5a224 */ /* 0x000fe200078e0ae5 */
[----:B------:R-:W-:Y:S01]  /*3750*/  ISETP.GE.AND P2, PT, R7, RZ, PT ;  /* 0x000000ff0700720c */ /* 0x000fe20003f46270 */
[----:B------:R-:W-:Y:S01]  /*3760*/  @!P5 IMAD.IADD R235, R235, 0x1, -R0 ;  /* 0x00000001ebebd824 */ /* 0x000fe200078e0a00 */
[----:B------:R-:W-:Y:S01]  /*3770*/  LOP3.LUT R7, R2, 0x114, RZ, 0xfc, !PT ;  /* 0x0000011402077812 */ /* 0x000fe200078efcff */
[----:B------:R-:W-:Y:S01]  /*3780*/  @!P3 IMAD.MOV R227, RZ, RZ, -R227 ;  /* 0x000000ffffe3b224 */ /* 0x000fe200078e0ae3 */
[----:B------:R-:W-:Y:S01]  /*3790*/  ISETP.GE.AND P3, PT, R6, RZ, PT ;  /* 0x000000ff0600720c */ /* 0x000fe20003f66270 */
[----:B------:R-:W-:Y:S01]  /*37a0*/  @!P0 IMAD.MOV R233, RZ, RZ, -R233 ;  /* 0x000000ffffe98224 */ /* 0x000fe200078e0ae9 */
[----:B------:R-:W-:-:S02]  /*37b0*/  IABS R245, R7 ;  /* 0x0000000700f57213 */ /* 0x000fc40000000000 */
[----:B------:R-:W-:Y:S01]  /*37c0*/  ISETP.GT.U32.AND P5, PT, R0, R235, PT ;  /* 0x000000eb0000720c */ /* 0x000fe20003fa4070 */
[----:B------:R-:W-:Y:S01]  /*37d0*/  @!P4 IMAD.IADD R237, R237, 0x1, -R0 ;  /* 0x00000001ededc824 */ /* 0x000fe200078e0a00 */
[----:B------:R-:W-:Y:S01]  /*37e0*/  LOP3.LUT R6, R2, 0x110, RZ, 0xfc, !PT ;  /* 0x0000011002067812 */ /* 0x000fe200078efcff */
[----:B------:R-:W-:-:S03]  /*37f0*/  IMAD.HI.U32 R5, R3, R245, RZ ;  /* 0x000000f503057227 */ /* 0x000fc600078e00ff */
[----:B------:R-:W-:Y:S01]  /*3800*/  IABS R241, R6 ;  /* 0x0000000600f17213 */ /* 0x000fe20000000000 */
[----:B------:R-:W-:Y:S01]  /*3810*/  @!P1 IMAD.IADD R239, R239, 0x1, -R0 ;  /* 0x00000001efef9824 */ /* 0x000fe200078e0a00 */
[----:B------:R-:W-:Y:S01]  /*3820*/  ISETP.GE.AND P0, PT, R6, RZ, PT ;  /* 0x000000ff0600720c */ /* 0x000fe20003f06270 */
[C---:B------:R-:W-:Y:S01]  /*3830*/  IMAD.HI.U32 R6, R3.reuse, R243, RZ ;  /* 0x000000f303067227 */ /* 0x040fe200078e00ff */
[C---:B------:R-:W-:Y:S02]  /*3840*/  ISETP.GT.U32.AND P4, PT, R0.reuse, R237, PT ;  /* 0x000000ed0000720c */ /* 0x040fe40003f84070 */
[----:B------:R-:W-:Y:S01]  /*3850*/  ISETP.GT.U32.AND P1, PT, R0, R239, PT ;  /* 0x000000ef0000720c */ /* 0x000fe20003f24070 */
[----:B------:R-:W-:Y:S02]  /*3860*/  IMAD.MOV R5, RZ, RZ, -R5 ;  /* 0x000000ffff057224 */ /* 0x000fe400078e0a05 */
[----:B------:R-:W-:-:S04]  /*3870*/  IMAD.HI.U32 R4, R3, R241, RZ ;  /* 0x000000f103047227 */ /* 0x000fc800078e00ff */
[----:B------:R-:W-:Y:S01]  /*3880*/  @!P5 IMAD.IADD R235, R235, 0x1, -R0 ;  /* 0x00000001ebebd824 */ /* 0x000fe200078e0a00 */
[----:B------:R-:W-:Y:S01]  /*3890*/  ISETP.GE.AND P5, PT, R7, RZ, PT ;  /* 0x000000ff0700720c */ /* 0x000fe20003fa6270 */
[----:B------:R-:W-:Y:S01]  /*38a0*/  IMAD.MOV R6, RZ, RZ, -R6 ;  /* 0x000000ffff067224 */ /* 0x000fe200078e0a06 */
[----:B------:R-:W-:Y:S01]  /*38b0*/  LOP3.LUT R7, R2, 0x124, RZ, 0xfc, !PT ;  /* 0x0000012402077812 */ /* 0x000fe200078efcff */
[C---:B------:R-:W-:Y:S02]  /*38c0*/  IMAD R245, R0.reuse, R5, R245 ;  /* 0x0000000500f57224 */ /* 0x040fe400078e02f5 */
[----:B------:R-:W-:Y:S01]  /*38d0*/  IMAD.MOV R4, RZ, RZ, -R4 ;  /* 0x000000ffff047224 */ /* 0x000fe200078e0a04 */
[----:B------:R-:W-:Y:S01]  /*38e0*/  IABS R251, R7 ;  /* 0x0000000700fb7213 */ /* 0x000fe20000000000 */
[----:B------:R-:W-:Y:S01]  /*38f0*/  IMAD R243, R0, R6, R243 ;  /* 0x0000000600f37224 */ /* 0x000fe200078e02f3 */
[----:B------:R-:W-:Y:S01]  /*3900*/  LOP3.LUT R6, R2, 0x120, RZ, 0xfc, !PT ;  /* 0x0000012002067812 */ /* 0x000fe200078efcff */
[----:B------:R-:W-:Y:S01]  /*3910*/  @!P6 IMAD.MOV R235, RZ, RZ, -R235 ;  /* 0x000000ffffebe224 */ /* 0x000fe200078e0aeb */
[C---:B------:R-:W-:Y:S01]  /*3920*/  ISETP.GT.U32.AND P6, PT, R0.reuse, R245, PT ;  /* 0x000000f50000720c */ /* 0x040fe20003fc4070 */
[C---:B------:R-:W-:Y:S01]  /*3930*/  IMAD R241, R0.reuse, R4, R241 ;  /* 0x0000000400f17224 */ /* 0x040fe200078e02f1 */
[----:B------:R-:W-:Y:S01]  /*3940*/  IABS R249, R6 ;  /* 0x0000000600f97213 */ /* 0x000fe20000000000 */
[--C-:B------:R-:W-:Y:S01]  /*3950*/  @!P4 IMAD.IADD R237, R237, 0x1, -R0.reuse ;  /* 0x00000001ededc824 */ /* 0x100fe200078e0a00 */
[C---:B------:R-:W-:Y:S01]  /*3960*/  ISETP.GT.U32.AND P4, PT, R0.reuse, R243, PT ;  /* 0x000000f30000720c */ /* 0x040fe20003f84070 */
[----:B------:R-:W-:Y:S01]  /*3970*/  @!P1 IMAD.IADD R239, R239, 0x1, -R0 ;  /* 0x00000001efef9824 */ /* 0x000fe200078e0a00 */
[----:B------:R-:W-:Y:S01]  /*3980*/  ISETP.GT.U32.AND P1, PT, R0, R241, PT ;  /* 0x000000f10000720c */ /* 0x000fe20003f24070 */
[----:B------:R-:W-:Y:S01]  /*3990*/  IMAD.HI.U32 R5, R3, R249, RZ ;  /* 0x000000f903057227 */ /* 0x000fe200078e00ff */
[----:B------:R-:W-:-:S03]  /*39a0*/  LOP3.LUT R4, R2, 0x11c, RZ, 0xfc, !PT ;  /* 0x0000011c02047812 */ /* 0x000fc600078efcff */
[----:B------:R-:W-:Y:S01]  /*39b0*/  IMAD.MOV R5, RZ, RZ, -R5 ;  /* 0x000000ffff057224 */ /* 0x000fe200078e0a05 */
[----:B------:R-:W-:Y:S01]  /*39c0*/  IABS R247, R4 ;  /* 0x0000000400f77213 */ /* 0x000fe20000000000 */
[--C-:B------:R-:W-:Y:S02]  /*39d0*/  @!P6 IMAD.IADD R245, R245, 0x1, -R0.reuse ;  /* 0x00000001f5f5e824 */ /* 0x100fe400078e0a00 */
[C---:B------:R-:W-:Y:S02]  /*39e0*/  IMAD R249, R0.reuse, R5, R249 ;  /* 0x0000000500f97224 */ /* 0x040fe400078e02f9 */
[--C-:B------:R-:W-:Y:S01]  /*39f0*/  @!P4 IMAD.IADD R243, R243, 0x1, -R0.reuse ;  /* 0x00000001f3f3c824 */ /* 0x100fe200078e0a00 */
[----:B------:R-:W-:Y:S01]  /*3a00*/  ISETP.GT.U32.AND P4, PT, R0, R245, PT ;  /* 0x000000f50000720c */ /* 0x000fe20003f84070 */
[----:B------:R-:W-:Y:S01]  /*3a10*/  @!P1 IMAD.IADD R241, R241, 0x1, -R0 ;  /* 0x00000001f1f19824 */ /* 0x000fe200078e0a00 */
[----:B------:R-:W-:Y:S01]  /*3a20*/  ISETP.GE.AND P1, PT, R4, RZ, PT ;  /* 0x000000ff0400720c */ /* 0x000fe20003f26270 */
[----:B------:R-:W-:-:S03]  /*3a30*/  IMAD.HI.U32 R4, R3, R247, RZ ;  /* 0x000000f703047227 */ /* 0x000fc600078e00ff */
[----:B------:R-:W-:Y:S01]  /*3a40*/  ISETP.GT.U32.AND P6, PT, R0, R241, PT ;  /* 0x000000f10000720c */ /* 0x000fe20003fc4070 */
[----:B------:R-:W-:Y:S02]  /*3a50*/  IMAD.MOV R4, RZ, RZ, -R4 ;  /* 0x000000ffff047224 */ /* 0x000fe400078e0a04 */
[----:B------:R-:W-:Y:S01]  /*3a60*/  @!P3 IMAD.MOV R239, RZ, RZ, -R239 ;  /* 0x000000ffffefb224 */ /* 0x000fe200078e0aef */
[----:B------:R-:W-:Y:S01]  /*3a70*/  ISETP.GE.AND P3, PT, R8, RZ, PT ;  /* 0x000000ff0800720c */ /* 0x000fe20003f66270 */
[----:B------:R-:W-:Y:S01]  /*3a80*/  IMAD R247, R0, R4, R247 ;  /* 0x0000000400f77224 */ /* 0x000fe200078e02f7 */
[----:B------:R-:W-:Y:S01]  /*3a90*/  LOP3.LUT R8, R2, 0x128, RZ, 0xfc, !PT ;  /* 0x0000012802087812 */ /* 0x000fe200078efcff */
[----:B------:R-:W-:Y:S01]  /*3aa0*/  @!P4 IMAD.IADD R245, R245, 0x1, -R0 ;  /* 0x00000001f5f5c824 */ /* 0x000fe200078e0a00 */
[----:B------:R-:W-:Y:S01]  /*3ab0*/  ISETP.GT.U32.AND P4, PT, R0, R249, PT ;  /* 0x000000f90000720c */ /* 0x000fe20003f84070 */
[----:B------:R-:W-:Y:S01]  /*3ac0*/  IMAD.HI.U32 R4, R3, R251, RZ ;  /* 0x000000fb03047227 */ /* 0x000fe200078e00ff */
[----:B------:R-:W-:-:S03]  /*3ad0*/  IABS R24, R8 ;  /* 0x0000000800187213 */ /* 0x000fc60000000000 */
[----:B------:R-:W-:Y:S01]  /*3ae0*/  @!P6 IMAD.IADD R241, R241, 0x1, -R0 ;  /* 0x00000001f1f1e824 */ /* 0x000fe200078e0a00 */
[----:B------:R-:W-:Y:S01]  /*3af0*/  ISETP.GT.U32.AND P6, PT, R0, R247, PT ;  /* 0x000000f70000720c */ /* 0x000fe20003fc4070 */
[----:B------:R-:W-:Y:S02]  /*3b00*/  IMAD.MOV R5, RZ, RZ, -R4 ;  /* 0x000000ffff057224 */ /* 0x000fe400078e0a04 */
[----:B------:R-:W-:-:S04]  /*3b10*/  IMAD.HI.U32 R4, R3, R24, RZ ;  /* 0x0000001803047227 */ /* 0x000fc800078e00ff */
[--C-:B------:R-:W-:Y:S02]  /*3b20*/  @!P4 IMAD.IADD R249, R249, 0x1, -R0.reuse ;  /* 0x00000001f9f9c824 */ /* 0x100fe400078e0a00 */
[----:B------:R-:W-:Y:S01]  /*3b30*/  @!P2 IMAD.MOV R237, RZ, RZ, -R237 ;  /* 0x000000ffffeda224 */ /* 0x000fe200078e0aed */
[C---:B------:R-:W-:Y:S01]  /*3b40*/  ISETP.GT.U32.AND P2, PT, R0.reuse, R243, PT ;  /* 0x000000f30000720c */ /* 0x040fe20003f44070 */
[C---:B------:R-:W-:Y:S01]  /*3b50*/  IMAD R251, R0.reuse, R5, R251 ;  /* 0x0000000500fb7224 */ /* 0x040fe200078e02fb */
[C---:B------:R-:W-:Y:S01]  /*3b60*/  ISETP.GT.U32.AND P4, PT, R0.reuse, R249, PT ;  /* 0x000000f90000720c */ /* 0x040fe20003f84070 */
[----:B------:R-:W-:Y:S01]  /*3b70*/  @!P6 IMAD.IADD R247, R247, 0x1, -R0 ;  /* 0x00000001f7f7e824 */ /* 0x000fe200078e0a00 */
[----:B------:R-:W-:Y:S01]  /*3b80*/  ISETP.GE.AND P6, PT, R7, RZ, PT ;  /* 0x000000ff0700720c */ /* 0x000fe20003fc6270 */
[----:B------:R-:W-:Y:S02]  /*3b90*/  IMAD.MOV R7, RZ, RZ, -R4 ;  /* 0x000000ffff077224 */ /* 0x000fe400078e0a04 */
[----:B------:R-:W-:Y:S01]  /*3ba0*/  @!P0 IMAD.MOV R241, RZ, RZ, -R241 ;  /* 0x000000fffff18224 */ /* 0x000fe200078e0af1 */
[C---:B------:R-:W-:Y:S01]  /*3bb0*/  ISETP.GT.U32.AND P0, PT, R0.reuse, R247, PT ;  /* 0x000000f70000720c */ /* 0x040fe20003f04070 */
[----:B------:R-:W-:Y:S01]  /*3bc0*/  IMAD R24, R0, R7, R24 ;  /* 0x0000000700187224 */ /* 0x000fe200078e0218 */
[----:B------:R-:W-:Y:S01]  /*3bd0*/  LOP3.LUT R7, R2, 0x130, RZ, 0xfc, !PT ;  /* 0x0000013002077812 */ /* 0x000fe200078efcff */
[----:B------:R-:W-:Y:S01]  /*3be0*/  @!P5 IMAD.MOV R245, RZ, RZ, -R245 ;  /* 0x000000fffff5d224 */ /* 0x000fe200078e0af5 */
[----:B------:R-:W-:Y:S01]  /*3bf0*/  ISETP.GT.U32.AND P5, PT, R0, R251, PT ;  /* 0x000000fb0000720c */ /* 0x000fe20003fa4070 */
[--C-:B------:R-:W-:Y:S01]  /*3c00*/  @!P2 IMAD.IADD R243, R243, 0x1, -R0.reuse ;  /* 0x00000001f3f3a824 */ /* 0x100fe200078e0a00 */
[----:B------:R-:W-:Y:S01]  /*3c10*/  ISETP.GE.AND P2, PT, R6, RZ, PT ;  /* 0x000000ff0600720c */ /* 0x000fe20003f46270 */
[----:B------:R-:W-:Y:S01]  /*3c20*/  @!P4 IMAD.IADD R249, R249, 0x1, -R0 ;  /* 0x00000001f9f9c824 */ /* 0x000fe200078e0a00 */
[----:B------:R-:W-:Y:S01]  /*3c30*/  ISETP.GT.U32.AND P4, PT, R0, R24, PT ;  /* 0x000000180000720c */ /* 0x000fe20003f84070 */
[----:B------:R-:W-:Y:S01]  /*3c40*/  @!P3 IMAD.MOV R243, RZ, RZ, -R243 ;  /* 0x000000fffff3b224 */ /* 0x000fe200078e0af3 */
[----:B------:R-:W-:-:S02]  /*3c50*/  IABS R6, R9 ;  /* 0x0000000900067213 */ /* 0x000fc40000000000 */
[----:B------:R-:W-:Y:S01]  /*3c60*/  IABS R22, R7 ;  /* 0x0000000700167213 */ /* 0x000fe20000000000 */
[--C-:B------:R-:W-:Y:S01]  /*3c70*/  @!P0 IMAD.IADD R247, R247, 0x1, -R0.reuse ;  /* 0x00000001f7f78824 */ /* 0x100fe200078e0a00 */
[----:B------:R-:W-:Y:S01]  /*3c80*/  ISETP.GE.AND P0, PT, R9, RZ, PT ;  /* 0x000000ff0900720c */ /* 0x000fe20003f06270 */
[----:B------:R-:W-:Y:S01]  /*3c90*/  IMAD.HI.U32 R5, R3, R6, RZ ;  /* 0x0000000603057227 */ /* 0x000fe200078e00ff */
[----:B------:R-:W-:Y:S02]  /*3ca0*/  LOP3.LUT R9, R2, 0x134, RZ, 0xfc, !PT ;  /* 0x0000013402097812 */ /* 0x000fe400078efcff */
[----:B------:R-:W-:Y:S01]  /*3cb0*/  ISETP.GE.AND P3, PT, R8, RZ, PT ;  /* 0x000000ff0800720c */ /* 0x000fe20003f66270 */
[--C-:B------:R-:W-:Y:S01]  /*3cc0*/  @!P5 IMAD.IADD R251, R251, 0x1, -R0.reuse ;  /* 0x00000001fbfbd824 */ /* 0x100fe200078e0a00 */
[----:B------:R-:W-:Y:S01]  /*3cd0*/  IABS R20, R9 ;  /* 0x0000000900147213 */ /* 0x000fe20000000000 */
[----:B------:R-:W-:Y:S01]  /*3ce0*/  @!P4 IMAD.IADD R24, R24, 0x1, -R0 ;  /* 0x000000011818c824 */ /* 0x000fe200078e0a00 */
[----:B------:R-:W-:Y:S01]  /*3cf0*/  IABS R8, R10 ;  /* 0x0000000a00087213 */ /* 0x000fe20000000000 */
[----:B------:R-:W-:-:S02]  /*3d00*/  IMAD.MOV R5, RZ, RZ, -R5 ;  /* 0x000000ffff057224 */ /* 0x000fc400078e0a05 */
[----:B------:R-:W-:Y:S01]  /*3d10*/  @!P1 IMAD.MOV R247, RZ, RZ, -R247 ;  /* 0x000000fffff79224 */ /* 0x000fe200078e0af7 */
[C---:B------:R-:W-:Y:S01]  /*3d20*/  ISETP.GT.U32.AND P1, PT, R0.reuse, R251, PT ;  /* 0x000000fb0000720c */ /* 0x040fe20003f24070 */
[C---:B------:R-:W-:Y:S01]  /*3d30*/  IMAD R4, R0.reuse, R5, R6 ;  /* 0x0000000500047224 */ /* 0x040fe200078e0206 */
[----:B------:R-:W-:Y:S01]  /*3d40*/  ISETP.GT.U32.AND P4, PT, R0, R24, PT ;  /* 0x000000180000720c */ /* 0x000fe20003f84070 */
[----:B------:R-:W-:-:S03]  /*3d50*/  IMAD.HI.U32 R5, R3, R22, RZ ;  /* 0x0000001603057227 */ /* 0x000fc600078e00ff */
[----:B------:R-:W-:Y:S01]  /*3d60*/  ISETP.GT.U32.AND P5, PT, R0, R4, PT ;  /* 0x000000040000720c */ /* 0x000fe20003fa4070 */
[----:B------:R-:W-:-:S04]  /*3d70*/  IMAD.HI.U32 R6, R3, R20, RZ ;  /* 0x0000001403067227 */ /* 0x000fc800078e00ff */
[----:B------:R-:W-:Y:S02]  /*3d80*/  IMAD.MOV R5, RZ, RZ, -R5 ;  /* 0x000000ffff057224 */ /* 0x000fe400078e0a05 */
[----:B------:R-:W-:Y:S01]  /*3d90*/  @!P2 IMAD.MOV R249, RZ, RZ, -R249 ;  /* 0x000000fffff9a224 */ /* 0x000fe200078e0af9 */
[----:B------:R-:W-:Y:S01]  /*3da0*/  ISETP.GE.AND P2, PT, R7, RZ, PT ;  /* 0x000000ff0700720c */ /* 0x000fe20003f46270 */
[----:B------:R-:W-:Y:S02]  /*3db0*/  IMAD.MOV R7, RZ, RZ, -R6 ;  /* 0x000000ffff077224 */ /* 0x000fe400078e0a06 */
[C---:B------:R-:W-:Y:S02]  /*3dc0*/  IMAD R22, R0.reuse, R5, R22 ;  /* 0x0000000500167224 */ /* 0x040fe400078e0216 */
[----:B------:R-:W-:Y:S01]  /*3dd0*/  @!P1 IMAD.IADD R251, R251, 0x1, -R0 ;  /* 0x00000001fbfb9824 */ /* 0x000fe200078e0a00 */
[----:B------:R-:W-:Y:S01]  /*3de0*/  ISETP.GE.AND P1, PT, R9, RZ, PT ;  /* 0x000000ff0900720c */ /* 0x000fe20003f26270 */
[----:B------:R-:W-:Y:S01]  /*3df0*/  IMAD R20, R0, R7, R20 ;  /* 0x0000000700147224 */ /* 0x000fe200078e0214 */
[----:B------:R-:W-:Y:S01]  /*3e00*/  LOP3.LUT R7, R2, 0x13c, RZ, 0xfc, !PT ;  /* 0x0000013c02077812 */ /* 0x000fe200078efcff */
[----:B------:R-:W-:Y:S01]  /*3e10*/  @!P4 IMAD.IADD R24, R24, 0x1, -R0 ;  /* 0x000000011818c824 */ /* 0x000fe200078e0a00 */
[C---:B------:R-:W-:Y:S01]  /*3e20*/  ISETP.GT.U32.AND P4, PT, R0.reuse, R22, PT ;  /* 0x000000160000720c */ /* 0x040fe20003f84070 */
[----:B------:R-:W-:Y:S01]  /*3e30*/  @!P6 IMAD.MOV R251, RZ, RZ, -R251 ;  /* 0x000000fffffbe224 */ /* 0x000fe200078e0afb */
[----:B------:R-:W-:Y:S01]  /*3e40*/  ISETP.GT.U32.AND P6, PT, R0, R20, PT ;  /* 0x000000140000720c */ /* 0x000fe20003fc4070 */
[----:B------:R-:W-:Y:S01]  /*3e50*/  IMAD.MOV.U32 R6, RZ, RZ, R8 ;  /* 0x000000ffff067224 */ /* 0x000fe200078e0008 */
[----:B------:R-:W-:Y:S01]  /*3e60*/  IABS R18, R7 ;  /* 0x0000000700127213 */ /* 0x000fe20000000000 */
[----:B------:R-:W-:Y:S01]  /*3e70*/  @!P5 IMAD.IADD R4, R4, 0x1, -R0 ;  /* 0x000000010404d824 */ /* 0x000fe200078e0a00 */
[----:B------:R-:W-:Y:S01]  /*3e80*/  LOP3.LUT R9, R2, 0x140, RZ, 0xfc, !PT ;  /* 0x0000014002097812 */ /* 0x000fe200078efcff */
[----:B------:R-:W-:Y:S01]  /*3e90*/  IMAD.HI.U32 R5, R3, R6, RZ ;  /* 0x0000000603057227 */ /* 0x000fe200078e00ff */
[----:B------:R-:W-:-:S02]  /*3ea0*/  IABS R8, R13 ;  /* 0x0000000d00087213 */ /* 0x000fc40000000000 */
[----:B------:R-:W-:Y:S01]  /*3eb0*/  ISETP.GT.U32.AND P5, PT, R0, R4, PT ;  /* 0x000000040000720c */ /* 0x000fe20003fa4070 */
[----:B------:R-:W-:Y:S01]  /*3ec0*/  IMAD.MOV R5, RZ, RZ, -R5 ;  /* 0x000000ffff057224 */ /* 0x000fe200078e0a05 */
[----:B------:R-:W-:Y:S01]  /*3ed0*/  IABS R16, R9 ;  /* 0x0000000900107213 */ /* 0x000fe20000000000 */
[--C-:B------:R-:W-:Y:S02]  /*3ee0*/  @!P4 IMAD.IADD R22, R22, 0x1, -R0.reuse ;  /* 0x000000011616c824 */ /* 0x100fe400078e0a00 */
[----:B------:R-:W-:Y:S02]  /*3ef0*/  @!P6 IMAD.IADD R20, R20, 0x1, -R0 ;  /* 0x000000011414e824 */ /* 0x000fe400078e0a00 */
[C---:B------:R-:W-:Y:S01]  /*3f00*/  IMAD R6, R0.reuse, R5, R6 ;  /* 0x0000000500067224 */ /* 0x040fe200078e0206 */
[C---:B------:R-:W-:Y:S01]  /*3f10*/  ISETP.GT.U32.AND P4, PT, R0.reuse, R22, PT ;  /* 0x000000160000720c */ /* 0x040fe20003f84070 */
[----:B------:R-:W-:Y:S01]  /*3f20*/  IMAD.HI.U32 R5, R3, R18, RZ ;  /* 0x0000001203057227 */ /* 0x000fe200078e00ff */
[----:B------:R-:W-:-:S03]  /*3f30*/  ISETP.GT.U32.AND P6, PT, R0, R20, PT ;  /* 0x000000140000720c */ /* 0x000fc60003fc4070 */
[----:B------:R-:W-:Y:S02]  /*3f40*/  IMAD.MOV R5, RZ, RZ, -R5 ;  /* 0x000000ffff057224 */ /* 0x000fe400078e0a05 */
[----:B------:R-:W-:Y:S01]  /*3f50*/  @!P5 IMAD.IADD R4, R4, 0x1, -R0 ;  /* 0x000000010404d824 */ /* 0x000fe200078e0a00 */
[----:B------:R-:W-:Y:S01]  /*3f60*/  ISETP.GE.AND P5, PT, R7, RZ, PT ;  /* 0x000000ff0700720c */ /* 0x000fe20003fa6270 */
[----:B------:R-:W-:Y:S02]  /*3f70*/  IMAD R18, R0, R5, R18 ;  /* 0x0000000500127224 */ /* 0x000fe400078e0212 */
[----:B------:R-:W-:-:S04]  /*3f80*/  IMAD.HI.U32 R5, R3, R16, RZ ;  /* 0x0000001003057227 */ /* 0x000fc800078e00ff */
[--C-:B------:R-:W-:Y:S01]  /*3f90*/  @!P4 IMAD.IADD R22, R22, 0x1, -R0.reuse ;  /* 0x000000011616c824 */ /* 0x100fe200078e0a00 */
[----:B------:R-:W-:Y:S01]  /*3fa0*/  ISETP.GT.U32.AND P4, PT, R0, R6, PT ;  /* 0x000000060000720c */ /* 0x000fe20003f84070 */
[----:B------:R-:W-:Y:S01]  /*3fb0*/  @!P6 IMAD.IADD R20, R20, 0x1, -R0 ;  /* 0x000000011414e824 */ /* 0x000fe200078e0a00 */
[----:B------:R-:W-:Y:S01]  /*3fc0*/  ISETP.GT.U32.AND P6, PT, R0, R18, PT ;  /* 0x000000120000720c */ /* 0x000fe20003fc4070 */
[----:B------:R-:W-:-:S04]  /*3fd0*/  IMAD.HI.U32 R7, R3, R8, RZ ;  /* 0x0000000803077227 */ /* 0x000fc800078e00ff */
[----:B------:R-:W-:Y:S02]  /*3fe0*/  IMAD.MOV R5, RZ, RZ, -R5 ;  /* 0x000000ffff057224 */ /* 0x000fe400078e0a05 */
[----:B------:R-:W-:Y:S02]  /*3ff0*/  IMAD.MOV R7, RZ, RZ, -R7 ;  /* 0x000000ffff077224 */ /* 0x000fe400078e0a07 */
[C---:B------:R-:W-:Y:S02]  /*4000*/  IMAD R16, R0.reuse, R5, R16 ;  /* 0x0000000500107224 */ /* 0x040fe400078e0210 */
[----:B------:R-:W-:Y:S02]  /*4010*/  IMAD R8, R0, R7, R8 ;  /* 0x0000000700087224 */ /* 0x000fe400078e0208 */
[--C-:B------:R-:W-:Y:S01]  /*4020*/  @!P4 IMAD.IADD R6, R6, 0x1, -R0.reuse ;  /* 0x000000010606c824 */ /* 0x100fe200078e0a00 */
[----:B------:R-:W-:Y:S01]  /*4030*/  ISETP.GT.U32.AND P4, PT, R0, R16, PT ;  /* 0x000000100000720c */ /* 0x000fe20003f84070 */
[----:B------:R-:W-:Y:S01]  /*4040*/  @!P6 IMAD.IADD R18, R18, 0x1, -R0 ;  /* 0x000000011212e824 */ /* 0x000fe200078e0a00 */
[----:B------:R-:W-:Y:S01]  /*4050*/  ISETP.GT.U32.AND P6, PT, R0, R8, PT ;  /* 0x000000080000720c */ /* 0x000fe20003fc4070 */
[----:B------:R-:W-:-:S04]  /*4060*/  IMAD.HI.U32 R5, R3, R14, RZ ;  /* 0x0000000e03057227 */ /* 0x000fc800078e00ff */
[----:B------:R-:W-:Y:S01]  /*4070*/  @!P3 IMAD.MOV R24, RZ, RZ, -R24 ;  /* 0x000000ffff18b224 */ /* 0x000fe200078e0a18 */
[----:B------:R-:W-:Y:S01]  /*4080*/  ISETP.GE.AND P3, PT, R10, RZ, PT ;  /* 0x000000ff0a00720c */ /* 0x000fe20003f66270 */
[----:B------:R-:W-:Y:S01]  /*4090*/  IMAD.MOV R5, RZ, RZ, -R5 ;  /* 0x000000ffff057224 */ /* 0x000fe200078e0a05 */
[----:B------:R-:W-:Y:S01]  /*40a0*/  IABS R10, R25 ;  /* 0x00000019000a7213 */ /* 0x000fe20000000000 */
[----:B------:R-:W-:Y:S01]  /*40b0*/  @!P0 IMAD.MOV R4, RZ, RZ, -R4 ;  /* 0x000000ffff048224 */ /* 0x000fe200078e0a04 */
[----:B------:R-:W-:Y:S01]  /*40c0*/  ISETP.GT.U32.AND P0, PT, R0, R18, PT ;  /* 0x000000120000720c */ /* 0x000fe20003f04070 */
[--C-:B------:R-:W-:Y:S01]  /*40d0*/  @!P4 IMAD.IADD R16, R16, 0x1, -R0.reuse ;  /* 0x000000011010c824 */ /* 0x100fe200078e0a00 */
[----:B------:R-:W-:Y:S01]  /*40e0*/  ISETP.GT.U32.AND P4, PT, R0, R6, PT ;  /* 0x000000060000720c */ /* 0x000fe20003f84070 */
[----:B------:R-:W-:Y:S02]  /*40f0*/  @!P6 IMAD.IADD R8, R8, 0x1, -R0 ;  /* 0x000000010808e824 */ /* 0x000fe400078e0a00 */
[C---:B------:R-:W-:Y:S01]  /*4100*/  IMAD R14, R0.reuse, R5, R14 ;  /* 0x00000005000e7224 */ /* 0x040fe200078e020e */
[----:B------:R-:W-:Y:S01]  /*4110*/  ISETP.GT.U32.AND P6, PT, R0, R16, PT ;  /* 0x000000100000720c */ /* 0x000fe20003fc4070 */
[----:B------:R-:W-:-:S04]  /*4120*/  IMAD.HI.U32 R5, R3, R10, RZ ;  /* 0x0000000a03057227 */ /* 0x000fc800078e00ff */
[----:B------:R-:W-:Y:S02]  /*4130*/  IMAD.MOV R5, RZ, RZ, -R5 ;  /* 0x000000ffff057224 */ /* 0x000fe400078e0a05 */
[----:B------:R-:W-:Y:S01]  /*4140*/  @!P2 IMAD.MOV R22, RZ, RZ, -R22 ;  /* 0x000000ffff16a224 */ /* 0x000fe200078e0a16 */
[C---:B------:R-:W-:Y:S01]  /*4150*/  ISETP.GT.U32.AND P2, PT, R0.reuse, R8, PT ;  /* 0x000000080000720c */ /* 0x040fe20003f44070 */
[----:B------:R-:W-:Y:S02]  /*4160*/  IMAD R10, R0, R5, R10 ;  /* 0x00000005000a7224 */ /* 0x000fe400078e020a */
[--C-:B------:R-:W-:Y:S01]  /*4170*/  @!P0 IMAD.IADD R18, R18, 0x1, -R0.reuse ;  /* 0x0000000112128824 */ /* 0x100fe200078e0a00 */
[----:B------:R-:W-:Y:S01]  /*4180*/  ISETP.GE.AND P0, PT, R9, RZ, PT ;  /* 0x000000ff0900720c */ /* 0x000fe20003f06270 */
[----:B------:R-:W-:Y:S01]  /*4190*/  @!P6 IMAD.IADD R16, R16, 0x1, -R0 ;  /* 0x000000011010e824 */ /* 0x000fe200078e0a00 */
[C---:B------:R-:W-:Y:S01]  /*41a0*/  ISETP.GT.U32.AND P6, PT, R0.reuse, R10, PT ;  /* 0x0000000a0000720c */ /* 0x040fe20003fc4070 */
[----:B------:R-:W-:Y:S01]  /*41b0*/  @!P1 IMAD.MOV R20, RZ, RZ, -R20 ;  /* 0x000000ffff149224 */ /* 0x000fe200078e0a14 */
[----:B------:R-:W-:Y:S01]  /*41c0*/  ISETP.GT.U32.AND P1, PT, R0, R14, PT ;  /* 0x0000000e0000720c */ /* 0x000fe20003f24070 */
[----:B------:R-:W-:Y:S01]  /*41d0*/  IMAD.HI.U32 R5, R3, R159, RZ ;  /* 0x0000009f03057227 */ /* 0x000fe200078e00ff */
[----:B------:R-:W-:-:S03]  /*41e0*/  LOP3.LUT R9, R2, 0x158, RZ, 0xfc, !PT ;  /* 0x0000015802097812 */ /* 0x000fc600078efcff */
[--C-:B------:R-:W-:Y:S01]  /*41f0*/  @!P2 IMAD.IADD R8, R8, 0x1, -R0.reuse ;  /* 0x000000010808a824 */ /* 0x100fe200078e0a00 */
[----:B------:R-:W-:Y:S01]  /*4200*/  ISETP.GE.AND P2, PT, R13, RZ, PT ;  /* 0x000000ff0d00720c */ /* 0x000fe20003f46270 */
[----:B------:R-:W-:Y:S01]  /*4210*/  IMAD.MOV R5, RZ, RZ, -R5 ;  /* 0x000000ffff057224 */ /* 0x000fe200078e0a05 */
[----:B------:R-:W-:Y:S01]  /*4220*/  IABS R157, R9 ;  /* 0x00000009009d7213 */ /* 0x000fe20000000000 */
[--C-:B------:R-:W-:Y:S01]  /*4230*/  @!P4 IMAD.IADD R6, R6, 0x1, -R0.reuse ;  /* 0x000000010606c824 */ /* 0x100fe200078e0a00 */
[----:B------:R-:W-:Y:S01]  /*4240*/  LOP3.LUT R13, R2, 0x15c, RZ, 0xfc, !PT ;  /* 0x0000015c020d7812 */ /* 0x000fe200078efcff */
[----:B------:R-:W-:Y:S02]  /*4250*/  @!P6 IMAD.IADD R10, R10, 0x1, -R0 ;  /* 0x000000010a0ae824 */ /* 0x000fe400078e0a00 */
[C---:B------:R-:W-:Y:S02]  /*4260*/  IMAD R159, R0.reuse, R5, R159 ;  /* 0x00000005009f7224 */ /* 0x040fe400078e029f */
[----:B------:R-:W-:Y:S01]  /*4270*/  IMAD.HI.U32 R5, R3, R157, RZ ;  /* 0x0000009d03057227 */ /* 0x000fe200078e00ff */
[----:B------:R-:W-:-:S03]  /*4280*/  ISETP.GT.U32.AND P6, PT, R0, R10, PT ;  /* 0x0000000a0000720c */ /* 0x000fc60003fc4070 */
[----:B------:R-:W-:Y:S01]  /*4290*/  @!P1 IMAD.IADD R14, R14, 0x1, -R0 ;  /* 0x000000010e0e9824 */ /* 0x000fe200078e0a00 */
[----:B------:R-:W-:Y:S01]  /*42a0*/  ISETP.GE.AND P1, PT, R17, RZ, PT ;  /* 0x000000ff1100720c */ /* 0x000fe20003f26270 */
[----:B------:R-:W-:Y:S01]  /*42b0*/  IMAD.MOV R5, RZ, RZ, -R5 ;  /* 0x000000ffff057224 */ /* 0x000fe200078e0a05 */
[----:B------:R-:W-:Y:S01]  /*42c0*/  IABS R17, R28 ;  /* 0x0000001c00117213 */ /* 0x000fe20000000000 */
[----:B------:R-:W-:Y:S01]  /*42d0*/  @!P3 IMAD.MOV R6, RZ, RZ, -R6 ;  /* 0x000000ffff06b224 */ /* 0x000fe200078e0a06 */
[C---:B------:R-:W-:Y:S01]  /*42e0*/  ISETP.GT.U32.AND P3, PT, R0.reuse, R14, PT ;  /* 0x0000000e0000720c */ /* 0x040fe20003f64070 */
[----:B------:R-:W-:Y:S01]  /*42f0*/  @!P2 IMAD.MOV R8, RZ, RZ, -R8 ;  /* 0x000000ffff08a224 */ /* 0x000fe200078e0a08 */
[C---:B------:R-:W-:Y:S01]  /*4300*/  ISETP.GT.U32.AND P2, PT, R0.reuse, R159, PT ;  /* 0x0000009f0000720c */ /* 0x040fe20003f44070 */
[----:B------:R-:W-:Y:S02]  /*4310*/  IMAD R157, R0, R5, R157 ;  /* 0x00000005009d7224 */ /* 0x000fe400078e029d */
[----:B------:R-:W-:-:S04]  /*4320*/  IMAD.HI.U32 R7, R3, R12, RZ ;  /* 0x0000000c03077227 */ /* 0x000fc800078e00ff */
[----:B------:R-:W-:Y:S01]  /*4330*/  @!P6 IMAD.IADD R10, R10, 0x1, -R0 ;  /* 0x000000010a0ae824 */ /* 0x000fe200078e0a00 */
[C---:B------:R-:W-:Y:S01]  /*4340*/  ISETP.GT.U32.AND P6, PT, R0.reuse, R157, PT ;  /* 0x0000009d0000720c */ /* 0x040fe20003fc4070 */
[----:B------:R-:W-:Y:S02]  /*4350*/  IMAD.MOV R7, RZ, RZ, -R7 ;  /* 0x000000ffff077224 */ /* 0x000fe400078e0a07 */
[----:B------:R-:W-:Y:S01]  /*4360*/  @!P0 IMAD.MOV R16, RZ, RZ, -R16 ;  /* 0x000000ffff108224 */ /* 0x000fe200078e0a10 */
[----:B------:R-:W-:Y:S01]  /*4370*/  ISETP.GE.AND P0, PT, R25, RZ, PT ;  /* 0x000000ff1900720c */ /* 0x000fe20003f06270 */
[----:B------:R-:W-:Y:S01]  /*4380*/  IMAD R12, R0, R7, R12 ;  /* 0x00000007000c7224 */ /* 0x000fe200078e020c */
[----:B------:R-:W-:Y:S01]  /*4390*/  IABS R7, R13 ;  /* 0x0000000d00077213 */ /* 0x000fe20000000000 */
[--C-:B------:R-:W-:Y:S01]  /*43a0*/  @!P3 IMAD.IADD R14, R14, 0x1, -R0.reuse ;  /* 0x000000010e0eb824 */ /* 0x100fe200078e0a00 */
[----:B------:R-:W-:Y:S01]  /*43b0*/  LOP3.LUT R25, R2, 0x160, RZ, 0xfc, !PT ;  /* 0x0000016002197812 */ /* 0x000fe200078efcff */
[----:B------:R-:W-:Y:S01]  /*43c0*/  @!P2 IMAD.IADD R159, R159, 0x1, -R0 ;  /* 0x000000019f9fa824 */ /* 0x000fe200078e0a00 */
[----:B------:R-:W-:Y:S01]  /*43d0*/  ISETP.GT.U32.AND P4, PT, R0, R12, PT ;  /* 0x0000000c0000720c */ /* 0x000fe20003f84070 */
[----:B------:R-:W-:Y:S01]  /*43e0*/  IMAD.HI.U32 R5, R3, R7, RZ ;  /* 0x0000000703057227 */ /* 0x000fe200078e00ff */
[----:B------:R-:W-:-:S02]  /*43f0*/  IABS R155, R25 ;  /* 0x00000019009b7213 */ /* 0x000fc40000000000 */
[----:B------:R-:W-:Y:S01]  /*4400*/  ISETP.GE.AND P3, PT, R26, RZ, PT ;  /* 0x000000ff1a00720c */ /* 0x000fe20003f66270 */
[----:B------:R-:W-:Y:S01]  /*4410*/  @!P1 IMAD.MOV R14, RZ, RZ, -R14 ;  /* 0x000000ffff0e9224 */ /* 0x000fe200078e0a0e */
[----:B------:R-:W-:Y:S01]  /*4420*/  ISETP.GT.U32.AND P1, PT, R0, R159, PT ;  /* 0x0000009f0000720c */ /* 0x000fe20003f24070 */
[----:B------:R-:W-:Y:S01]  /*4430*/  @!P6 IMAD.IADD R157, R157, 0x1, -R0 ;  /* 0x000000019d9de824 */ /* 0x000fe200078e0a00 */
[----:B------:R-:W-:Y:S01]  /*4440*/  LOP3.LUT R26, R2, 0x164, RZ, 0xfc, !PT ;  /* 0x00000164021a7812 */ /* 0x000fe200078efcff */
[----:B------:R-:W-:Y:S01]  /*4450*/  IMAD.MOV R5, RZ, RZ, -R5 ;  /* 0x000000ffff057224 */ /* 0x000fe200078e0a05 */
[----:B------:R-:W-:Y:S01]  /*4460*/  ISETP.GE.AND P2, PT, R13, RZ, PT ;  /* 0x000000ff0d00720c */ /* 0x000fe20003f46270 */
[----:B------:R-:W-:Y:S01]  /*4470*/  @!P5 IMAD.MOV R18, RZ, RZ, -R18 ;  /* 0x000000ffff12d224 */ /* 0x000fe200078e0a12 */
[C---:B------:R-:W-:Y:S01]  /*4480*/  ISETP.GT.U32.AND P6, PT, R0.reuse, R157, PT ;  /* 0x0000009d0000720c */ /* 0x040fe20003fc4070 */
[----:B------:R-:W-:Y:S01]  /*4490*/  IMAD R7, R0, R5, R7 ;  /* 0x0000000500077224 */ /* 0x000fe200078e0207 */
[----:B------:R-:W-:Y:S01]  /*44a0*/  IABS R153, R26 ;  /* 0x0000001a00997213 */ /* 0x000fe20000000000 */
[----:B------:R-:W-:-:S04]  /*44b0*/  IMAD.HI.U32 R5, R3, R155, RZ ;  /* 0x0000009b03057227 */ /* 0x000fc800078e00ff */
[----:B------:R-:W-:Y:S02]  /*44c0*/  IMAD.MOV R5, RZ, RZ, -R5 ;  /* 0x000000ffff057224 */ /* 0x000fe400078e0a05 */
[--C-:B------:R-:W-:Y:S01]  /*44d0*/  @!P4 IMAD.IADD R12, R12, 0x1, -R0.reuse ;  /* 0x000000010c0cc824 */ /* 0x100fe200078e0a00 */
[----:B------:R-:W-:Y:S01]  /*44e0*/  ISETP.GE.AND P4, PT, R21, RZ, PT ;  /* 0x000000ff1500720c */ /* 0x000fe20003f86270 */
[--C-:B------:R-:W-:Y:S01]  /*44f0*/  @!P1 IMAD.IADD R159, R159, 0x1, -R0.reuse ;  /* 0x000000019f9f9824 */ /* 0x100fe200078e0a00 */
[C---:B------:R-:W-:Y:S01]  /*4500*/  ISETP.GT.U32.AND P1, PT, R0.reuse, R7, PT ;  /* 0x000000070000720c */ /* 0x040fe20003f24070 */
[C---:B------:R-:W-:Y:S01]  /*4510*/  IMAD R155, R0.reuse, R5, R155 ;  /* 0x00000005009b7224 */ /* 0x040fe200078e029b */
[C---:B------:R-:W-:Y:S01]  /*4520*/  ISETP.GT.U32.AND P5, PT, R0.reuse, R12, PT ;  /* 0x0000000c0000720c */ /* 0x040fe20003fa4070 */
[----:B------:R-:W-:Y:S01]  /*4530*/  @!P6 IMAD.IADD R157, R157, 0x1, -R0 ;  /* 0x000000019d9de824 */ /* 0x000fe200078e0a00 */
[----:B------:R-:W-:Y:S01]  /*4540*/  IABS R21, R29 ;  /* 0x0000001d00157213 */ /* 0x000fe20000000000 */
[----:B------:R-:W-:Y:S01]  /*4550*/  IMAD.HI.U32 R5, R3, R153, RZ ;  /* 0x0000009903057227 */ /* 0x000fe200078e00ff */
[----:B------:R-:W-:-:S03]  /*4560*/  ISETP.GT.U32.AND P6, PT, R0, R155, PT ;  /* 0x0000009b0000720c */ /* 0x000fc60003fc4070 */
[----:B------:R-:W-:-:S04]  /*4570*/  IMAD.HI.U32 R13, R3, R21, RZ ;  /* 0x00000015030d7227 */ /* 0x000fc800078e00ff */
[--C-:B------:R-:W-:Y:S01]  /*4580*/  @!P1 IMAD.IADD R7, R7, 0x1, -R0.reuse ;  /* 0x0000000107079824 */ /* 0x100fe200078e0a00 */
[----:B------:R-:W-:Y:S01]  /*4590*/  ISETP.GE.AND P1, PT, R25, RZ, PT ;  /* 0x000000ff1900720c */ /* 0x000fe20003f26270 */
[----:B------:R-:W-:Y:S01]  /*45a0*/  @!P5 IMAD.IADD R12, R12, 0x1, -R0 ;  /* 0x000000010c0cd824 */ /* 0x000fe200078e0a00 */
[----:B------:R-:W-:Y:S01]  /*45b0*/  ISETP.GE.AND P5, PT, R9, RZ, PT ;  /* 0x000000ff0900720c */ /* 0x000fe20003fa6270 */
[----:B------:R-:W-:Y:S01]  /*45c0*/  IMAD.HI.U32 R9, R3, R17, RZ ;  /* 0x0000001103097227 */ /* 0x000fe200078e00ff */
[----:B------:R-:W-:-:S03]  /*45d0*/  IABS R25, R30 ;  /* 0x0000001e00197213 */ /* 0x000fc60000000000 */
[----:B------:R-:W-:Y:S01]  /*45e0*/  @!P6 IMAD.IADD R155, R155, 0x1, -R0 ;  /* 0x000000019b9be824 */ /* 0x000fe200078e0a00 */
[C---:B------:R-:W-:Y:S01]  /*45f0*/  ISETP.GT.U32.AND P6, PT, R0.reuse, R7, PT ;  /* 0x000000070000720c */ /* 0x040fe20003fc4070 */
[----:B------:R-:W-:Y:S02]  /*4600*/  IMAD.MOV R5, RZ, RZ, -R5 ;  /* 0x000000ffff057224 */ /* 0x000fe400078e0a05 */
[----:B------:R-:W-:Y:S02]  /*4610*/  IMAD.MOV R9, RZ, RZ, -R9 ;  /* 0x000000ffff097224 */ /* 0x000fe400078e0a09 */
[----:B------:R-:W-:Y:S02]  /*4620*/  IMAD.MOV R13, RZ, RZ, -R13 ;  /* 0x000000ffff0d7224 */ /* 0x000fe400078e0a0d */
[C---:B------:R-:W-:Y:S02]  /*4630*/  IMAD R153, R0.reuse, R5, R153 ;  /* 0x0000000500997224 */ /* 0x040fe400078e0299 */
[----:B------:R-:W-:-:S02]  /*4640*/  IMAD R5, R0, R9, R17 ;  /* 0x0000000900057224 */ /* 0x000fc400078e0211 */
[C---:B------:R-:W-:Y:S02]  /*4650*/  IMAD R9, R0.reuse, R13, R21 ;  /* 0x0000000d00097224 */ /* 0x040fe400078e0215 */
[----:B------:R-:W-:Y:S02]  /*4660*/  @!P6 IMAD.IADD R7, R7, 0x1, -R0 ;  /* 0x000000010707e824 */ /* 0x000fe400078e0a00 */
[----:B------:R-:W-:Y:S01]  /*4670*/  IMAD.MOV.U32 R17, RZ, RZ, R25 ;  /* 0x000000ffff117224 */ /* 0x000fe200078e0019 */
[C---:B------:R-:W-:Y:S01]  /*4680*/  ISETP.GT.U32.AND P6, PT, R0.reuse, R9, PT ;  /* 0x000000090000720c */ /* 0x040fe20003fc4070 */
[----:B------:R-:W-:Y:S01]  /*4690*/  @!P4 IMAD.MOV R12, RZ, RZ, -R12 ;  /* 0x000000ffff0cc224 */ /* 0x000fe200078e0a0c */
[----:B------:R-:W-:Y:S01]  /*46a0*/  ISETP.GT.U32.AND P4, PT, R0, R155, PT ;  /* 0x0000009b0000720c */ /* 0x000fe20003f84070 */
[----:B------:R-:W-:Y:S01]  /*46b0*/  @!P5 IMAD.MOV R157, RZ, RZ, -R157 ;  /* 0x000000ffff9dd224 */ /* 0x000fe200078e0a9d */
[----:B------:R-:W-:Y:S01]  /*46c0*/  ISETP.GE.AND P5, PT, R26, RZ, PT ;  /* 0x000000ff1a00720c */ /* 0x000fe20003fa6270 */
[----:B------:R-:W-:Y:S01]  /*46d0*/  @!P0 IMAD.MOV R10, RZ, RZ, -R10 ;  /* 0x000000ffff0a8224 */ /* 0x000fe200078e0a0a */
[C---:B------:R-:W-:Y:S01]  /*46e0*/  ISETP.GT.U32.AND P0, PT, R0.reuse, R153, PT ;  /* 0x000000990000720c */ /* 0x040fe20003f04070 */
[----:B------:R-:W-:Y:S01]  /*46f0*/  @!P3 IMAD.MOV R159, RZ, RZ, -R159 ;  /* 0x000000ffff9fb224 */ /* 0x000fe200078e0a9f */
[----:B------:R-:W-:Y:S01]  /*4700*/  ISETP.GT.U32.AND P3, PT, R0, R5, PT ;  /* 0x000000050000720c */ /* 0x000fe20003f64070 */
[----:B------:R-:W-:Y:S01]  /*4710*/  IMAD.HI.U32 R13, R3, R17, RZ ;  /* 0x00000011030d7227 */ /* 0x000fe200078e00ff */
[----:B------:R-:W-:-:S03]  /*4720*/  LOP3.LUT R26, R2, 0x174, RZ, 0xfc, !PT ;  /* 0x00000174021a7812 */ /* 0x000fc600078efcff */
[--C-:B------:R-:W-:Y:S01]  /*4730*/  @!P6 IMAD.IADD R9, R9, 0x1, -R0.reuse ;  /* 0x000000010909e824 */ /* 0x100fe200078e0a00 */
[----:B------:R-:W-:Y:S01]  /*4740*/  IABS R21, R26 ;  /* 0x0000001a00157213 */ /* 0x000fe20000000000 */
[----:B------:R-:W-:Y:S02]  /*4750*/  IMAD.MOV R13, RZ, RZ, -R13 ;  /* 0x000000ffff0d7224 */ /* 0x000fe400078e0a0d */
[----:B------:R-:W-:Y:S01]  /*4760*/  @!P4 IMAD.IADD R155, R155, 0x1, -R0 ;  /* 0x000000019b9bc824 */ /* 0x000fe200078e0a00 */
[C---:B------:R-:W-:Y:S01]  /*4770*/  ISETP.GT.U32.AND P6, PT, R0.reuse, R9, PT ;  /* 0x000000090000720c */ /* 0x040fe20003fc4070 */
[----:B------:R-:W-:Y:S01]  /*4780*/  IMAD R13, R0, R13, R17 ;  /* 0x0000000d000d7224 */ /* 0x000fe200078e0211 */
[----:B------:R-:W-:Y:S01]  /*4790*/  ISETP.GE.AND P4, PT, R28, RZ, PT ;  /* 0x000000ff1c00720c */ /* 0x000fe20003f86270 */
[----:B------:R-:W-:Y:S01]  /*47a0*/  IMAD.HI.U32 R17, R3, R21, RZ ;  /* 0x0000001503117227 */ /* 0x000fe200078e00ff */
[----:B------:R-:W-:-:S03]  /*47b0*/  LOP3.LUT R28, R2, 0x178, RZ, 0xfc, !PT ;  /* 0x00000178021c7812 */ /* 0x000fc600078efcff */
[--C-:B------:R-:W-:Y:S01]  /*47c0*/  @!P0 IMAD.IADD R153, R153, 0x1, -R0.reuse ;  /* 0x0000000199998824 */ /* 0x100fe200078e0a00 */
[----:B------:R-:W-:Y:S01]  /*47d0*/  IABS R25, R28 ;  /* 0x0000001c00197213 */ /* 0x000fe20000000000 */
[--C-:B------:R-:W-:Y:S01]  /*47e0*/  @!P3 IMAD.IADD R5, R5, 0x1, -R0.reuse ;  /* 0x000000010505b824 */ /* 0x100fe200078e0a00 */
[----:B------:R-:W-:Y:S01]  /*47f0*/  ISETP.GE.AND P0, PT, R29, RZ, PT ;  /* 0x000000ff1d00720c */ /* 0x000fe20003f06270 */
[----:B------:R-:W-:Y:S01]  /*4800*/  IMAD.MOV R17, RZ, RZ, -R17 ;  /* 0x000000ffff117224 */ /* 0x000fe200078e0a11 */
[C---:B------:R-:W-:Y:S01]  /*4810*/  ISETP.GT.U32.AND P3, PT, R0.reuse, R153, PT ;  /* 0x000000990000720c */ /* 0x040fe20003f64070 */
[----:B------:R-:W-:Y:S01]  /*4820*/  @!P2 IMAD.MOV R7, RZ, RZ, -R7 ;  /* 0x000000ffff07a224 */ /* 0x000fe200078e0a07 */
[C---:B------:R-:W-:Y:S01]  /*4830*/  ISETP.GT.U32.AND P2, PT, R0.reuse, R5, PT ;  /* 0x000000050000720c */ /* 0x040fe20003f44070 */
[----:B------:R-:W-:Y:S01]  /*4840*/  @!P1 IMAD.MOV R155, RZ, RZ, -R155 ;  /* 0x000000ffff9b9224 */ /* 0x000fe200078e0a9b */
[C---:B------:R-:W-:Y:S01]  /*4850*/  ISETP.GT.U32.AND P1, PT, R0.reuse, R13, PT ;  /* 0x0000000d0000720c */ /* 0x040fe20003f24070 */
[----:B------:R-:W-:Y:S01]  /*4860*/  IMAD R17, R0, R17, R21 ;  /* 0x0000001100117224 */ /* 0x000fe200078e0215 */
[----:B------:R-:W-:Y:S01]  /*4870*/  IABS R29, R32 ;  /* 0x00000020001d7213 */ /* 0x000fe20000000000 */
[----:B------:R-:W-:-:S02]  /*4880*/  @!P6 IMAD.IADD R9, R9, 0x1, -R0 ;  /* 0x000000010909e824 */ /* 0x000fc400078e0a00 */
[----:B------:R-:W-:Y:S01]  /*4890*/  IMAD.HI.U32 R21, R3, R25, RZ ;  /* 0x0000001903157227 */ /* 0x000fe200078e00ff */
[----:B------:R-:W-:-:S03]  /*48a0*/  ISETP.GT.U32.AND P6, PT, R0, R17, PT ;  /* 0x000000110000720c */ /* 0x000fc60003fc4070 */
[----:B------:R-:W-:Y:S02]  /*48b0*/  IMAD.MOV R21, RZ, RZ, -R21 ;  /* 0x000000ffff157224 */ /* 0x000fe400078e0a15 */
[--C-:B------:R-:W-:Y:S01]  /*48c0*/  @!P3 IMAD.IADD R153, R153, 0x1, -R0.reuse ;  /* 0x000000019999b824 */ /* 0x100fe200078e0a00 */
[----:B------:R-:W-:Y:S01]  /*48d0*/  ISETP.GE.AND P3, PT, R30, RZ, PT ;  /* 0x000000ff1e00720c */ /* 0x000fe20003f66270 */
[--C-:B------:R-:W-:Y:S01]  /*48e0*/  @!P2 IMAD.IADD R5, R5, 0x1, -R0.reuse ;  /* 0x000000010505a824 */ /* 0x100fe200078e0a00 */
[----:B------:R-:W-:Y:S01]  /*48f0*/  LOP3.LUT R30, R2, 0x17c, RZ, 0xfc, !PT ;  /* 0x0000017c021e7812 */ /* 0x000fe200078efcff */
[--C-:B------:R-:W-:Y:S01]  /*4900*/  @!P1 IMAD.IADD R13, R13, 0x1, -R0.reuse ;  /* 0x000000010d0d9824 */ /* 0x100fe200078e0a00 */
[----:B------:R-:W-:Y:S01]  /*4910*/  ISETP.GE.AND P2, PT, R26, RZ, PT ;  /* 0x000000ff1a00720c */ /* 0x000fe20003f46270 */
[C---:B------:R-:W-:Y:S01]  /*4920*/  IMAD R21, R0.reuse, R21, R25 ;  /* 0x0000001500157224 */ /* 0x040fe200078e0219 */
[----:B------:R-:W-:Y:S01]  /*4930*/  IABS R26, R30 ;  /* 0x0000001e001a7213 */ /* 0x000fe20000000000 */
[----:B------:R-:W-:Y:S01]  /*4940*/  @!P6 IMAD.IADD R17, R17, 0x1, -R0 ;  /* 0x000000011111e824 */ /* 0x000fe200078e0a00 */
[C---:B------:R-:W-:Y:S01]  /*4950*/  ISETP.GT.U32.AND P6, PT, R0.reuse, R13, PT ;  /* 0x0000000d0000720c */ /* 0x040fe20003fc4070 */
[----:B------:R-:W-:Y:S01]  /*4960*/  @!P4 IMAD.MOV R5, RZ, RZ, -R5 ;  /* 0x000000ffff05c224 */ /* 0x000fe200078e0a05 */
[----:B------:R-:W-:Y:S01]  /*4970*/  ISETP.GT.U32.AND P4, PT, R0, R21, PT ;  /* 0x000000150000720c */ /* 0x000fe20003f84070 */
[----:B------:R-:W-:Y:S01]  /*4980*/  IMAD.HI.U32 R25, R3, R26, RZ ;  /* 0x0000001a03197227 */ /* 0x000fe200078e00ff */
[----:B------:R-:W-:-:S03]  /*4990*/  ISETP.GE.AND P1, PT, R28, RZ, PT ;  /* 0x000000ff1c00720c */ /* 0x000fc60003f26270 */
[----:B------:R-:W-:Y:S01]  /*49a0*/  @!P5 IMAD.MOV R153, RZ, RZ, -R153 ;  /* 0x000000ffff99d224 */ /* 0x000fe200078e0a99 */
[----:B------:R-:W-:Y:S01]  /*49b0*/  ISETP.GT.U32.AND P5, PT, R0, R17, PT ;  /* 0x000000110000720c */ /* 0x000fe20003fa4070 */
[----:B------:R-:W-:Y:S02]  /*49c0*/  IMAD.MOV R25, RZ, RZ, -R25 ;  /* 0x000000ffff197224 */ /* 0x000fe400078e0a19 */
[----:B------:R-:W-:-:S04]  /*49d0*/  IMAD.HI.U32 R28, R3, R33, RZ ;  /* 0x00000021031c7227 */ /* 0x000fc800078e00ff */
[--C-:B------:R-:W-:Y:S02]  /*49e0*/  @!P6 IMAD.IADD R13, R13, 0x1, -R0.reuse ;  /* 0x000000010d0de824 */ /* 0x100fe400078e0a00 */
[----:B------:R-:W-:Y:S01]  /*49f0*/  @!P4 IMAD.IADD R21, R21, 0x1, -R0 ;  /* 0x000000011515c824 */ /* 0x000fe200078e0a00 */
[----:B------:R-:W-:Y:S01]  /*4a00*/  ISETP.GE.AND P4, PT, R34, RZ, PT ;  /* 0x000000ff2200720c */ /* 0x000fe20003f86270 */
        /* <DEDUP_REMOVED lines=8> */
[----:B------:R-:W-:Y:S01]  /*4a90*/  @!P5 IMAD.IADD R17, R17, 0x1, -R0 ;  /* 0x000000011111d824 */ /* 0x000fe200078e0a00 */
[----:B------:R-:W-:Y:S01]  /*4aa0*/  ISETP.GE.AND P5, PT, R32, RZ, PT ;  /* 0x000000ff2000720c */ /* 0x000fe20003fa6270 */
[----:B------:R-:W-:Y:S01]  /*4ab0*/  IMAD.MOV R28, RZ, RZ, -R28 ;  /* 0x000000ffff1c7224 */ /* 0x000fe200078e0a1c */
[----:B------:R-:W-:Y:S01]  /*4ac0*/  LOP3.LUT R32, R2, 0x18c, RZ, 0xfc, !PT ;  /* 0x0000018c02207812 */ /* 0x000fe200078efcff */
[----:B------:R-:W-:Y:S02]  /*4ad0*/  IMAD R29, R0, R26, R29 ;  /* 0x0000001a001d7224 */ /* 0x000fe400078e021d */
[----:B------:R-:W-:Y:S01]  /*4ae0*/  @!P0 IMAD.MOV R9, RZ, RZ, -R9 ;  /* 0x000000ffff098224 */ /* 0x000fe200078e0a09 */
[----:B------:R-:W-:Y:S01]  /*4af0*/  ISETP.GE.AND P0, PT, R30, RZ, PT ;  /* 0x000000ff1e00720c */ /* 0x000fe20003f06270 */
[----:B------:R-:W-:Y:S01]  /*4b00*/  IMAD R33, R0, R28, R33 ;  /* 0x0000001c00217224 */ /* 0x000fe200078e0221 */
[----:B------:R-:W-:Y:S01]  /*4b10*/  LOP3.LUT R30, R2, 0x188, RZ, 0xfc, !PT ;  /* 0x00000188021e7812 */ /* 0x000fe200078efcff */
[----:B------:R-:W-:Y:S01]  /*4b20*/  @!P2 IMAD.MOV R17, RZ, RZ, -R17 ;  /* 0x000000ffff11a224 */ /* 0x000fe200078e0a11 */
[C---:B------:R-:W-:Y:S01]  /*4b30*/  ISETP.GT.U32.AND P2, PT, R0.reuse, R29, PT ;  /* 0x0000001d0000720c */ /* 0x040fe20003f44070 */
[--C-:B------:R-:W-:Y:S01]  /*4b40*/  @!P3 IMAD.IADD R21, R21, 0x1, -R0.reuse ;  /* 0x000000011515b824 */ /* 0x100fe200078e0a00 */
[C---:B------:R-:W-:Y:S01]  /*4b50*/  ISETP.GT.U32.AND P3, PT, R0.reuse, R33, PT ;  /* 0x000000210000720c */ /* 0x040fe20003f64070 */
[----:B------:R-:W-:Y:S01]  /*4b60*/  @!P6 IMAD.IADD R25, R25, 0x1, -R0 ;  /* 0x000000011919e824 */ /* 0x000fe200078e0a00 */
[----:B------:R-:W-:Y:S01]  /*4b70*/  IABS R37, R30 ;  /* 0x0000001e00257213 */ /* 0x000fe20000000000 */
[----:B------:R-:W-:Y:S01]  /*4b80*/  @!P1 IMAD.MOV R21, RZ, RZ, -R21 ;  /* 0x000000ffff159224 */ /* 0x000fe200078e0a15 */
[----:B------:R-:W-:Y:S01]  /*4b90*/  IABS R41, R32 ;  /* 0x0000002000297213 */ /* 0x000fe20000000000 */
[----:B------:R-:W-:Y:S01]  /*4ba0*/  IMAD.HI.U32 R28, R3, R45, RZ ;  /* 0x0000002d031c7227 */ /* 0x000fe200078e00ff */
[----:B------:R-:W-:-:S03]  /*4bb0*/  ISETP.GT.U32.AND P6, PT, R0, R25, PT ;  /* 0x000000190000720c */ /* 0x000fc60003fc4070 */
[----:B------:R-:W-:-:S04]  /*4bc0*/  IMAD.HI.U32 R26, R3, R37, RZ ;  /* 0x00000025031a7227 */ /* 0x000fc800078e00ff */
[----:B------:R-:W-:Y:S02]  /*4bd0*/  @!P2 IMAD.IADD R29, R29, 0x1, -R0 ;  /* 0x000000011d1da824 */ /* 0x000fe400078e0a00 */
[----:B------:R-:W-:Y:S02]  /*4be0*/  IMAD.MOV R26, RZ, RZ, -R26 ;  /* 0x000000ffff1a7224 */ /* 0x000fe400078e0a1a */
[----:B------:R-:W-:Y:S01]  /*4bf0*/  @!P3 IMAD.IADD R33, R33, 0x1, -R0 ;  /* 0x000000012121b824 */ /* 0x000fe200078e0a00 */
[C---:B------:R-:W-:Y:S01]  /*4c00*/  ISETP.GT.U32.AND P3, PT, R0.reuse, R29, PT ;  /* 0x0000001d0000720c */ /* 0x040fe20003f64070 */
[C---:B------:R-:W-:Y:S02]  /*4c10*/  IMAD R37, R0.reuse, R26, R37 ;  /* 0x0000001a00257224 */ /* 0x040fe400078e0225 */
[----:B------:R-:W-:Y:S01]  /*4c20*/  IMAD.HI.U32 R26, R3, R41, RZ ;  /* 0x00000029031a7227 */ /* 0x000fe200078e00ff */
[C---:B------:R-:W-:Y:S02]  /*4c30*/  ISETP.GT.U32.AND P1, PT, R0.reuse, R33, PT ;  /* 0x000000210000720c */ /* 0x040fe40003f24070 */
[----:B------:R-:W-:Y:S01]  /*4c40*/  ISETP.GT.U32.AND P2, PT, R0, R37, PT ;  /* 0x000000250000720c */ /* 0x000fe20003f44070 */
[----:B------:R-:W-:-:S02]  /*4c50*/  IMAD.MOV R26, RZ, RZ, -R26 ;  /* 0x000000ffff1a7224 */ /* 0x000fc400078e0a1a */
[----:B------:R-:W-:Y:S02]  /*4c60*/  IMAD.MOV R28, RZ, RZ, -R28 ;  /* 0x000000ffff1c7224 */ /* 0x000fe400078e0a1c */
[C---:B------:R-:W-:Y:S02]  /*4c70*/  IMAD R41, R0.reuse, R26, R41 ;  /* 0x0000001a00297224 */ /* 0x040fe400078e0229 */
[--C-:B------:R-:W-:Y:S02]  /*4c80*/  @!P3 IMAD.IADD R29, R29, 0x1, -R0.reuse ;  /* 0x000000011d1db824 */ /* 0x100fe400078e0a00 */
[C---:B------:R-:W-:Y:S01]  /*4c90*/  IMAD R45, R0.reuse, R28, R45 ;  /* 0x0000001c002d7224 */ /* 0x040fe200078e022d */
[----:B------:R-:W-:Y:S01]  /*4ca0*/  ISETP.GT.U32.AND P3, PT, R0, R41, PT ;  /* 0x000000290000720c */ /* 0x000fe20003f64070 */
[--C-:B------:R-:W-:Y:S01]  /*4cb0*/  @!P6 IMAD.IADD R25, R25, 0x1, -R0.reuse ;  /* 0x000000011919e824 */ /* 0x100fe200078e0a00 */
[----:B------:R-:W-:Y:S01]  /*4cc0*/  ISETP.GE.AND P6, PT, R30, RZ, PT ;  /* 0x000000ff1e00720c */ /* 0x000fe20003fc6270 */
[----:B------:R-:W-:Y:S01]  /*4cd0*/  @!P1 IMAD.IADD R33, R33, 0x1, -R0 ;  /* 0x0000000121219824 */ /* 0x000fe200078e0a00 */
[----:B------:R-:W-:Y:S01]  /*4ce0*/  LOP3.LUT R28, R2, 0x198, RZ, 0xfc, !PT ;  /* 0x00000198021c7812 */ /* 0x000fe200078efcff */
[----:B------:R-:W-:Y:S01]  /*4cf0*/  IMAD.HI.U32 R30, R3, R49, RZ ;  /* 0x00000031031e7227 */ /* 0x000fe200078e00ff */
[----:B------:R-:W-:-:S02]  /*4d00*/  ISETP.GT.U32.AND P1, PT, R0, R45, PT ;  /* 0x0000002d0000720c */ /* 0x000fc40003f24070 */
[----:B------:R-:W-:Y:S01]  /*4d10*/  IABS R53, R28 ;  /* 0x0000001c00357213 */ /* 0x000fe20000000000 */
[----:B------:R-:W-:Y:S02]  /*4d20*/  @!P2 IMAD.IADD R37, R37, 0x1, -R0 ;  /* 0x000000012525a824 */ /* 0x000fe400078e0a00 */
[----:B------:R-:W-:Y:S02]  /*4d30*/  IMAD.MOV R30, RZ, RZ, -R30 ;  /* 0x000000ffff1e7224 */ /* 0x000fe400078e0a1e */
[----:B------:R-:W-:Y:S01]  /*4d40*/  @!P3 IMAD.IADD R41, R41, 0x1, -R0 ;  /* 0x000000012929b824 */ /* 0x000fe200078e0a00 */
[C---:B------:R-:W-:Y:S01]  /*4d50*/  ISETP.GT.U32.AND P2, PT, R0.reuse, R37, PT ;  /* 0x000000250000720c */ /* 0x040fe20003f44070 */
[----:B------:R-:W-:Y:S01]  /*4d60*/  IMAD R49, R0, R30, R49 ;  /* 0x0000001e00317224 */ /* 0x000fe200078e0231 */
[----:B------:R-:W-:Y:S01]  /*4d70*/  LOP3.LUT R30, R2, 0x19c, RZ, 0xfc, !PT ;  /* 0x0000019c021e7812 */ /* 0x000fe200078efcff */
[----:B------:R-:W-:Y:S01]  /*4d80*/  IMAD.HI.U32 R26, R3, R53, RZ ;  /* 0x00000035031a7227 */ /* 0x000fe200078e00ff */
[----:B------:R-:W-:-:S02]  /*4d90*/  ISETP.GT.U32.AND P3, PT, R0, R41, PT ;  /* 0x000000290000720c */ /* 0x000fc40003f64070 */
[----:B------:R-:W-:Y:S01]  /*4da0*/  IABS R57, R30 ;  /* 0x0000001e00397213 */ /* 0x000fe20000000000 */
[----:B------:R-:W-:Y:S01]  /*4db0*/  @!P0 IMAD.MOV R25, RZ, RZ, -R25 ;  /* 0x000000ffff198224 */ /* 0x000fe200078e0a19 */
[----:B------:R-:W-:Y:S01]  /*4dc0*/  ISETP.GE.AND P0, PT, R32, RZ, PT ;  /* 0x000000ff2000720c */ /* 0x000fe20003f06270 */
[----:B------:R-:W-:Y:S01]  /*4dd0*/  IMAD.MOV R26, RZ, RZ, -R26 ;  /* 0x000000ffff1a7224 */ /* 0x000fe200078e0a1a */
[----:B------:R-:W-:Y:S01]  /*4de0*/  LOP3.LUT R32, R2, 0x1a0, RZ, 0xfc, !PT ;  /* 0x000001a002207812 */ /* 0x000fe200078efcff */
[--C-:B------:R-:W-:Y:S02]  /*4df0*/  @!P1 IMAD.IADD R45, R45, 0x1, -R0.reuse ;  /* 0x000000012d2d9824 */ /* 0x100fe400078e0a00 */
[C---:B------:R-:W-:Y:S01]  /*4e00*/  IMAD R53, R0.reuse, R26, R53 ;  /* 0x0000001a00357224 */ /* 0x040fe200078e0235 */
[----:B------:R-:W-:Y:S01]  /*4e10*/  IABS R61, R32 ;  /* 0x00000020003d7213 */ /* 0x000fe20000000000 */
[----:B------:R-:W-:Y:S01]  /*4e20*/  @!P2 IMAD.IADD R37, R37, 0x1, -R0 ;  /* 0x000000012525a824 */ /* 0x000fe200078e0a00 */
[----:B------:R-:W-:Y:S01]  /*4e30*/  ISETP.GT.U32.AND P1, PT, R0, R45, PT ;  /* 0x0000002d0000720c */ /* 0x000fe20003f24070 */
[----:B------:R-:W-:Y:S01]  /*4e40*/  IMAD.HI.U32 R26, R3, R57, RZ ;  /* 0x00000039031a7227 */ /* 0x000fe200078e00ff */
[----:B------:R-:W-:-:S02]  /*4e50*/  ISETP.GE.AND P2, PT, R36, RZ, PT ;  /* 0x000000ff2400720c */ /* 0x000fc40003f46270 */
[----:B------:R-:W-:Y:S01]  /*4e60*/  LOP3.LUT R36, R2, 0x1c4, RZ, 0xfc, !PT ;  /* 0x000001c402247812 */ /* 0x000fe200078efcff */
[----:B------:R-:W-:Y:S01]  /*4e70*/  @!P3 IMAD.IADD R41, R41, 0x1, -R0 ;  /* 0x000000012929b824 */ /* 0x000fe200078e0a00 */
[----:B------:R-:W-:Y:S01]  /*4e80*/  ISETP.GE.AND P3, PT, R28, RZ, PT ;  /* 0x000000ff1c00720c */ /* 0x000fe20003f66270 */
[----:B------:R-:W-:Y:S01]  /*4e90*/  @!P5 IMAD.MOV R29, RZ, RZ, -R29 ;  /* 0x000000ffff1dd224 */ /* 0x000fe200078e0a1d */
[----:B------:R-:W-:Y:S01]  /*4ea0*/  ISETP.GE.AND P5, PT, R34, RZ, PT ;  /* 0x000000ff2200720c */ /* 0x000fe20003fa6270 */
[----:B------:R-:W-:Y:S01]  /*4eb0*/  @!P6 IMAD.MOV R37, RZ, RZ, -R37 ;  /* 0x000000ffff25e224 */ /* 0x000fe200078e0a25 */
[----:B------:R-:W-:Y:S01]  /*4ec0*/  ISETP.GT.U32.AND P6, PT, R0, R53, PT ;  /* 0x000000350000720c */ /* 0x000fe20003fc4070 */
[----:B------:R-:W-:Y:S01]  /*4ed0*/  IMAD.MOV R28, RZ, RZ, -R26 ;  /* 0x000000ffff1c7224 */ /* 0x000fe200078e0a1a */
[----:B------:R-:W-:Y:S01]  /*4ee0*/  LOP3.LUT R34, R2, 0x1a4, RZ, 0xfc, !PT ;  /* 0x000001a402227812 */ /* 0x000fe200078efcff */
[----:B------:R-:W-:Y:S01]  /*4ef0*/  IMAD.HI.U32 R26, R3, R61, RZ ;  /* 0x0000003d031a7227 */ /* 0x000fe200078e00ff */
[----:B------:R-:W-:-:S02]  /*4f00*/  IABS R97, R36 ;  /* 0x0000002400617213 */ /* 0x000fc40000000000 */
[----:B------:R-:W-:Y:S01]  /*4f10*/  IABS R65, R34 ;  /* 0x0000002200417213 */ /* 0x000fe20000000000 */
[----:B------:R-:W-:Y:S01]  /*4f20*/  @!P4 IMAD.MOV R33, RZ, RZ, -R33 ;  /* 0x000000ffff21c224 */ /* 0x000fe200078e0a21 */
[----:B------:R-:W-:Y:S01]  /*4f30*/  ISETP.GT.U32.AND P4, PT, R0, R49, PT ;  /* 0x000000310000720c */ /* 0x000fe20003f84070 */
[----:B------:R-:W-:Y:S02]  /*4f40*/  IMAD.MOV R26, RZ, RZ, -R26 ;  /* 0x000000ffff1a7224 */ /* 0x000fe400078e0a1a */
[--C-:B------:R-:W-:Y:S01]  /*4f50*/  @!P1 IMAD.IADD R45, R45, 0x1, -R0.reuse ;  /* 0x000000012d2d9824 */ /* 0x100fe200078e0a00 */
[----:B------:R-:W-:Y:S01]  /*4f60*/  ISETP.GE.AND P1, PT, R30, RZ, PT ;  /* 0x000000ff1e00720c */ /* 0x000fe20003f26270 */
[C---:B------:R-:W-:Y:S02]  /*4f70*/  IMAD R61, R0.reuse, R26, R61 ;  /* 0x0000001a003d7224 */ /* 0x040fe400078e023d */
[----:B------:R-:W-:Y:S02]  /*4f80*/  @!P5 IMAD.MOV R45, RZ, RZ, -R45 ;  /* 0x000000ffff2dd224 */ /* 0x000fe400078e0a2d */
[--C-:B------:R-:W-:Y:S01]  /*4f90*/  @!P6 IMAD.IADD R53, R53, 0x1, -R0.reuse ;  /* 0x000000013535e824 */ /* 0x100fe200078e0a00 */
[C---:B------:R-:W-:Y:S01]  /*4fa0*/  ISETP.GT.U32.AND P5, PT, R0.reuse, R61, PT ;  /* 0x0000003d0000720c */ /* 0x040fe20003fa4070 */
[----:B------:R-:W-:Y:S01]  /*4fb0*/  IMAD R57, R0, R28, R57 ;  /* 0x0000001c00397224 */ /* 0x000fe200078e0239 */
[----:B------:R-:W-:Y:S01]  /*4fc0*/  LOP3.LUT R28, R2, 0x1a8, RZ, 0xfc, !PT ;  /* 0x000001a8021c7812 */ /* 0x000fe200078efcff */
[----:B------:R-:W-:Y:S01]  /*4fd0*/  @!P4 IMAD.IADD R49, R49, 0x1, -R0 ;  /* 0x000000013131c824 */ /* 0x000fe200078e0a00 */
[----:B------:R-:W-:Y:S01]  /*4fe0*/  ISETP.GT.U32.AND P6, PT, R0, R53, PT ;  /* 0x000000350000720c */ /* 0x000fe20003fc4070 */
[----:B------:R-:W-:Y:S01]  /*4ff0*/  IMAD.HI.U32 R26, R3, R65, RZ ;  /* 0x00000041031a7227 */ /* 0x000fe200078e00ff */
[----:B------:R-:W-:-:S02]  /*5000*/  IABS R69, R28 ;  /* 0x0000001c00457213 */ /* 0x000fc40000000000 */
[----:B------:R-:W-:Y:S01]  /*5010*/  ISETP.GT.U32.AND P4, PT, R0, R49, PT ;  /* 0x000000310000720c */ /* 0x000fe20003f84070 */
[----:B------:R-:W-:Y:S02]  /*5020*/  IMAD.MOV R26, RZ, RZ, -R26 ;  /* 0x000000ffff1a7224 */ /* 0x000fe400078e0a1a */
[----:B------:R-:W-:Y:S01]  /*5030*/  @!P0 IMAD.MOV R41, RZ, RZ, -R41 ;  /* 0x000000ffff298224 */ /* 0x000fe200078e0a29 */
[----:B------:R-:W-:Y:S01]  /*5040*/  ISETP.GE.AND P0, PT, R32, RZ, PT ;  /* 0x000000ff2000720c */ /* 0x000fe20003f06270 */
[--C-:B------:R-:W-:Y:S01]  /*5050*/  @!P5 IMAD.IADD R61, R61, 0x1, -R0.reuse ;  /* 0x000000013d3dd824 */ /* 0x100fe200078e0a00 */
[----:B------:R-:W-:Y:S01]  /*5060*/  LOP3.LUT R32, R2, 0x1b0, RZ, 0xfc, !PT ;  /* 0x000001b002207812 */ /* 0x000fe200078efcff */
[C---:B------:R-:W-:Y:S02]  /*5070*/  IMAD R65, R0.reuse, R26, R65 ;  /* 0x0000001a00417224 */ /* 0x040fe400078e0241 */
[----:B------:R-:W-:Y:S01]  /*5080*/  @!P6 IMAD.IADD R53, R53, 0x1, -R0 ;  /* 0x000000013535e824 */ /* 0x000fe200078e0a00 */
[----:B------:R-:W-:Y:S01]  /*5090*/  ISETP.GT.U32.AND P5, PT, R0, R61, PT ;  /* 0x0000003d0000720c */ /* 0x000fe20003fa4070 */
[----:B------:R-:W-:Y:S01]  /*50a0*/  IMAD.HI.U32 R26, R3, R69, RZ ;  /* 0x00000045031a7227 */ /* 0x000fe200078e00ff */
[----:B------:R-:W-:-:S02]  /*50b0*/  ISETP.GE.AND P6, PT, R28, RZ, PT ;  /* 0x000000ff1c00720c */ /* 0x000fc40003fc6270 */
[----:B------:R-:W-:Y:S01]  /*50c0*/  LOP3.LUT R28, R2, 0x1ac, RZ, 0xfc, !PT ;  /* 0x000001ac021c7812 */ /* 0x000fe200078efcff */
[----:B------:R-:W-:Y:S01]  /*50d0*/  @!P4 IMAD.IADD R49, R49, 0x1, -R0 ;  /* 0x000000013131c824 */ /* 0x000fe200078e0a00 */
[C---:B------:R-:W-:Y:S01]  /*50e0*/  ISETP.GT.U32.AND P4, PT, R0.reuse, R57, PT ;  /* 0x000000390000720c */ /* 0x040fe20003f84070 */
[----:B------:R-:W-:Y:S01]  /*50f0*/  @!P3 IMAD.MOV R53, RZ, RZ, -R53 ;  /* 0x000000ffff35b224 */ /* 0x000fe200078e0a35 */
[C---:B------:R-:W-:Y:S01]  /*5100*/  ISETP.GT.U32.AND P3, PT, R0.reuse, R65, PT ;  /* 0x000000410000720c */ /* 0x040fe20003f64070 */
[----:B------:R-:W-:Y:S01]  /*5110*/  IMAD.MOV R26, RZ, RZ, -R26 ;  /* 0x000000ffff1a7224 */ /* 0x000fe200078e0a1a */
[----:B------:R-:W-:Y:S01]  /*5120*/  IABS R73, R28 ;  /* 0x0000001c00497213 */ /* 0x000fe20000000000 */
[----:B------:R-:W-:Y:S01]  /*5130*/  @!P2 IMAD.MOV R49, RZ, RZ, -R49 ;  /* 0x000000ffff31a224 */ /* 0x000fe200078e0a31 */
[----:B------:R-:W-:Y:S01]  /*5140*/  IABS R77, R32 ;  /* 0x00000020004d7213 */ /* 0x000fe20000000000 */
[----:B------:R-:W-:Y:S02]  /*5150*/  IMAD R69, R0, R26, R69 ;  /* 0x0000001a00457224 */ /* 0x000fe400078e0245 */
[----:B------:R-:W-:-:S02]  /*5160*/  @!P5 IMAD.IADD R61, R61, 0x1, -R0 ;  /* 0x000000013d3dd824 */ /* 0x000fc400078e0a00 */
[----:B------:R-:W-:Y:S01]  /*5170*/  IMAD.HI.U32 R26, R3, R73, RZ ;  /* 0x00000049031a7227 */ /* 0x000fe200078e00ff */
[----:B------:R-:W-:-:S03]  /*5180*/  ISETP.GT.U32.AND P5, PT, R0, R69, PT ;  /* 0x000000450000720c */ /* 0x000fc60003fa4070 */
[--C-:B------:R-:W-:Y:S01]  /*5190*/  @!P4 IMAD.IADD R57, R57, 0x1, -R0.reuse ;  /* 0x000000013939c824 */ /* 0x100fe200078e0a00 */
[----:B------:R-:W-:Y:S01]  /*51a0*/  ISETP.GE.AND P4, PT, R34, RZ, PT ;  /* 0x000000ff2200720c */ /* 0x000fe20003f86270 */
[----:B------:R-:W-:Y:S01]  /*51b0*/  @!P3 IMAD.IADD R65, R65, 0x1, -R0 ;  /* 0x000000014141b824 */ /* 0x000fe200078e0a00 */
[----:B------:R-:W-:Y:S01]  /*51c0*/  LOP3.LUT R34, R2, 0x1b4, RZ, 0xfc, !PT ;  /* 0x000001b402227812 */ /* 0x000fe200078efcff */
[----:B------:R-:W-:Y:S01]  /*51d0*/  IMAD.MOV R26, RZ, RZ, -R26 ;  /* 0x000000ffff1a7224 */ /* 0x000fe200078e0a1a */
[C---:B------:R-:W-:Y:S01]  /*51e0*/  ISETP.GT.U32.AND P2, PT, R0.reuse, R57, PT ;  /* 0x000000390000720c */ /* 0x040fe20003f44070 */
[----:B------:R-:W-:Y:S01]  /*51f0*/  @!P0 IMAD.MOV R61, RZ, RZ, -R61 ;  /* 0x000000ffff3d8224 */ /* 0x000fe200078e0a3d */
[C---:B------:R-:W-:Y:S01]  /*5200*/  ISETP.GT.U32.AND P3, PT, R0.reuse, R65, PT ;  /* 0x000000410000720c */ /* 0x040fe20003f64070 */
[----:B------:R-:W-:Y:S01]  /*5210*/  IMAD R73, R0, R26, R73 ;  /* 0x0000001a00497224 */ /* 0x000fe200078e0249 */
[----:B------:R-:W-:Y:S01]  /*5220*/  IABS R81, R34 ;  /* 0x0000002200517213 */ /* 0x000fe20000000000 */
[----:B------:R-:W-:Y:S01]  /*5230*/  @!P5 IMAD.IADD R69, R69, 0x1, -R0 ;  /* 0x000000014545d824 */ /* 0x000fe200078e0a00 */
[----:B------:R-:W-:-:S02]  /*5240*/  LOP3.LUT R26, R2, 0x1b8, RZ, 0xfc, !PT ;  /* 0x000001b8021a7812 */ /* 0x000fc400078efcff */
[----:B------:R-:W-:Y:S01]  /*5250*/  ISETP.GE.AND P5, PT, R34, RZ, PT ;  /* 0x000000ff2200720c */ /* 0x000fe20003fa6270 */
[----:B------:R-:W-:Y:S01]  /*5260*/  IMAD.HI.U32 R30, R3, R81, RZ ;  /* 0x00000051031e7227 */ /* 0x000fe200078e00ff */
[----:B------:R-:W-:Y:S02]  /*5270*/  ISETP.GT.U32.AND P0, PT, R0, R69, PT ;  /* 0x000000450000720c */ /* 0x000fe40003f04070 */
[----:B------:R-:W-:Y:S01]  /*5280*/  IABS R85, R26 ;  /* 0x0000001a00557213 */ /* 0x000fe20000000000 */
[--C-:B------:R-:W-:Y:S01]  /*5290*/  @!P2 IMAD.IADD R57, R57, 0x1, -R0.reuse ;  /* 0x000000013939a824 */ /* 0x100fe200078e0a00 */
[----:B------:R-:W-:Y:S01]  /*52a0*/  ISETP.GE.AND P2, PT, R28, RZ, PT ;  /* 0x000000ff1c00720c */ /* 0x000fe20003f46270 */
[----:B------:R-:W-:Y:S01]  /*52b0*/  @!P3 IMAD.IADD R65, R65, 0x1, -R0 ;  /* 0x000000014141b824 */ /* 0x000fe200078e0a00 */
[----:B------:R-:W-:Y:S01]  /*52c0*/  ISETP.GT.U32.AND P3, PT, R0, R73, PT ;  /* 0x000000490000720c */ /* 0x000fe20003f64070 */
[----:B------:R-:W-:Y:S01]  /*52d0*/  IMAD.HI.U32 R28, R3, R77, RZ ;  /* 0x0000004d031c7227 */ /* 0x000fe200078e00ff */
[----:B------:R-:W-:-:S03]  /*52e0*/  LOP3.LUT R34, R2, 0x1c0, RZ, 0xfc, !PT ;  /* 0x000001c002227812 */ /* 0x000fc600078efcff */
[----:B------:R-:W-:Y:S01]  /*52f0*/  IMAD.MOV R28, RZ, RZ, -R28 ;  /* 0x000000ffff1c7224 */ /* 0x000fe200078e0a1c */
[----:B------:R-:W-:Y:S01]  /*5300*/  IABS R93, R34 ;  /* 0x00000022005d7213 */ /* 0x000fe20000000000 */
[--C-:B------:R-:W-:Y:S02]  /*5310*/  @!P0 IMAD.IADD R69, R69, 0x1, -R0.reuse ;  /* 0x0000000145458824 */ /* 0x100fe400078e0a00 */
[----:B------:R-:W-:Y:S01]  /*5320*/  IMAD R77, R0, R28, R77 ;  /* 0x0000001c004d7224 */ /* 0x000fe200078e024d */
[----:B------:R-:W-:Y:S01]  /*5330*/  LOP3.LUT R28, R2, 0x1bc, RZ, 0xfc, !PT ;  /* 0x000001bc021c7812 */ /* 0x000fe200078efcff */
[----:B------:R-:W-:Y:S02]  /*5340*/  @!P6 IMAD.MOV R69, RZ, RZ, -R69 ;  /* 0x000000ffff45e224 */ /* 0x000fe400078e0a45 */
[----:B------:R-:W-:Y:S01]  /*5350*/  @!P3 IMAD.IADD R73, R73, 0x1, -R0 ;  /* 0x000000014949b824 */ /* 0x000fe200078e0a00 */
[C---:B------:R-:W-:Y:S01]  /*5360*/  ISETP.GT.U32.AND P6, PT, R0.reuse, R77, PT ;  /* 0x0000004d0000720c */ /* 0x040fe20003fc4070 */
[----:B------:R-:W-:Y:S01]  /*5370*/  IMAD.MOV R30, RZ, RZ, -R30 ;  /* 0x000000ffff1e7224 */ /* 0x000fe200078e0a1e */
[----:B------:R-:W-:Y:S01]  /*5380*/  IABS R89, R28 ;  /* 0x0000001c00597213 */ /* 0x000fe20000000000 */
[----:B------:R-:W-:Y:S01]  /*5390*/  @!P4 IMAD.MOV R65, RZ, RZ, -R65 ;  /* 0x000000ffff41c224 */ /* 0x000fe200078e0a41 */
[C---:B------:R-:W-:Y:S01]  /*53a0*/  ISETP.GT.U32.AND P3, PT, R0.reuse, R73, PT ;  /* 0x000000490000720c */ /* 0x040fe20003f64070 */
[----:B------:R-:W-:Y:S01]  /*53b0*/  IMAD R81, R0, R30, R81 ;  /* 0x0000001e00517224 */ /* 0x000fe200078e0251 */
[----:B------:R-:W-:Y:S01]  /*53c0*/  ISETP.GE.AND P4, PT, R26, RZ, PT ;  /* 0x000000ff1a00720c */ /* 0x000fe20003f86270 */
[----:B------:R-:W-:Y:S01]  /*53d0*/  IMAD.HI.U32 R26, R3, R85, RZ ;  /* 0x00000055031a7227 */ /* 0x000fe200078e00ff */
[----:B------:R-:W-:-:S03]  /*53e0*/  ISETP.GE.AND P0, PT, R28, RZ, PT ;  /* 0x000000ff1c00720c */ /* 0x000fc60003f06270 */
[----:B------:R-:W-:Y:S02]  /*53f0*/  IMAD.MOV R26, RZ, RZ, -R26 ;  /* 0x000000ffff1a7224 */ /* 0x000fe400078e0a1a */
[--C-:B------:R-:W-:Y:S02]  /*5400*/  @!P6 IMAD.IADD R77, R77, 0x1, -R0.reuse ;  /* 0x000000014d4de824 */ /* 0x100fe400078e0a00 */
[C---:B------:R-:W-:Y:S02]  /*5410*/  IMAD R85, R0.reuse, R26, R85 ;  /* 0x0000001a00557224 */ /* 0x040fe400078e0255 */
[----:B------:R-:W-:Y:S01]  /*5420*/  @!P3 IMAD.IADD R73, R73, 0x1, -R0 ;  /* 0x000000014949b824 */ /* 0x000fe200078e0a00 */
[C---:B------:R-:W-:Y:S01]  /*5430*/  ISETP.GT.U32.AND P6, PT, R0.reuse, R77, PT ;  /* 0x0000004d0000720c */ /* 0x040fe20003fc4070 */
[----:B------:R-:W-:Y:S01]  /*5440*/  IMAD.HI.U32 R26, R3, R89, RZ ;  /* 0x00000059031a7227 */ /* 0x000fe200078e00ff */
[----:B------:R-:W-:-:S03]  /*5450*/  ISETP.GT.U32.AND P3, PT, R0, R81, PT ;  /* 0x000000510000720c */ /* 0x000fc60003f64070 */
[----:B------:R-:W-:Y:S01]  /*5460*/  @!P1 IMAD.MOV R57, RZ, RZ, -R57 ;  /* 0x000000ffff399224 */ /* 0x000fe200078e0a39 */
[----:B------:R-:W-:Y:S01]  /*5470*/  ISETP.GE.AND P1, PT, R32, RZ, PT ;  /* 0x000000ff2000720c */ /* 0x000fe20003f26270 */
[----:B------:R-:W-:Y:S02]  /*5480*/  IMAD.MOV R26, RZ, RZ, -R26 ;  /* 0x000000ffff1a7224 */ /* 0x000fe400078e0a1a */
[----:B------:R-:W-:-:S04]  /*5490*/  IMAD.HI.U32 R32, R3, R101, RZ ;  /* 0x0000006503207227 */ /* 0x000fc800078e00ff */
[--C-:B------:R-:W-:Y:S01]  /*54a0*/  @!P6 IMAD.IADD R77, R77, 0x1, -R0.reuse ;  /* 0x000000014d4de824 */ /* 0x100fe200078e0a00 */
[----:B------:R-:W-:Y:S01]  /*54b0*/  ISETP.GT.U32.AND P6, PT, R0, R85, PT ;  /* 0x000000550000720c */ /* 0x000fe20003fc4070 */
[----:B------:R-:W-:Y:S02]  /*54c0*/  @!P3 IMAD.IADD R81, R81, 0x1, -R0 ;  /* 0x000000015151b824 */ /* 0x000fe400078e0a00 */
[----:B------:R-:W-:-:S03]  /*54d0*/  IMAD.HI.U32 R28, R3, R93, RZ ;  /* 0x0000005d031c7227 */ /* 0x000fc600078e00ff */
[C---:B------:R-:W-:Y:S01]  /*54e0*/  ISETP.GT.U32.AND P3, PT, R0.reuse, R81, PT ;  /* 0x000000510000720c */ /* 0x040fe20003f64070 */
[----:B------:R-:W-:Y:S02]  /*54f0*/  IMAD R89, R0, R26, R89 ;  /* 0x0000001a00597224 */ /* 0x000fe400078e0259 */
[----:B------:R-:W-:Y:S02]  /*5500*/  IMAD.MOV R32, RZ, RZ, -R32 ;  /* 0x000000ffff207224 */ /* 0x000fe400078e0a20 */
[----:B------:R-:W-:-:S04]  /*5510*/  IMAD.HI.U32 R30, R3, R97, RZ ;  /* 0x00000061031e7227 */ /* 0x000fc800078e00ff */
[----:B------:R-:W-:Y:S02]  /*5520*/  IMAD.MOV R28, RZ, RZ, -R28 ;  /* 0x000000ffff1c7224 */ /* 0x000fe400078e0a1c */
[----:B------:R-:W-:Y:S01]  /*5530*/  @!P2 IMAD.MOV R73, RZ, RZ, -R73 ;  /* 0x000000ffff49a224 */ /* 0x000fe200078e0a49 */
[C---:B------:R-:W-:Y:S01]  /*5540*/  ISETP.GT.U32.AND P2, PT, R0.reuse, R89, PT ;  /* 0x000000590000720c */ /* 0x040fe20003f44070 */
[----:B------:R-:W-:Y:S01]  /*5550*/  IMAD R101, R0, R32, R101 ;  /* 0x0000002000657224 */ /* 0x000fe200078e0265 */
[----:B------:R-:W-:Y:S01]  /*5560*/  LOP3.LUT R32, R2, 0x1d4, RZ, 0xfc, !PT ;  /* 0x000001d402207812 */ /* 0x000fe200078efcff */
[----:B------:R-:W-:Y:S02]  /*5570*/  IMAD.MOV R30, RZ, RZ, -R30 ;  /* 0x000000ffff1e7224 */ /* 0x000fe400078e0a1e */
[C---:B------:R-:W-:Y:S01]  /*5580*/  IMAD R93, R0.reuse, R28, R93 ;  /* 0x0000001c005d7224 */ /* 0x040fe200078e025d */
[----:B------:R-:W-:Y:S01]  /*5590*/  IABS R113, R32 ;  /* 0x0000002000717213 */ /* 0x000fe20000000000 */
[--C-:B------:R-:W-:Y:S01]  /*55a0*/  @!P6 IMAD.IADD R85, R85, 0x1, -R0.reuse ;  /* 0x000000015555e824 */ /* 0x100fe200078e0a00 */
[C---:B------:R-:W-:Y:S01]  /*55b0*/  ISETP.GT.U32.AND P6, PT, R0.reuse, R101, PT ;  /* 0x000000650000720c */ /* 0x040fe20003fc4070 */
        /* <DEDUP_REMOVED lines=13> */
[----:B------:R-:W-:Y:S01]  /*5690*/  @!P1 IMAD.IADD R93, R93, 0x1, -R0 ;  /* 0x000000015d5d9824 */ /* 0x000fe200078e0a00 */
[C---:B------:R-:W-:Y:S01]  /*56a0*/  ISETP.GT.U32.AND P1, PT, R0.reuse, R89, PT ;  /* 0x000000590000720c */ /* 0x040fe20003f24070 */
[----:B------:R-:W-:Y:S02]  /*56b0*/  IMAD.MOV R26, RZ, RZ, -R26 ;  /* 0x000000ffff1a7224 */ /* 0x000fe400078e0a1a */
[----:B------:R-:W-:Y:S01]  /*56c0*/  @!P5 IMAD.MOV R81, RZ, RZ, -R81 ;  /* 0x000000ffff51d224 */ /* 0x000fe200078e0a51 */
[C---:B------:R-:W-:Y:S01]  /*56d0*/  ISETP.GT.U32.AND P5, PT, R0.reuse, R101, PT ;  /* 0x000000650000720c */ /* 0x040fe20003fa4070 */
[----:B------:R-:W-:Y:S01]  /*56e0*/  @!P3 IMAD.IADD R97, R97, 0x1, -R0 ;  /* 0x000000016161b824 */ /* 0x000fe200078e0a00 */
[C---:B------:R-:W-:Y:S01]  /*56f0*/  ISETP.GT.U32.AND P3, PT, R0.reuse, R93, PT ;  /* 0x0000005d0000720c */ /* 0x040fe20003f64070 */
[----:B------:R-:W-:-:S02]  /*5700*/  IMAD R109, R0, R26, R109 ;  /* 0x0000001a006d7224 */ /* 0x000fc400078e026d */
[----:B------:R-:W-:Y:S01]  /*5710*/  @!P2 IMAD.IADD R85, R85, 0x1, -R0 ;  /* 0x000000015555a824 */ /* 0x000fe200078e0a00 */
[----:B------:R-:W-:Y:S01]  /*5720*/  ISETP.GT.U32.AND P6, PT, R0, R97, PT ;  /* 0x000000610000720c */ /* 0x000fe20003fc4070 */
[----:B------:R-:W-:Y:S01]  /*5730*/  IMAD.MOV.U32 R26, RZ, RZ, 0x3f ;  /* 0x0000003fff1a7424 */ /* 0x000fe200078e00ff */
[----:B------:R-:W-:Y:S01]  /*5740*/  ISETP.GE.AND P2, PT, R34, RZ, PT ;  /* 0x000000ff2200720c */ /* 0x000fe20003f46270 */
[----:B------:R-:W-:Y:S01]  /*5750*/  IMAD R105, R0, R28, R105 ;  /* 0x0000001c00697224 */ /* 0x000fe200078e0269 */
[----:B------:R-:W-:Y:S01]  /*5760*/  LOP3.LUT R34, R2, 0x1d8, RZ, 0xfc, !PT ;  /* 0x000001d802227812 */ /* 0x000fe200078efcff */
[----:B------:R-:W-:Y:S01]  /*5770*/  IMAD.HI.U32 R28, R3, R113, RZ ;  /* 0x00000071031c7227 */ /* 0x000fe200078e00ff */
[----:B------:R-:W-:Y:S02]  /*5780*/  IADD3 R134, R26, c[0x0][0x180], RZ ;  /* 0x000060001a867a10 */ /* 0x000fe40007ffe0ff */
[----:B------:R-:W-:Y:S01]  /*5790*/  IABS R117, R34 ;  /* 0x0000002200757213 */ /* 0x000fe20000000000 */
[----:B------:R-:W-:Y:S01]  /*57a0*/  IMAD.MOV R28, RZ, RZ, -R28 ;  /* 0x000000ffff1c7224 */ /* 0x000fe200078e0a1c */
[----:B------:R-:W-:Y:S01]  /*57b0*/  SHF.R.U32.HI R26, RZ, 0x7, R136 ;  /* 0x00000007ff1a7819 */ /* 0x000fe20000011688 */
[--C-:B------:R-:W-:Y:S01]  /*57c0*/  @!P5 IMAD.IADD R101, R101, 0x1, -R0.reuse ;  /* 0x000000016565d824 */ /* 0x100fe200078e0a00 */
[----:B------:R-:W-:Y:S01]  /*57d0*/  ISETP.GE.AND P5, PT, R36, RZ, PT ;  /* 0x000000ff2400720c */ /* 0x000fe20003fa6270 */
[----:B------:R-:W-:Y:S01]  /*57e0*/  IMAD R113, R0, R28, R113 ;  /* 0x0000001c00717224 */ /* 0x000fe200078e0271 */
[----:B------:R-:W-:Y:S01]  /*57f0*/  SGXT.U32 R140, R26, 0x1 ;  /* 0x000000011a8c781a */ /* 0x000fe20000000000 */
[----:B------:R-:W-:Y:S01]  /*5800*/  @!P3 IMAD.IADD R93, R93, 0x1, -R0 ;  /* 0x000000015d5db824 */ /* 0x000fe200078e0a00 */
[----:B------:R-:W-:Y:S01]  /*5810*/  ISETP.GT.U32.AND P3, PT, R0, R109, PT ;  /* 0x0000006d0000720c */ /* 0x000fe20003f64070 */
[----:B------:R-:W-:Y:S01]  /*5820*/  IMAD.HI.U32 R26, R3, R117, RZ ;  /* 0x00000075031a7227 */ /* 0x000fe200078e00ff */
[----:B------:R-:W-:-:S02]  /*5830*/  LOP3.LUT R36, R2, 0x1dc, RZ, 0xfc, !PT ;  /* 0x000001dc02247812 */ /* 0x000fc400078efcff */
[----:B------:R-:W-:Y:S01]  /*5840*/  LOP3.LUT R130, R140, 0x8, RZ, 0xfc, !PT ;  /* 0x000000088c827812 */ /* 0x000fe200078efcff */
[----:B------:R-:W-:Y:S01]  /*5850*/  @!P6 IMAD.IADD R97, R97, 0x1, -R0 ;  /* 0x000000016161e824 */ /* 0x000fe200078e0a00 */
[----:B------:R-:W-:Y:S01]  /*5860*/  ISETP.GT.U32.AND P6, PT, R0, R113, PT ;  /* 0x000000710000720c */ /* 0x000fe20003fc4070 */
[----:B------:R-:W-:Y:S01]  /*5870*/  IMAD.MOV R26, RZ, RZ, -R26 ;  /* 0x000000ffff1a7224 */ /* 0x000fe200078e0a1a */
[----:B------:R-:W-:Y:S01]  /*5880*/  IABS R121, R36 ;  /* 0x0000002400797213 */ /* 0x000fe20000000000 */
[----:B------:R-:W-:Y:S01]  /*5890*/  @!P5 IMAD.MOV R97, RZ, RZ, -R97 ;  /* 0x000000ffff61d224 */ /* 0x000fe200078e0a61 */
[----:B------:R-:W-:Y:S01]  /*58a0*/  LOP3.LUT R132, R140, 0x4, RZ, 0xfc, !PT ;  /* 0x000000048c847812 */ /* 0x000fe200078efcff */
[----:B------:R-:W-:Y:S01]  /*58b0*/  IMAD R117, R0, R26, R117 ;  /* 0x0000001a00757224 */ /* 0x000fe200078e0275 */
[----:B------:R-:W-:Y:S01]  /*58c0*/  LOP3.LUT R128, R140, 0xc, RZ, 0xfc, !PT ;  /* 0x0000000c8c807812 */ /* 0x000fe200078efcff */
[--C-:B------:R-:W-:Y:S01]  /*58d0*/  @!P3 IMAD.IADD R109, R109, 0x1, -R0.reuse ;  /* 0x000000016d6db824 */ /* 0x100fe200078e0a00 */
[----:B------:R-:W-:Y:S01]  /*58e0*/  ISETP.GT.AND P3, PT, R134, 0x3f, PT ;  /* 0x0000003f8600780c */ /* 0x000fe20003f64270 */
[--C-:B------:R-:W-:Y:S01]  /*58f0*/  @!P1 IMAD.IADD R89, R89, 0x1, -R0.reuse ;  /* 0x0000000159599824 */ /* 0x100fe200078e0a00 */
[C---:B------:R-:W-:Y:S01]  /*5900*/  ISETP.GT.U32.AND P5, PT, R0.reuse, R117, PT ;  /* 0x000000750000720c */ /* 0x040fe20003fa4070 */
[----:B------:R-:W-:Y:S01]  /*5910*/  @!P2 IMAD.MOV R93, RZ, RZ, -R93 ;  /* 0x000000ffff5da224 */ /* 0x000fe200078e0a5d */
[----:B------:R-:W-:Y:S01]  /*5920*/  ISETP.GT.U32.AND P1, PT, R0, R105, PT ;  /* 0x000000690000720c */ /* 0x000fe20003f24070 */
[----:B------:R-:W-:Y:S01]  /*5930*/  @!P6 IMAD.IADD R113, R113, 0x1, -R0 ;  /* 0x000000017171e824 */ /* 0x000fe200078e0a00 */
[----:B------:R-:W-:Y:S01]  /*5940*/  ISETP.GE.AND P6, PT, R140, c[0x0][0x180], PT ;  /* 0x000060008c007a0c */ /* 0x000fe20003fc6270 */
[----:B------:R-:W-:Y:S01]  /*5950*/  @!P4 IMAD.MOV R85, RZ, RZ, -R85 ;  /* 0x000000ffff55c224 */ /* 0x000fe200078e0a55 */
[----:B------:R-:W-:Y:S01]  /*5960*/  SEL R126, RZ, 0x4, !P3 ;  /* 0x00000004ff7e7807 */ /* 0x000fe20005800000 */
[----:B------:R-:W-:Y:S01]  /*5970*/  @!P0 IMAD.MOV R89, RZ, RZ, -R89 ;  /* 0x000000ffff598224 */ /* 0x000fe200078e0a59 */
[----:B------:R-:W-:Y:S01]  /*5980*/  ISETP.GT.U32.AND P2, PT, R0, R113, PT ;  /* 0x000000710000720c */ /* 0x000fe20003f44070 */
[----:B------:R-:W-:Y:S01]  /*5990*/  IMAD R170, R140, c[0x0][0x188], RZ ;  /* 0x000062008caa7a24 */ /* 0x000fe200078e02ff */
[----:B------:R-:W-:-:S02]  /*59a0*/  SEL R28, R126, RZ, !P6 ;  /* 0x000000ff7e1c7207 */ /* 0x000fc40007000000 */
[----:B------:R-:W-:Y:S01]  /*59b0*/  ISETP.GE.AND P6, PT, R44, c[0x0][0x180], PT ;  /* 0x000060002c007a0c */ /* 0x000fe20003fc6270 */
[--C-:B------:R-:W-:Y:S01]  /*59c0*/  @!P5 IMAD.IADD R117, R117, 0x1, -R0.reuse ;  /* 0x000000017575d824 */ /* 0x100fe200078e0a00 */
[----:B------:R-:W-:Y:S01]  /*59d0*/  ISETP.GE.AND P3, PT, R40, RZ, PT ;  /* 0x000000ff2800720c */ /* 0x000fe20003f66270 */
[----:B------:R-:W-:Y:S01]  /*59e0*/  @!P1 IMAD.IADD R105, R105, 0x1, -R0 ;  /* 0x0000000169699824 */ /* 0x000fe200078e0a00 */
[----:B------:R-:W-:Y:S01]  /*59f0*/  SEL R26, R126, RZ, !P6 ;  /* 0x000000ff7e1a7207 */ /* 0x000fe20007000000 */
[----:B------:R-:W-:Y:S01]  /*5a00*/  IMAD R166, R252, 0x2, R170 ;  /* 0x00000002fca67824 */ /* 0x000fe200078e02aa */
[----:B------:R-:W-:Y:S01]  /*5a10*/  ISETP.GT.U32.AND P5, PT, R0, R117, PT ;  /* 0x000000750000720c */ /* 0x000fe20003fa4070 */
[----:B------:R-:W-:Y:S01]  /*5a20*/  IMAD.SHL.U32 R174, R170, 0x4, RZ ;  /* 0x00000004aaae7824 */ /* 0x000fe200078e00ff */
[----:B------:R-:W-:Y:S01]  /*5a30*/  ISETP.NE.U32.AND P6, PT, R26, RZ, PT ;  /* 0x000000ff1a00720c */ /* 0x000fe20003fc5070 */
[----:B------:R-:W-:Y:S01]  /*5a40*/  IMAD.HI.U32 R26, R3, R121, RZ ;  /* 0x00000079031a7227 */ /* 0x000fe200078e00ff */
[C---:B------:R-:W-:Y:S01]  /*5a50*/  ISETP.GT.U32.AND P4, PT, R0.reuse, R105, PT ;  /* 0x000000690000720c */ /* 0x040fe20003f84070 */
[----:B------:R-:W-:Y:S01]  /*5a60*/  STL [R1+0x154], R166 ;  /* 0x000154a601007387 */ /* 0x000fe20000100800 */
[----:B------:R-:W-:Y:S01]  /*5a70*/  ISETP.GT.U32.AND P0, PT, R0, R109, PT ;  /* 0x0000006d0000720c */ /* 0x000fe20003f04070 */
[----:B------:R-:W-:Y:S01]  /*5a80*/  @!P2 IMAD.IADD R113, R113, 0x1, -R0 ;  /* 0x000000017171a824 */ /* 0x000fe200078e0a00 */
[----:B------:R-:W-:Y:S01]  /*5a90*/  ISETP.GE.AND P2, PT, R34, RZ, PT ;  /* 0x000000ff2200720c */ /* 0x000fe20003f46270 */
[----:B------:R-:W-:Y:S01]  /*5aa0*/  IMAD.MOV R26, RZ, RZ, -R26 ;  /* 0x000000ffff1a7224 */ /* 0x000fe200078e0a1a */
[----:B------:R-:W-:Y:S01]  /*5ab0*/  LOP3.LUT R34, R2, 0x1e0, RZ, 0xfc, !PT ;  /* 0x000001e002227812 */ /* 0x000fe200078efcff */
[----:B------:R-:W-:Y:S01]  /*5ac0*/  IMAD R164, R252, 0x2, R166 ;  /* 0x00000002fca47824 */ /* 0x000fe200078e02a6 */
        /* <DEDUP_REMOVED lines=8> */
[----:B------:R-:W-:Y:S01]  /*5b50*/  ISETP.GE.AND P4, PT, R30, RZ, PT ;  /* 0x000000ff1e00720c */ /* 0x000fe20003f86270 */
[----:B------:R-:W-:Y:S01]  /*5b60*/  STL [R1+0x150], R164 ;  /* 0x000150a401007387 */ /* 0x000fe20000100800 */
[----:B------:R-:W-:Y:S01]  /*5b70*/  LOP3.LUT R38, R2, 0x1e8, RZ, 0xfc, !PT ;  /* 0x000001e802267812 */ /* 0x000fe200078efcff */
[----:B------:R-:W-:Y:S01]  /*5b80*/  IMAD.MOV R30, RZ, RZ, -R26 ;  /* 0x000000ffff1e7224 */ /* 0x000fe200078e0a1a */
[----:B------:R-:W-:Y:S01]  /*5b90*/  IABS R137, R40 ;  /* 0x0000002800897213 */ /* 0x000fe20000000000 */
[----:B------:R-:W-:Y:S01]  /*5ba0*/  @!P3 IMAD.MOV R105, RZ, RZ, -R105 ;  /* 0x000000ffff69b224 */ /* 0x000fe200078e0a69 */
[----:B------:R-:W-:Y:S01]  /*5bb0*/  ISETP.GE.AND P3, PT, R36, RZ, PT ;  /* 0x000000ff2400720c */ /* 0x000fe20003f66270 */
[----:B------:R-:W-:Y:S01]  /*5bc0*/  IMAD R125, R0, R30, R125 ;  /* 0x0000001e007d7224 */ /* 0x000fe200078e027d */
[----:B------:R-:W-:Y:S01]  /*5bd0*/  LOP3.LUT R36, R2, 0x1e4, RZ, 0xfc, !PT ;  /* 0x000001e402247812 */ /* 0x000fe200078efcff */
[--C-:B------:R-:W-:Y:S01]  /*5be0*/  @!P0 IMAD.IADD R109, R109, 0x1, -R0.reuse ;  /* 0x000000016d6d8824 */ /* 0x100fe200078e0a00 */
[----:B------:R-:W-:Y:S01]  /*5bf0*/  ISETP.GE.AND P0, PT, R32, RZ, PT ;  /* 0x000000ff2000720c */ /* 0x000fe20003f06270 */
[----:B------:R-:W-:Y:S01]  /*5c00*/  @!P5 IMAD.IADD R121, R121, 0x1, -R0 ;  /* 0x000000017979d824 */ /* 0x000fe200078e0a00 */
[----:B------:R-:W-:Y:S01]  /*5c10*/  ISETP.GT.U32.AND P5, PT, R0, R125, PT ;  /* 0x0000007d0000720c */ /* 0x000fe20003fa4070 */
[----:B------:R-:W-:Y:S01]  /*5c20*/  @!P4 IMAD.MOV R109, RZ, RZ, -R109 ;  /* 0x000000ffff6dc224 */ /* 0x000fe200078e0a6d */
[----:B------:R-:W-:Y:S01]  /*5c30*/  IABS R129, R36 ;  /* 0x0000002400817213 */ /* 0x000fe20000000000 */
[----:B------:R-:W-:Y:S01]  /*5c40*/  IMAD.HI.U32 R30, R3, R137, RZ ;  /* 0x00000089031e7227 */ /* 0x000fe200078e00ff */
[----:B------:R-:W-:-:S02]  /*5c50*/  IABS R133, R38 ;  /* 0x0000002600857213 */ /* 0x000fc40000000000 */
[----:B------:R-:W-:Y:S01]  /*5c60*/  ISETP.GT.U32.AND P4, PT, R0, R121, PT ;  /* 0x000000790000720c */ /* 0x000fe20003f84070 */
[----:B------:R-:W-:-:S04]  /*5c70*/  IMAD.HI.U32 R26, R3, R129, RZ ;  /* 0x00000081031a7227 */ /* 0x000fc800078e00ff */
[----:B------:R-:W-:Y:S01]  /*5c80*/  @!P1 IMAD.MOV R101, RZ, RZ, -R101 ;  /* 0x000000ffff659224 */ /* 0x000fe200078e0a65 */
[----:B------:R-:W-:Y:S01]  /*5c90*/  ISETP.NE.U32.AND P1, PT, R28, RZ, PT ;  /* 0x000000ff1c00720c */ /* 0x000fe20003f25070 */
[----:B------:R-:W-:Y:S02]  /*5ca0*/  @!P5 IMAD.IADD R125, R125, 0x1, -R0 ;  /* 0x000000017d7dd824 */ /* 0x000fe400078e0a00 */
[----:B------:R-:W-:Y:S02]  /*5cb0*/  IMAD.MOV R32, RZ, RZ, -R26 ;  /* 0x000000ffff207224 */ /* 0x000fe400078e0a1a */
[----:B------:R-:W-:Y:S01]  /*5cc0*/  IMAD.HI.U32 R28, R3, R133, RZ ;  /* 0x00000085031c7227 */ /* 0x000fe200078e00ff */
[----:B------:R-:W-:-:S03]  /*5cd0*/  ISETP.GT.U32.AND P5, PT, R0, R125, PT ;  /* 0x0000007d0000720c */ /* 0x000fc60003fa4070 */
[----:B------:R-:W-:-:S04]  /*5ce0*/  IMAD.HI.U32 R26, R3, R141, RZ ;  /* 0x0000008d031a7227 */ /* 0x000fc800078e00ff */
[----:B------:R-:W-:Y:S02]  /*5cf0*/  IMAD.MOV R30, RZ, RZ, -R30 ;  /* 0x000000ffff1e7224 */ /* 0x000fe400078e0a1e */
[----:B------:R-:W-:Y:S02]  /*5d00*/  IMAD.MOV R28, RZ, RZ, -R28 ;  /* 0x000000ffff1c7224 */ /* 0x000fe400078e0a1c */
[C---:B------:R-:W-:Y:S02]  /*5d10*/  IMAD R129, R0.reuse, R32, R129 ;  /* 0x0000002000817224 */ /* 0x040fe400078e0281 */
[----:B------:R-:W-:Y:S02]  /*5d20*/  IMAD.MOV R26, RZ, RZ, -R26 ;  /* 0x000000ffff1a7224 */ /* 0x000fe400078e0a1a */
[C---:B------:R-:W-:Y:S02]  /*5d30*/  IMAD R137, R0.reuse, R30, R137 ;  /* 0x0000001e00897224 */ /* 0x040fe400078e0289 */
[----:B------:R-:W-:Y:S01]  /*5d40*/  IMAD R133, R0, R28, R133 ;  /* 0x0000001c00857224 */ /* 0x000fe200078e0285 */
[----:B------:R-:W-:Y:S01]  /*5d50*/  LOP3.LUT R28, R2, 0x1f4, RZ, 0xfc, !PT ;  /* 0x000001f4021c7812 */ /* 0x000fe200078efcff */
[----:B------:R-:W-:Y:S01]  /*5d60*/  IMAD R141, R0, R26, R141 ;  /* 0x0000001a008d7224 */ /* 0x000fe200078e028d */
[----:B------:R-:W-:Y:S01]  /*5d70*/  LOP3.LUT R26, R2, 0x1f8, RZ, 0xfc, !PT ;  /* 0x000001f8021a7812 */ /* 0x000fe200078efcff */
[----:B------:R-:W-:Y:S01]  /*5d80*/  @!P0 IMAD.MOV R113, RZ, RZ, -R113 ;  /* 0x000000ffff718224 */ /* 0x000fe200078e0a71 */
[C---:B------:R-:W-:Y:S01]  /*5d90*/  ISETP.GT.U32.AND P0, PT, R0.reuse, R129, PT ;  /* 0x000000810000720c */ /* 0x040fe20003f04070 */
[--C-:B------:R-:W-:Y:S01]  /*5da0*/  @!P4 IMAD.IADD R121, R121, 0x1, -R0.reuse ;  /* 0x000000017979c824 */ /* 0x100fe200078e0a00 */
[C---:B------:R-:W-:Y:S01]  /*5db0*/  ISETP.GT.U32.AND P4, PT, R0.reuse, R137, PT ;  /* 0x000000890000720c */ /* 0x040fe20003f84070 */
[----:B------:R-:W-:Y:S01]  /*5dc0*/  @!P2 IMAD.MOV R117, RZ, RZ, -R117 ;  /* 0x000000ffff75a224 */ /* 0x000fe200078e0a75 */
[C---:B------:R-:W-:Y:S01]  /*5dd0*/  ISETP.GT.U32.AND P2, PT, R0.reuse, R133, PT ;  /* 0x000000850000720c */ /* 0x040fe20003f44070 */
[----:B------:R-:W-:Y:S01]  /*5de0*/  @!P5 IMAD.IADD R125, R125, 0x1, -R0 ;  /* 0x000000017d7dd824 */ /* 0x000fe200078e0a00 */
[----:B------:R-:W-:Y:S01]  /*5df0*/  ISETP.GT.U32.AND P5, PT, R0, R141, PT ;  /* 0x0000008d0000720c */ /* 0x000fe20003fa4070 */
[C---:B------:R-:W-:Y:S01]  /*5e00*/  IMAD R162, R252.reuse, 0x2, R164 ;  /* 0x00000002fca27824 */ /* 0x040fe200078e02a4 */
[----:B------:R-:W-:Y:S01]  /*5e10*/  IABS R145, R28 ;  /* 0x0000001c00917213 */ /* 0x000fe20000000000 */
[----:B------:R-:W-:Y:S01]  /*5e20*/  @!P3 IMAD.MOV R121, RZ, RZ, -R121 ;  /* 0x000000ffff79b224 */ /* 0x000fe200078e0a79 */
[----:B------:R-:W-:Y:S01]  /*5e30*/  IABS R149, R26 ;  /* 0x0000001a00957213 */ /* 0x000fe20000000000 */
[----:B------:R-:W-:Y:S01]  /*5e40*/  IMAD R160, R252, 0x2, R162 ;  /* 0x00000002fca07824 */ /* 0x000fe200078e02a2 */
[----:B------:R-:W-:Y:S01]  /*5e50*/  STL [R1+0x13c], R162 ;  /* 0x00013ca201007387 */ /* 0x000fe20000100800 */
[--C-:B------:R-:W-:Y:S01]  /*5e60*/  @!P0 IMAD.IADD R129, R129, 0x1, -R0.reuse ;  /* 0x0000000181818824 */ /* 0x100fe200078e0a00 */
[----:B------:R-:W-:Y:S01]  /*5e70*/  ISETP.GE.AND P0, PT, R34, RZ, PT ;  /* 0x000000ff2200720c */ /* 0x000fe20003f06270 */
[----:B------:R-:W-:Y:S01]  /*5e80*/  @!P4 IMAD.IADD R137, R137, 0x1, -R0 ;  /* 0x000000018989c824 */ /* 0x000fe200078e0a00 */
[----:B------:R-:W-:Y:S01]  /*5e90*/  STL [R1+0x138], R160 ;  /* 0x000138a001007387 */ /* 0x000fe20000100800 */
[----:B------:R-:W-:-:S04]  /*5ea0*/  IMAD.HI.U32 R2, R3, R145, RZ ;  /* 0x0000009103027227 */ /* 0x000fc800078e00ff */
[--C-:B------:R-:W-:Y:S01]  /*5eb0*/  @!P2 IMAD.IADD R133, R133, 0x1, -R0.reuse ;  /* 0x000000018585a824 */ /* 0x100fe200078e0a00 */
[C---:B------:R-:W-:Y:S01]  /*5ec0*/  ISETP.GT.U32.AND P2, PT, R0.reuse, R129, PT ;  /* 0x000000810000720c */ /* 0x040fe20003f44070 */
[----:B------:R-:W-:Y:S01]  /*5ed0*/  @!P5 IMAD.IADD R141, R141, 0x1, -R0 ;  /* 0x000000018d8dd824 */ /* 0x000fe200078e0a00 */
[C---:B------:R-:W-:Y:S01]  /*5ee0*/  ISETP.GT.U32.AND P5, PT, R0.reuse, R137, PT ;  /* 0x000000890000720c */ /* 0x040fe20003fa4070 */
[----:B------:R-:W-:Y:S01]  /*5ef0*/  IMAD.MOV R2, RZ, RZ, -R2 ;  /* 0x000000ffff027224 */ /* 0x000fe200078e0a02 */
[C---:B------:R-:W-:Y:S01]  /*5f00*/  ISETP.GT.U32.AND P4, PT, R0.reuse, R133, PT ;  /* 0x000000850000720c */ /* 0x040fe20003f84070 */
[----:B------:R-:W-:Y:S01]  /*5f10*/  IMAD.HI.U32 R3, R3, R149, RZ ;  /* 0x0000009503037227 */ /* 0x000fe200078e00ff */
[----:B------:R-:W-:-:S03]  /*5f20*/  ISETP.GT.U32.AND P3, PT, R0, R141, PT ;  /* 0x0000008d0000720c */ /* 0x000fc60003f64070 */
[C---:B------:R-:W-:Y:S02]  /*5f30*/  IMAD R145, R0.reuse, R2, R145 ;  /* 0x0000000200917224 */ /* 0x040fe400078e0291 */
[----:B------:R-:W-:Y:S02]  /*5f40*/  IMAD.MOV R3, RZ, RZ, -R3 ;  /* 0x000000ffff037224 */ /* 0x000fe400078e0a03 */
[----:B------:R-:W-:Y:S01]  /*5f50*/  @!P0 IMAD.MOV R125, RZ, RZ, -R125 ;  /* 0x000000ffff7d8224 */ /* 0x000fe200078e0a7d */
[C---:B------:R-:W-:Y:S01]  /*5f60*/  ISETP.GT.U32.AND P0, PT, R0.reuse, R145, PT ;  /* 0x000000910000720c */ /* 0x040fe20003f04070 */
[C---:B------:R-:W-:Y:S02]  /*5f70*/  IMAD R149, R0.reuse, R3, R149 ;  /* 0x0000000300957224 */ /* 0x040fe400078e0295 */
[--C-:B------:R-:W-:Y:S02]  /*5f80*/  @!P5 IMAD.IADD R137, R137, 0x1, -R0.reuse ;  /* 0x000000018989d824 */ /* 0x100fe400078e0a00 */
[----:B------:R-:W-:Y:S01]  /*5f90*/  @!P4 IMAD.IADD R133, R133, 0x1, -R0 ;  /* 0x000000018585c824 */ /* 0x000fe200078e0a00 */
[----:B------:R-:W-:Y:S01]  /*5fa0*/  ISETP.GT.U32.AND P5, PT, R0, R149, PT ;  /* 0x000000950000720c */ /* 0x000fe20003fa4070 */
[----:B------:R-:W-:Y:S01]  /*5fb0*/  IMAD R156, R252, 0x2, R160 ;  /* 0x00000002fc9c7824 */ /* 0x000fe200078e02a0 */
[----:B------:R-:W-:Y:S01]  /*5fc0*/  ISETP.GE.AND P4, PT, R38, RZ, PT ;  /* 0x000000ff2600720c */ /* 0x000fe20003f86270 */
[----:B------:R-:W-:Y:S01]  /*5fd0*/  @!P2 IMAD.IADD R129, R129, 0x1, -R0 ;  /* 0x000000018181a824 */ /* 0x000fe200078e0a00 */
[----:B------:R-:W-:Y:S01]  /*5fe0*/  ISETP.GE.AND P2, PT, R36, RZ, PT ;  /* 0x000000ff2400720c */ /* 0x000fe20003f46270 */
[----:B------:R-:W-:Y:S01]  /*5ff0*/  IMAD R154, R252, 0x2, R156 ;  /* 0x00000002fc9a7824 */ /* 0x000fe200078e029c */
[----:B------:R-:W-:Y:S01]  /*6000*/  STL [R1+0x1b8], R156 ;  /* 0x0001b89c01007387 */ /* 0x000fe20000100800 */
[----:B------:R-:W-:Y:S01]  /*6010*/  @!P0 IMAD.IADD R145, R145, 0x1, -R0 ;  /* 0x0000000191918824 */ /* 0x000fe200078e0a00 */
[----:B------:R-:W-:Y:S01]  /*6020*/  ISETP.GE.AND P0, PT, R40, RZ, PT ;  /* 0x000000ff2800720c */ /* 0x000fe20003f06270 */
[----:B------:R-:W-:Y:S01]  /*6030*/  IMAD R152, R252, 0x2, R154 ;  /* 0x00000002fc987824 */ /* 0x000fe200078e029a */
[----:B------:R-:W-:Y:S01]  /*6040*/  STL [R1+0x134], R154 ;  /* 0x0001349a01007387 */ /* 0x000fe20000100800 */
[--C-:B------:R-:W-:Y:S01]  /*6050*/  @!P3 IMAD.IADD R141, R141, 0x1, -R0.reuse ;  /* 0x000000018d8db824 */ /* 0x100fe200078e0a00 */
[----:B------:R-:W-:Y:S01]  /*6060*/  ISETP.GE.AND P3, PT, R132, c[0x0][0x180], PT ;  /* 0x0000600084007a0c */ /* 0x000fe20003f66270 */
[----:B------:R-:W-:Y:S01]  /*6070*/  @!P5 IMAD.IADD R149, R149, 0x1, -R0 ;  /* 0x000000019595d824 */ /* 0x000fe200078e0a00 */
[----:B------:R-:W-:Y:S01]  /*6080*/  ISETP.GT.U32.AND P5, PT, R0, R145, PT ;  /* 0x000000910000720c */ /* 0x000fe20003fa4070 */
[----:B------:R-:W-:Y:S01]  /*6090*/  @!P4 IMAD.MOV R133, RZ, RZ, -R133 ;  /* 0x000000ffff85c224 */ /* 0x000fe200078e0a85 */
[----:B------:R-:W-:Y:S01]  /*60a0*/  SEL R2, R126, RZ, !P3 ;  /* 0x000000ff7e027207 */ /* 0x000fe20005800000 */
[----:B------:R-:W-:Y:S01]  /*60b0*/  IMAD R150, R252, 0x2, R152 ;  /* 0x00000002fc967824 */ /* 0x000fe200078e0298 */
[----:B------:R-:W-:Y:S01]  /*60c0*/  ISETP.GT.U32.AND P4, PT, R0, R149, PT ;  /* 0x000000950000720c */ /* 0x000fe20003f84070 */
[----:B------:R-:W-:Y:S01]  /*60d0*/  @!P2 IMAD.MOV R129, RZ, RZ, -R129 ;  /* 0x000000ffff81a224 */ /* 0x000fe200078e0a81 */
[----:B------:R-:W-:Y:S01]  /*60e0*/  ISETP.GE.AND P3, PT, R42, RZ, PT ;  /* 0x000000ff2a00720c */ /* 0x000fe20003f66270 */
[----:B------:R-:W-:Y:S01]  /*60f0*/  IMAD R148, R252, 0x2, R150 ;  /* 0x00000002fc947824 */ /* 0x000fe200078e0296 */
[----:B------:R-:W-:Y:S01]  /*6100*/  ISETP.NE.U32.AND P2, PT, R2, RZ, PT ;  /* 0x000000ff0200720c */ /* 0x000fe20003f45070 */
[----:B------:R-:W-:Y:S01]  /*6110*/  @!P0 IMAD.MOV R137, RZ, RZ, -R137 ;  /* 0x000000ffff898224 */ /* 0x000fe200078e0a89 */
[----:B------:R-:W-:Y:S01]  /*6120*/  ISETP.GE.AND P0, PT, R28, RZ, PT ;  /* 0x000000ff1c00720c */ /* 0x000fe20003f06270 */
[----:B------:R-:W-:Y:S01]  /*6130*/  IMAD R146, R252, 0x2, R148 ;  /* 0x00000002fc927824 */ /* 0x000fe200078e0294 */
[----:B------:R-:W-:Y:S01]  /*6140*/  STL [R1+0x130], R152 ;  /* 0x0001309801007387 */ /* 0x000fe20000100800 */
[----:B------:R-:W-:Y:S01]  /*6150*/  @!P5 IMAD.IADD R145, R145, 0x1, -R0 ;  /* 0x000000019191d824 */ /* 0x000fe200078e0a00 */
[----:B------:R-:W-:Y:S01]  /*6160*/  ISETP.GE.AND P5, PT, R130, c[0x0][0x180], PT ;  /* 0x0000600082007a0c */ /* 0x000fe20003fa6270 */
[----:B------:R-:W-:Y:S01]  /*6170*/  IMAD R142, R252, 0x2, R146 ;  /* 0x00000002fc8e7824 */ /* 0x000fe200078e0292 */
[----:B------:R-:W-:Y:S01]  /*6180*/  STL [R1+0x12c], R150 ;  /* 0x00012c9601007387 */ /* 0x000fe20000100800 */
[----:B------:R-:W-:Y:S01]  /*6190*/  @!P4 IMAD.IADD R149, R149, 0x1, -R0 ;  /* 0x000000019595c824 */ /* 0x000fe200078e0a00 */
[----:B------:R-:W-:Y:S01]  /*61a0*/  SEL R0, R126, RZ, !P5 ;  /* 0x000000ff7e007207 */ /* 0x000fe20006800000 */
[----:B------:R-:W-:Y:S01]  /*61b0*/  IMAD R151, R252, 0x2, R142 ;  /* 0x00000002fc977824 */ /* 0x000fe200078e028e */
[----:B------:R-:W-:Y:S01]  /*61c0*/  ISETP.GE.AND P5, PT, R46, RZ, PT ;  /* 0x000000ff2e00720c */ /* 0x000fe20003fa6270 */
[----:B------:R-:W-:Y:S01]  /*61d0*/  @!P3 IMAD.MOV R141, RZ, RZ, -R141 ;  /* 0x000000ffff8db224 */ /* 0x000fe200078e0a8d */
[----:B------:R-:W-:Y:S01]  /*61e0*/  ISETP.GE.AND P3, PT, R26, RZ, PT ;  /* 0x000000ff1a00720c */ /* 0x000fe20003f66270 */
[----:B------:R-:W-:Y:S01]  /*61f0*/  IMAD R147, R252, 0x2, R151 ;  /* 0x00000002fc937824 */ /* 0x000fe200078e0297 */
[----:B------:R-:W-:Y:S01]  /*6200*/  ISETP.GE.AND P4, PT, R128, c[0x0][0x180], PT ;  /* 0x0000600080007a0c */ /* 0x000fe20003f86270 */
[----:B------:R-:W-:Y:S01]  /*6210*/  @!P0 IMAD.MOV R145, RZ, RZ, -R145 ;  /* 0x000000ffff918224 */ /* 0x000fe200078e0a91 */
[----:B------:R-:W-:Y:S01]  /*6220*/  ISETP.NE.U32.AND P0, PT, R0, RZ, PT ;  /* 0x000000ff0000720c */ /* 0x000fe20003f05070 */
[----:B------:R-:W-:Y:S01]  /*6230*/  IMAD R143, R252, 0x2, R147 ;  /* 0x00000002fc8f7824 */ /* 0x000fe200078e0293 */
[----:B------:R-:W-:Y:S01]  /*6240*/  SEL R2, R126, RZ, !P4 ;  /* 0x000000ff7e027207 */ /* 0x000fe20006000000 */
[----:B------:R-:W-:Y:S01]  /*6250*/  IMAD.SHL.U32 R172, R166, 0x4, RZ ;  /* 0x00000004a6ac7824 */ /* 0x000fe200078e00ff */
[----:B------:R-:W-:Y:S01]  /*6260*/  LOP3.LUT R0, RZ, c[0x0][0x17c], RZ, 0x33, !PT ;  /* 0x00005f00ff007a12 */ /* 0x000fe200078e33ff */
[----:B------:R-:W-:Y:S01]  /*6270*/  IMAD R139, R252, 0x2, R143 ;  /* 0x00000002fc8b7824 */ /* 0x000fe200078e028f */
[----:B------:R-:W-:Y:S01]  /*6280*/  ISETP.NE.U32.AND P4, PT, R2, RZ, PT ;  /* 0x000000ff0200720c */ /* 0x000fe20003f85070 */
[----:B------:R-:W-:Y:S01]  /*6290*/  @!P5 IMAD.MOV R124, RZ, RZ, -R124 ;  /* 0x000000ffff7cd224 */ /* 0x000fe200078e0a7c */
[----:B------:R-:W-:Y:S01]  /*62a0*/  ISETP.NE.AND P5, PT, RZ, c[0x0][0x178], PT ;  /* 0x00005e00ff007a0c */ /* 0x000fe20003fa5270 */
[C---:B------:R-:W-:Y:S01]  /*62b0*/  IMAD R135, R252.reuse, 0x2, R139 ;  /* 0x00000002fc877824 */ /* 0x040fe200078e028b */
[----:B------:R-:W-:Y:S01]  /*62c0*/  STL [R1+0x128], R148 ;  /* 0x0001289401007387 */ /* 0x000fe20000100800 */
[----:B------:R-:W-:Y:S01]  /*62d0*/  @!P3 IMAD.MOV R149, RZ, RZ, -R149 ;  /* 0x000000ffff95b224 */ /* 0x000fe200078e0a95 */
[----:B------:R-:W-:Y:S01]  /*62e0*/  ISETP.NE.AND P3, PT, RZ, c[0x0][0x17c], PT ;  /* 0x00005f00ff007a0c */ /* 0x000fe20003f65270 */
[----:B------:R-:W-:Y:S01]  /*62f0*/  IMAD R131, R252, 0x2, R135 ;  /* 0x00000002fc837824 */ /* 0x000fe200078e0287 */
[----:B------:R-:W-:Y:S01]  /*6300*/  STL [R1+0x124], R146 ;  /* 0x0001249201007387 */ /* 0x000fe20000100800 */
[----:B------:R-:W-:Y:S01]  /*6310*/  IMAD.SHL.U32 R168, R164, 0x4, RZ ;  /* 0x00000004a4a87824 */ /* 0x000fe200078e00ff */
[----:B------:R-:W-:Y:S01]  /*6320*/  SEL R2, R0, R11, !P3 ;  /* 0x0000000b00027207 */ /* 0x000fe20005800000 */
[----:B------:R-:W-:Y:S01]  /*6330*/  IMAD R127, R252, 0x2, R131 ;  /* 0x00000002fc7f7824 */ /* 0x000fe200078e0283 */
[C---:B------:R-:W-:Y:S01]  /*6340*/  SEL R122, R0.reuse, R15, !P3 ;  /* 0x0000000f007a7207 */ /* 0x040fe20005800000 */
[----:B------:R-:W-:Y:S01]  /*6350*/  STL [R1+0x120], R142 ;  /* 0x0001208e01007387 */ /* 0x000fe20000100800 */
[----:B------:R-:W-:Y:S01]  /*6360*/  SEL R120, R0, R19, !P3 ;  /* 0x0000001300787207 */ /* 0x000fe20005800000 */
[----:B------:R-:W-:Y:S01]  /*6370*/  IMAD R3, R252, 0x2, R127 ;  /* 0x00000002fc037824 */ /* 0x000fe200078e027f */
[----:B------:R-:W-:-:S02]  /*6380*/  @!P5 LOP3.LUT R124, RZ, c[0x0][0x178], RZ, 0x33, !PT ;  /* 0x00005e00ff7cda12 */ /* 0x000fc400078e33ff */
[C---:B------:R-:W-:Y:S02]  /*6390*/  SEL R118, R0.reuse, R23, !P3 ;  /* 0x0000001700767207 */ /* 0x040fe40005800000 */
[----:B------:R-:W-:Y:S01]  /*63a0*/  SEL R116, R0, R27, !P3 ;  /* 0x0000001b00747207 */ /* 0x000fe20005800000 */
[----:B------:R-:W-:Y:S01]  /*63b0*/  IMAD R158, R124, c[0x0][0x184], RZ ;  /* 0x000061007c9e7a24 */ /* 0x000fe200078e02ff */
[C---:B------:R-:W-:Y:S02]  /*63c0*/  SEL R114, R0.reuse, R31, !P3 ;  /* 0x0000001f00727207 */ /* 0x040fe40005800000 */
[----:B------:R-:W-:Y:S01]  /*63d0*/  SEL R112, R0, R35, !P3 ;  /* 0x0000002300707207 */ /* 0x000fe20005800000 */
[----:B------:R-:W-:Y:S01]  /*63e0*/  IMAD.SHL.U32 R176, R158, 0x4, RZ ;  /* 0x000000049eb07824 */ /* 0x000fe200078e00ff */
[C---:B------:R-:W-:Y:S01]  /*63f0*/  SEL R110, R0.reuse, R39, !P3 ;  /* 0x00000027006e7207 */ /* 0x040fe20005800000 */
[----:B------:R1:W-:Y:S01]  /*6400*/  STL [R1+0x158], R158 ;  /* 0x0001589e01007387 */ /* 0x0003e20000100800 */
[----:B------:R-:W-:-:S02]  /*6410*/  SEL R108, R0, R43, !P3 ;  /* 0x0000002b006c7207 */ /* 0x000fc40005800000 */
[C---:B------:R-:W-:Y:S01]  /*6420*/  SEL R106, R0.reuse, R47, !P3 ;  /* 0x0000002f006a7207 */ /* 0x040fe20005800000 */
[----:B------:R-:W-:Y:S01]  /*6430*/  STL [R1+0x38c], R176 ;  /* 0x00038cb001007387 */ /* 0x000fe20000100800 */
[C---:B------:R-:W-:Y:S02]  /*6440*/  SEL R104, R0.reuse, R51, !P3 ;  /* 0x0000003300687207 */ /* 0x040fe40005800000 */
[C---:B------:R-:W-:Y:S01]  /*6450*/  SEL R102, R0.reuse, R55, !P3 ;  /* 0x0000003700667207 */ /* 0x040fe20005800000 */
[----:B------:R-:W-:Y:S01]  /*6460*/  STL [R1+0x708], R168 ;  /* 0x000708a801007387 */ /* 0x000fe20000100800 */
[C---:B------:R-:W-:Y:S02]  /*6470*/  SEL R100, R0.reuse, R59, !P3 ;  /* 0x0000003b00647207 */ /* 0x040fe40005800000 */
[C---:B------:R-:W-:Y:S02]  /*6480*/  SEL R98, R0.reuse, R63, !P3 ;  /* 0x0000003f00627207 */ /* 0x040fe40005800000 */
[----:B------:R-:W-:-:S02]  /*6490*/  SEL R96, R0, R67, !P3 ;  /* 0x0000004300607207 */ /* 0x000fc40005800000 */
[C---:B------:R-:W-:Y:S02]  /*64a0*/  SEL R94, R0.reuse, R75, !P3 ;  /* 0x0000004b005e7207 */ /* 0x040fe40005800000 */
[C---:B------:R-:W-:Y:S02]  /*64b0*/  SEL R92, R0.reuse, R71, !P3 ;  /* 0x00000047005c7207 */ /* 0x040fe40005800000 */
[C---:B------:R-:W-:Y:S02]  /*64c0*/  SEL R90, R0.reuse, R79, !P3 ;  /* 0x0000004f005a7207 */ /* 0x040fe40005800000 */
        /* <DEDUP_REMOVED lines=15> */
[----:B------:R-:W-:Y:S01]  /*65c0*/  SEL R86, R0, R161, !P3 ;  /* 0x000000a100567207 */ /* 0x000fe20005800000 */
[----:B------:R-:W-:Y:S01]  /*65d0*/  IMAD.SHL.U32 R161, R156, 0x4, RZ ;  /* 0x000000049ca17824 */ /* 0x000fe200078e00ff */
[----:B------:R-:W-:Y:S01]  /*65e0*/  SEL R84, R0, R163, !P3 ;  /* 0x000000a300547207 */ /* 0x000fe20005800000 */
[----:B------:R-:W-:Y:S01]  /*65f0*/  IMAD.SHL.U32 R163, R160, 0x4, RZ ;  /* 0x00000004a0a37824 */ /* 0x000fe200078e00ff */
[----:B------:R-:W-:Y:S01]  /*6600*/  SEL R83, R0, R165, !P3 ;  /* 0x000000a500537207 */ /* 0x000fe20005800000 */
[----:B------:R-:W-:Y:S01]  /*6610*/  IMAD.SHL.U32 R165, R162, 0x4, RZ ;  /* 0x00000004a2a57824 */ /* 0x000fe200078e00ff */
[C---:B------:R-:W-:Y:S02]  /*6620*/  SEL R82, R0.reuse, R167, !P3 ;  /* 0x000000a700527207 */ /* 0x040fe40005800000 */
[C---:B------:R-:W-:Y:S02]  /*6630*/  SEL R80, R0.reuse, R169, !P3 ;  /* 0x000000a900507207 */ /* 0x040fe40005800000 */
[C---:B------:R-:W-:Y:S01]  /*6640*/  SEL R79, R0.reuse, R175, !P3 ;  /* 0x000000af004f7207 */ /* 0x040fe20005800000 */
[----:B------:R-:W-:Y:S01]  /*6650*/  STL [R1+0x704], R165 ;  /* 0x000704a501007387 */ /* 0x000fe20000100800 */
        /* <DEDUP_REMOVED lines=26> */
[----:B--2---:R-:W-:-:S02]  /*6800*/  SEL R46, R0, R221, !P3 ;  /* 0x000000dd002e7207 */ /* 0x004fc40005800000 */
        /* <DEDUP_REMOVED lines=26> */
[----:B------:R-:W-:Y:S01]  /*69b0*/  SEL R4, R0, R153, !P3 ;  /* 0x0000009900047207 */ /* 0x000fe20005800000 */
[----:B------:R-:W-:Y:S01]  /*69c0*/  IMAD R153, R252, 0x2, R3 ;  /* 0x00000002fc997824 */ /* 0x000fe200078e0203 */
[C---:B------:R-:W-:Y:S02]  /*69d0*/  SEL R5, R0.reuse, R5, !P3 ;  /* 0x0000000500057207 */ /* 0x040fe40005800000 */
[----:B------:R-:W-:Y:S01]  /*69e0*/  SEL R9, R0, R9, !P3 ;  /* 0x0000000900097207 */ /* 0x000fe20005800000 */
[----:B------:R-:W-:Y:S01]  /*69f0*/  IMAD R155, R252, 0x2, R153 ;  /* 0x00000002fc9b7824 */ /* 0x000fe200078e0299 */
[----:B------:R-:W-:-:S02]  /*6a00*/  SEL R13, R0, R13, !P3 ;  /* 0x0000000d000d7207 */ /* 0x000fc40005800000 */
[----:B------:R-:W-:Y:S01]  /*6a10*/  SEL R17, R0, R17, !P3 ;  /* 0x0000001100117207 */ /* 0x000fe20005800000 */
[----:B------:R-:W-:Y:S01]  /*6a20*/  IMAD R157, R252, 0x2, R155 ;  /* 0x00000002fc9d7824 */ /* 0x000fe200078e029b */
[C---:B------:R-:W-:Y:S02]  /*6a30*/  SEL R21, R0.reuse, R21, !P3 ;  /* 0x0000001500157207 */ /* 0x040fe40005800000 */
[----:B------:R-:W-:Y:S01]  /*6a40*/  SEL R25, R0, R25, !P3 ;  /* 0x0000001900197207 */ /* 0x000fe20005800000 */
[----:B------:R-:W-:Y:S01]  /*6a50*/  IMAD R159, R252, 0x2, R157 ;  /* 0x00000002fc9f7824 */ /* 0x000fe200078e029d */
        /* <DEDUP_REMOVED lines=30> */
[----:B------:R-:W-:Y:S01]  /*6c40*/  SEL R149, R0, R149, !P3 ;  /* 0x0000009500957207 */ /* 0x000fe20005800000 */
[----:B------:R-:W-:Y:S01]  /*6c50*/  IMAD.SHL.U32 R0, R144, 0x4, RZ ;  /* 0x0000000490007824 */ /* 0x000fe200078e00ff */
[----:B------:R-:W-:-:S04]  /*6c60*/  IADD3 R194, P3, R176, c[0x0][0x160], RZ ;  /* 0x00005800b0c27a10 */ /* 0x000fc80007f7e0ff */
[----:B------:R-:W-:Y:S01]  /*6c70*/  LEA.HI.X.SX32 R124, R158, c[0x0][0x164], 0x2, P3 ;  /* 0x000059009e7c7a11 */ /* 0x000fe200018f16ff */
[----:B-1----:R-:W-:Y:S01]  /*6c80*/  IMAD.SHL.U32 R158, R154, 0x4, RZ ;  /* 0x000000049a9e7824 */ /* 0x002fe200078e00ff */
[-C--:B------:R-:W-:Y:S02]  /*6c90*/  LEA R210, P3, R151, R194.reuse, 0x2 ;  /* 0x000000c297d27211 */ /* 0x080fe400078610ff */
[----:B------:R-:W-:Y:S02]  /*6ca0*/  LEA R182, P5, R147, R194, 0x2 ;  /* 0x000000c293b67211 */ /* 0x000fe400078a10ff */
[----:B------:R-:W-:Y:S01]  /*6cb0*/  LEA.HI.X.SX32 R211, R151, R124, 0x2, P3 ;  /* 0x0000007c97d37211 */ /* 0x000fe200018f16ff */
[----:B------:R-:W-:Y:S01]  /*6cc0*/  STL [R1+0x6f8], R158 ;  /* 0x0006f89e01007387 */ /* 0x000fe20000100800 */
[----:B------:R-:W-:Y:S02]  /*6cd0*/  LEA R206, P3, R143, R194, 0x2 ;  /* 0x000000c28fce7211 */ /* 0x000fe400078610ff */
[----:B------:R-:W-:Y:S01]  /*6ce0*/  LEA.HI.X.SX32 R183, R147, R124, 0x2, P5 ;  /* 0x0000007c93b77211 */ /* 0x000fe200028f16ff */
[----:B------:R-:W-:Y:S01]  /*6cf0*/  IMAD R147, R252, 0x2, R159 ;  /* 0x00000002fc937824 */ /* 0x000fe200078e029f */
[----:B------:R-:W-:-:S02]  /*6d00*/  LEA R186, P5, R139, R194, 0x2 ;  /* 0x000000c28bba7211 */ /* 0x000fc400078a10ff */
[----:B------:R-:W-:Y:S02]  /*6d10*/  LEA.HI.X.SX32 R207, R143, R124, 0x2, P3 ;  /* 0x0000007c8fcf7211 */ /* 0x000fe400018f16ff */
[----:B------:R-:W-:Y:S02]  /*6d20*/  LEA R204, P3, R135, R194, 0x2 ;  /* 0x000000c287cc7211 */ /* 0x000fe400078610ff */
[----:B------:R-:W-:Y:S01]  /*6d30*/  LEA.HI.X.SX32 R187, R139, R124, 0x2, P5 ;  /* 0x0000007c8bbb7211 */ /* 0x000fe200028f16ff */
[----:B------:R-:W-:Y:S01]  /*6d40*/  IMAD R139, R252, 0x2, R147 ;  /* 0x00000002fc8b7824 */ /* 0x000fe200078e0293 */
[----:B------:R-:W-:Y:S02]  /*6d50*/  LEA R188, P5, R131, R194, 0x2 ;  /* 0x000000c283bc7211 */ /* 0x000fe400078a10ff */
[----:B------:R-:W-:Y:S02]  /*6d60*/  LEA.HI.X.SX32 R205, R135, R124, 0x2, P3 ;  /* 0x0000007c87cd7211 */ /* 0x000fe400018f16ff */
[----:B------:R-:W-:-:S02]  /*6d70*/  LEA R232, P3, R127, R194, 0x2 ;  /* 0x000000c27fe87211 */ /* 0x000fc400078610ff */
[----:B------:R-:W-:Y:S01]  /*6d80*/  LEA.HI.X.SX32 R189, R131, R124, 0x2, P5 ;  /* 0x0000007c83bd7211 */ /* 0x000fe200028f16ff */
[C---:B------:R-:W-:Y:S01]  /*6d90*/  IMAD R131, R252.reuse, 0x2, R139 ;  /* 0x00000002fc837824 */ /* 0x040fe200078e028b */
[----:B------:R-:W-:Y:S02]  /*6da0*/  LEA R196, P5, R3, R194, 0x2 ;  /* 0x000000c203c47211 */ /* 0x000fe400078a10ff */
[----:B------:R-:W-:Y:S02]  /*6db0*/  LEA.HI.X.SX32 R233, R127, R124, 0x2, P3 ;  /* 0x0000007c7fe97211 */ /* 0x000fe400018f16ff */
[----:B------:R-:W-:Y:S02]  /*6dc0*/  LEA R214, P3, R153, R194, 0x2 ;  /* 0x000000c299d67211 */ /* 0x000fe400078610ff */
[----:B------:R-:W-:Y:S01]  /*6dd0*/  LEA.HI.X.SX32 R197, R3, R124, 0x2, P5 ;  /* 0x0000007c03c57211 */ /* 0x000fe200028f16ff */
[----:B------:R-:W-:Y:S01]  /*6de0*/  IMAD R3, R252, 0x2, R131 ;  /* 0x00000002fc037824 */ /* 0x000fe200078e0283 */
[----:B------:R-:W-:-:S02]  /*6df0*/  LEA R218, P5, R155, R194, 0x2 ;  /* 0x000000c29bda7211 */ /* 0x000fc400078a10ff */
[----:B------:R-:W-:Y:S01]  /*6e00*/  LEA.HI.X.SX32 R215, R153, R124, 0x2, P3 ;  /* 0x0000007c99d77211 */ /* 0x000fe200018f16ff */
[C---:B------:R-:W-:Y:S01]  /*6e10*/  IMAD R127, R252.reuse, 0x2, R3 ;  /* 0x00000002fc7f7824 */ /* 0x040fe200078e0203 */
[----:B------:R-:W-:Y:S02]  /*6e20*/  LEA R234, P3, R157, R194, 0x2 ;  /* 0x000000c29dea7211 */ /* 0x000fe400078610ff */
[----:B------:R-:W-:Y:S01]  /*6e30*/  LEA.HI.X.SX32 R219, R155, R124, 0x2, P5 ;  /* 0x0000007c9bdb7211 */ /* 0x000fe200028f16ff */
[----:B------:R-:W-:Y:S01]  /*6e40*/  IMAD R135, R252, 0x2, R127 ;  /* 0x00000002fc877824 */ /* 0x000fe200078e027f */
[----:B------:R-:W-:Y:S02]  /*6e50*/  LEA R202, P5, R159, R194, 0x2 ;  /* 0x000000c29fca7211 */ /* 0x000fe400078a10ff */
[----:B------:R-:W-:Y:S02]  /*6e60*/  LEA.HI.X.SX32 R235, R157, R124, 0x2, P3 ;  /* 0x0000007c9deb7211 */ /* 0x000fe400018f16ff */
[----:B------:R-:W-:-:S02]  /*6e70*/  LEA R200, P3, R147, R194, 0x2 ;  /* 0x000000c293c87211 */ /* 0x000fc400078610ff */
[----:B------:R-:W-:Y:S02]  /*6e80*/  LEA.HI.X.SX32 R203, R159, R124, 0x2, P5 ;  /* 0x0000007c9fcb7211 */ /* 0x000fe400028f16ff */
[----:B------:R-:W-:Y:S02]  /*6e90*/  LEA R192, P5, R139, R194, 0x2 ;  /* 0x000000c28bc07211 */ /* 0x000fe400078a10ff */
[----:B------:R-:W-:Y:S02]  /*6ea0*/  LEA.HI.X.SX32 R201, R147, R124, 0x2, P3 ;  /* 0x0000007c93c97211 */ /* 0x000fe400018f16ff */
[----:B------:R-:W-:Y:S02]  /*6eb0*/  LEA R228, P3, R131, R194, 0x2 ;  /* 0x000000c283e47211 */ /* 0x000fe400078610ff */
[----:B------:R-:W-:Y:S01]  /*6ec0*/  LEA.HI.X.SX32 R193, R139, R124, 0x2, P5 ;  /* 0x0000007c8bc17211 */ /* 0x000fe200028f16ff */
[----:B------:R-:W-:Y:S01]  /*6ed0*/  IMAD R139, R252, 0x2, R135 ;  /* 0x00000002fc8b7824 */ /* 0x000fe200078e0287 */
[----:B------:R-:W-:-:S02]  /*6ee0*/  LEA R222, P5, R3, R194, 0x2 ;  /* 0x000000c203de7211 */ /* 0x000fc400078a10ff */
[----:B------:R-:W-:Y:S01]  /*6ef0*/  LEA.HI.X.SX32 R229, R131, R124, 0x2, P3 ;  /* 0x0000007c83e57211 */ /* 0x000fe200018f16ff */
[----:B------:R-:W-:Y:S01]  /*6f00*/  IMAD.SHL.U32 R131, R150, 0x4, RZ ;  /* 0x0000000496837824 */ /* 0x000fe200078e00ff */
[----:B------:R-:W-:Y:S02]  /*6f10*/  LEA R212, P3, R127, R194, 0x2 ;  /* 0x000000c27fd47211 */ /* 0x000fe400078610ff */
[----:B------:R-:W-:Y:S01]  /*6f20*/  LEA.HI.X.SX32 R223, R3, R124, 0x2, P5 ;  /* 0x0000007c03df7211 */ /* 0x000fe200028f16ff */
[----:B------:R-:W-:Y:S01]  /*6f30*/  IMAD.SHL.U32 R3, R146, 0x4, RZ ;  /* 0x0000000492037824 */ /* 0x000fe200078e00ff */
[----:B------:R-:W-:Y:S02]  /*6f40*/  LEA R190, P5, R135, R194, 0x2 ;  /* 0x000000c287be7211 */ /* 0x000fe400078a10ff */
[----:B------:R-:W-:Y:S01]  /*6f50*/  LEA.HI.X.SX32 R213, R127, R124, 0x2, P3 ;  /* 0x0000007c7fd57211 */ /* 0x000fe200018f16ff */
[----:B------:R-:W-:Y:S01]  /*6f60*/  IMAD.SHL.U32 R127, R148, 0x4, RZ ;  /* 0x00000004947f7824 */ /* 0x000fe200078e00ff */
[----:B------:R-:W-:-:S02]  /*6f70*/  LEA R238, P3, R139, R194, 0x2 ;  /* 0x000000c28bee7211 */ /* 0x000fc400078610ff */
[----:B------:R-:W-:Y:S01]  /*6f80*/  LEA.HI.X.SX32 R191, R135, R124, 0x2, P5 ;  /* 0x0000007c87bf7211 */ /* 0x000fe200028f16ff */
[----:B------:R-:W-:Y:S01]  /*6f90*/  IMAD.SHL.U32 R135, R152, 0x4, RZ ;  /* 0x0000000498877824 */ /* 0x000fe200078e00ff */
[----:B------:R-:W-:Y:S02]  /*6fa0*/  IADD3 R216, P5, R174, R194, RZ ;  /* 0x000000c2aed87210 */ /* 0x000fe40007fbe0ff */
[----:B------:R-:W-:Y:S01]  /*6fb0*/  LEA.HI.X.SX32 R239, R139, R124, 0x2, P3 ;  /* 0x0000007c8bef7211 */ /* 0x000fe200018f16ff */
[----:B------:R-:W-:Y:S01]  /*6fc0*/  IMAD R139, R252, 0x2, R139 ;  /* 0x00000002fc8b7824 */ /* 0x000fe200078e028b */
[----:B------:R-:W-:Y:S01]  /*6fd0*/  IADD3 R240, P3, R172, R194, RZ ;  /* 0x000000c2acf07210 */ /* 0x000fe20007f7e0ff */
[----:B------:R-:W-:Y:S01]  /*6fe0*/  STL [R1+0x6f4], R135 ;  /* 0x0006f48701007387 */ /* 0x000fe20000100800 */
[----:B------:R-:W-:Y:S02]  /*6ff0*/  LEA.HI.X.SX32 R217, R170, R124, 0x2, P5 ;  /* 0x0000007caad97211 */ /* 0x000fe400028f16ff */
[----:B------:R-:W-:Y:S01]  /*7000*/  IADD3 R224, P5, R168, R194, RZ ;  /* 0x000000c2a8e07210 */ /* 0x000fe20007fbe0ff */
[----:B------:R1:W-:Y:S01]  /*7010*/  STL [R1+0x6f0], R131 ;  /* 0x0006f08301007387 */ /* 0x0003e20000100800 */
[----:B------:R-:W-:-:S02]  /*7020*/  LEA.HI.X.SX32 R241, R166, R124, 0x2, P3 ;  /* 0x0000007ca6f17211 */ /* 0x000fc400018f16ff */
[----:B------:R-:W-:Y:S01]  /*7030*/  IADD3 R236, P3, R165, R194, RZ ;  /* 0x000000c2a5ec7210 */ /* 0x000fe20007f7e0ff */
[----:B------:R-:W-:Y:S01]  /*7040*/  STL [R1+0x6ec], R127 ;  /* 0x0006ec7f01007387 */ /* 0x000fe20000100800 */
[----:B------:R-:W-:Y:S02]  /*7050*/  LEA.HI.X.SX32 R225, R164, R124, 0x2, P5 ;  /* 0x0000007ca4e17211 */ /* 0x000fe400028f16ff */
[----:B------:R-:W-:Y:S01]  /*7060*/  IADD3 R208, P5, R163, R194, RZ ;  /* 0x000000c2a3d07210 */ /* 0x000fe20007fbe0ff */
[----:B------:R2:W-:Y:S01]  /*7070*/  STL [R1+0x6e8], R3 ;  /* 0x0006e80301007387 */ /* 0x0005e20000100800 */
[----:B------:R-:W-:Y:S02]  /*7080*/  LEA.HI.X.SX32 R237, R162, R124, 0x2, P3 ;  /* 0x0000007ca2ed7211 */ /* 0x000fe400018f16ff */
[----:B------:R-:W-:Y:S01]  /*7090*/  IADD3 R242, P3, R161, R194, RZ ;  /* 0x000000c2a1f27210 */ /* 0x000fe20007f7e0ff */
[----:B------:R3:W-:Y:S01]  /*70a0*/  LDGSTS.E [R138+0x40000], [R216.64], P1 ;  /* 0x40000000d88a7fae */ /* 0x0007e20008921846 */
[----:B------:R-:W-:-:S02]  /*70b0*/  LEA.HI.X.SX32 R209, R160, R124, 0x2, P5 ;  /* 0x0000007ca0d17211 */ /* 0x000fc400028f16ff */
[----:B------:R-:W-:Y:S01]  /*70c0*/  IADD3 R220, P5, R158, R194, RZ ;  /* 0x000000c29edc7210 */ /* 0x000fe20007fbe0ff */
[----:B------:R3:W-:Y:S01]  /*70d0*/  LDGSTS.E [R138+0x40800], [R224.64], P2 ;  /* 0x40800000e08a7fae */ /* 0x0007e20009121846 */
[----:B------:R-:W-:Y:S02]  /*70e0*/  LEA.HI.X.SX32 R243, R156, R124, 0x2, P3 ;  /* 0x0000007c9cf37211 */ /* 0x000fe400018f16ff */
[----:B------:R-:W-:Y:S01]  /*70f0*/  IADD3 R198, P3, R135, R194, RZ ;  /* 0x000000c287c67210 */ /* 0x000fe20007f7e0ff */
[----:B------:R3:W-:Y:S01]  /*7100*/  LDGSTS.E [R138+0x41000], [R208.64], P0 ;  /* 0x41000000d08a7fae */ /* 0x0007e20008121846 */
[----:B------:R-:W-:Y:S02]  /*7110*/  LEA.HI.X.SX32 R221, R154, R124, 0x2, P5 ;  /* 0x0000007c9add7211 */ /* 0x000fe400028f16ff */
[----:B------:R-:W-:Y:S01]  /*7120*/  IADD3 R226, P5, R131, R194, RZ ;  /* 0x000000c283e27210 */ /* 0x000fe20007fbe0ff */
[----:B-1----:R-:W-:Y:S01]  /*7130*/  IMAD R131, R2, c[0x0][0x190], RZ ;  /* 0x0000640002837a24 */ /* 0x002fe200078e02ff */
[----:B------:R-:W-:Y:S01]  /*7140*/  LEA.HI.X.SX32 R199, R152, R124, 0x2, P3 ;  /* 0x0000007c98c77211 */ /* 0x000fe200018f16ff */
[----:B------:R3:W-:Y:S01]  /*7150*/  LDGSTS.E [R138+0x41800], [R220.64], P4 ;  /* 0x41800000dc8a7fae */ /* 0x0007e2000a121846 */
[----:B------:R-:W-:-:S02]  /*7160*/  IADD3 R184, P3, R127, R194, RZ ;  /* 0x000000c27fb87210 */ /* 0x000fc40007f7e0ff */
[----:B------:R-:W-:Y:S02]  /*7170*/  LEA.HI.X.SX32 R227, R150, R124, 0x2, P5 ;  /* 0x0000007c96e37211 */ /* 0x000fe400028f16ff */
[----:B------:R-:W-:Y:S01]  /*7180*/  IADD3 R230, P5, R3, R194, RZ ;  /* 0x000000c203e67210 */ /* 0x000fe20007fbe0ff */
[----:B--2---:R-:W-:Y:S01]  /*7190*/  IMAD.SHL.U32 R3, R142, 0x4, RZ ;  /* 0x000000048e037824 */ /* 0x004fe200078e00ff */
[----:B------:R-:W-:Y:S02]  /*71a0*/  LEA.HI.X.SX32 R185, R148, R124, 0x2, P3 ;  /* 0x0000007c94b97211 */ /* 0x000fe400018f16ff */
[----:B------:R-:W-:Y:S02]  /*71b0*/  LEA R158, P3, R139, R194, 0x2 ;  /* 0x000000c28b9e7211 */ /* 0x000fe400078610ff */
[----:B------:R-:W-:Y:S01]  /*71c0*/  LEA.HI.X.SX32 R231, R146, R124, 0x2, P5 ;  /* 0x0000007c92e77211 */ /* 0x000fe200028f16ff */
[----:B------:R-:W-:Y:S01]  /*71d0*/  STL [R1+0x6e4], R3 ;  /* 0x0006e40301007387 */ /* 0x000fe20000100800 */
[----:B------:R-:W-:-:S02]  /*71e0*/  IADD3 R180, P5, R0, c[0x0][0x168], RZ ;  /* 0x00005a0000b47a10 */ /* 0x000fc40007fbe0ff */
[----:B------:R-:W-:Y:S01]  /*71f0*/  LEA.HI.X.SX32 R159, R139, R124, 0x2, P3 ;  /* 0x0000007c8b9f7211 */ /* 0x000fe200018f16ff */
[----:B------:R1:W-:Y:S01]  /*7200*/  STL [R1+0x7fc], R0 ;  /* 0x0007fc0001007387 */ /* 0x0003e20000100800 */
[----:B------:R-:W-:Y:S02]  /*7210*/  IADD3 R194, P3, R3, R194, RZ ;  /* 0x000000c203c27210 */ /* 0x000fe40007f7e0ff */
[----:B------:R-:W-:Y:S01]  /*7220*/  LEA.HI.X.SX32 R181, R144, c[0x0][0x16c], 0x2, P5 ;  /* 0x00005b0090b57a11 */ /* 0x000fe200028f16ff */
[----:B------:R-:W-:Y:S01]  /*7230*/  STL [R1+0x180], R131 ;  /* 0x0001808301007387 */ /* 0x000fe20000100800 */
[----:B------:R-:W-:Y:S02]  /*7240*/  LEA R2, P5, R131, R180, 0x2 ;  /* 0x000000b483027211 */ /* 0x000fe400078a10ff */
[----:B------:R-:W-:Y:S01]  /*7250*/  LOP3.LUT R252, R140, 0x14, RZ, 0xfc, !PT ;  /* 0x000000148cfc7812 */ /* 0x000fe200078efcff */
[----:B------:R-:W-:Y:S01]  /*7260*/  STL.64 [R1+0x110], R158 ;  /* 0x0001109e01007387 */ /* 0x000fe20000100a00 */
[----:B------:R-:W-:-:S02]  /*7270*/  LEA.HI.X.SX32 R195, R142, R124, 0x2, P3 ;  /* 0x0000007c8ec37211 */ /* 0x000fc400018f16ff */
[C---:B-1----:R-:W-:Y:S02]  /*7280*/  LOP3.LUT R0, R140.reuse, 0x10, RZ, 0xfc, !PT ;  /* 0x000000108c007812 */ /* 0x042fe400078efcff */
[----:B------:R-:W-:Y:S02]  /*7290*/  LOP3.LUT R127, R140, 0x18, RZ, 0xfc, !PT ;  /* 0x000000188c7f7812 */ /* 0x000fe400078efcff */
[----:B------:R-:W-:Y:S02]  /*72a0*/  ISETP.GE.AND P3, PT, R0, c[0x0][0x180], PT ;  /* 0x0000600000007a0c */ /* 0x000fe40003f66270 */
[----:B------:R-:W-:Y:S02]  /*72b0*/  LEA.HI.X.SX32 R3, R131, R181, 0x2, P5 ;  /* 0x000000b583037211 */ /* 0x000fe400028f16ff */
[----:B------:R-:W-:Y:S02]  /*72c0*/  ISETP.GE.AND P5, PT, R252, c[0x0][0x180], PT ;  /* 0x00006000fc007a0c */ /* 0x000fe40003fa6270 */
[----:B------:R-:W-:Y:S01]  /*72d0*/  LOP3.LUT R0, R140, 0x1c, RZ, 0xfc, !PT ;  /* 0x0000001c8c007812 */ /* 0x000fe200078efcff */
[----:B------:R1:W-:Y:S01]  /*72e0*/  STL.64 [R1+0x820], R2 ;  /* 0x0008200201007387 */ /* 0x0003e20000100a00 */
[----:B------:R-:W-:-:S02]  /*72f0*/  SEL R124, R126, RZ, !P3 ;  /* 0x000000ff7e7c7207 */ /* 0x000fc40005800000 */
[----:B------:R-:W-:Y:S01]  /*7300*/  ISETP.GE.AND P3, PT, R127, c[0x0][0x180], PT ;  /* 0x000060007f007a0c */ /* 0x000fe20003f66270 */
[----:B------:R-:W-:Y:S01]  /*7310*/  STL [R1+0x934], R252 ;  /* 0x000934fc01007387 */ /* 0x000fe20000100800 */
[----:B------:R-:W-:Y:S02]  /*7320*/  SEL R127, R126, RZ, !P5 ;  /* 0x000000ff7e7f7207 */ /* 0x000fe40006800000 */
[----:B------:R-:W-:Y:S01]  /*7330*/  ISETP.GE.AND P5, PT, R0, c[0x0][0x180], PT ;  /* 0x0000600000007a0c */ /* 0x000fe20003fa6270 */
[----:B------:R-:W-:Y:S01]  /*7340*/  STL.64 [R1+0x828], R216 ;  /* 0x000828d801007387 */ /* 0x000fe20000100a00 */
[----:B------:R-:W-:Y:S02]  /*7350*/  ISETP.NE.U32.AND P1, PT, R124, RZ, PT ;  /* 0x000000ff7c00720c */ /* 0x000fe40003f25070 */
[----:B------:R-:W-:Y:S01]  /*7360*/  SEL R124, R126, RZ, !P3 ;  /* 0x000000ff7e7c7207 */ /* 0x000fe20005800000 */
[----:B------:R-:W-:Y:S01]  /*7370*/  STL.64 [R1+0x830], R224 ;  /* 0x000830e001007387 */ /* 0x000fe20000100a00 */
[----:B------:R-:W-:-:S02]  /*7380*/  ISETP.NE.U32.AND P3, PT, R127, RZ, PT ;  /* 0x000000ff7f00720c */ /* 0x000fc40003f65070 */
[----:B------:R-:W-:Y:S01]  /*7390*/  SEL R127, R126, RZ, !P5 ;  /* 0x000000ff7e7f7207 */ /* 0x000fe20006800000 */
[----:B------:R-:W-:Y:S01]  /*73a0*/  STL [R1+0x818], R209 ;  /* 0x000818d101007387 */ /* 0x000fe20000100800 */
[----:B------:R-:W-:Y:S02]  /*73b0*/  ISETP.NE.U32.AND P2, PT, R124, RZ, PT ;  /* 0x000000ff7c00720c */ /* 0x000fe40003f45070 */
[----:B------:R-:W-:Y:S01]  /*73c0*/  ISETP.NE.U32.AND P5, PT, R127, RZ, PT ;  /* 0x000000ff7f00720c */ /* 0x000fe20003fa5070 */
[----:B------:R-:W-:Y:S01]  /*73d0*/  STL [R1+0x8a8], R208 ;  /* 0x0008a8d001007387 */ /* 0x000fe20000100800 */
[C---:B-1----:R-:W-:Y:S02]  /*73e0*/  LOP3.LUT R3, R140.reuse, 0x20, RZ, 0xfc, !PT ;  /* 0x000000208c037812 */ /* 0x042fe400078efcff */
[----:B------:R-:W-:Y:S01]  /*73f0*/  LOP3.LUT R0, R140, 0x24, RZ, 0xfc, !PT ;  /* 0x000000248c007812 */ /* 0x000fe200078efcff */
[----:B------:R-:W-:Y:S01]  /*7400*/  STL.64 [R1+0x838], R220 ;  /* 0x000838dc01007387 */ /* 0x000fe20000100a00 */
[----:B------:R-:W-:-:S02]  /*7410*/  ISETP.GE.AND P0, PT, R3, c[0x0][0x180], PT ;  /* 0x0000600003007a0c */ /* 0x000fc40003f06270 */
[----:B------:R-:W-:Y:S01]  /*7420*/  LOP3.LUT R2, R140, 0x28, RZ, 0xfc, !PT ;  /* 0x000000288c027812 */ /* 0x000fe200078efcff */
[----:B------:R3:W-:Y:S01]  /*7430*/  LDGSTS.E [R138+0x42000], [R226.64], P1 ;  /* 0x42000000e28a7fae */ /* 0x0007e20008921846 */
[----:B------:R-:W-:Y:S02]  /*7440*/  SEL R124, R126, RZ, !P0 ;  /* 0x000000ff7e7c7207 */ /* 0x000fe40004000000 */
[----:B------:R-:W-:Y:S01]  /*7450*/  ISETP.GE.AND P4, PT, R0, c[0x0][0x180], PT ;  /* 0x0000600000007a0c */ /* 0x000fe20003f86270 */
[----:B------:R-:W-:Y:S01]  /*7460*/  STL.64 [R1+0x840], R226 ;  /* 0x000840e201007387 */ /* 0x000fe20000100a00 */
[----:B------:R-:W-:Y:S02]  /*7470*/  ISETP.NE.U32.AND P1, PT, R124, RZ, PT ;  /* 0x000000ff7c00720c */ /* 0x000fe40003f25070 */
[----:B------:R-:W-:Y:S01]  /*7480*/  LOP3.LUT R0, R140, 0x2c, RZ, 0xfc, !PT ;  /* 0x0000002c8c007812 */ /* 0x000fe200078efcff */
[----:B------:R3:W-:Y:S01]  /*7490*/  LDGSTS.E [R138+0x42800], [R230.64], P3 ;  /* 0x42800000e68a7fae */ /* 0x0007e20009921846 */
[----:B------:R-:W-:-:S02]  /*74a0*/  ISETP.GE.AND P0, PT, R2, c[0x0][0x180], PT ;  /* 0x0000600002007a0c */ /* 0x000fc40003f06270 */
[----:B------:R-:W-:Y:S01]  /*74b0*/  SEL R127, R126, RZ, !P4 ;  /* 0x000000ff7e7f7207 */ /* 0x000fe20006000000 */
[----:B------:R-:W-:Y:S01]  /*74c0*/  STL.64 [R1+0x848], R230 ;  /* 0x000848e601007387 */ /* 0x000fe20000100a00 */
[----:B------:R-:W-:Y:S02]  /*74d0*/  ISETP.GE.AND P4, PT, R0, c[0x0][0x180], PT ;  /* 0x0000600000007a0c */ /* 0x000fe40003f86270 */
[C---:B------:R-:W-:Y:S01]  /*74e0*/  SEL R124, R126.reuse, RZ, !P0 ;  /* 0x000000ff7e7c7207 */ /* 0x040fe20004000000 */
[----:B------:R1:W-:Y:S01]  /*74f0*/  LDGSTS.E [R138+0x43000], [R210.64], P2 ;  /* 0x43000000d28a7fae */ /* 0x0003e20009121846 */
[----:B------:R-:W-:Y:S02]  /*7500*/  ISETP.NE.U32.AND P0, PT, R127, RZ, PT ;  /* 0x000000ff7f00720c */ /* 0x000fe40003f05070 */
[----:B------:R-:W-:Y:S01]  /*7510*/  SEL R127, R126, RZ, !P4 ;  /* 0x000000ff7e7f7207 */ /* 0x000fe20006000000 */
[----:B------:R1:W-:Y:S01]  /*7520*/  STL [R1+0x814], R211 ;  /* 0x000814d301007387 */ /* 0x0003e20000100800 */
[----:B------:R-:W-:-:S02]  /*7530*/  ISETP.NE.U32.AND P3, PT, R124, RZ, PT ;  /* 0x000000ff7c00720c */ /* 0x000fc40003f65070 */
[----:B------:R-:W-:Y:S01]  /*7540*/  ISETP.NE.U32.AND P4, PT, R127, RZ, PT ;  /* 0x000000ff7f00720c */ /* 0x000fe20003f85070 */
[----:B------:R2:W-:Y:S01]  /*7550*/  LDGSTS.E [R138+0x43800], [R206.64], P5 ;  /* 0x43800000ce8a7fae */ /* 0x0005e2000a921846 */
[C---:B------:R-:W-:Y:S02]  /*7560*/  LOP3.LUT R3, R140.reuse, 0x30, RZ, 0xfc, !PT ;  /* 0x000000308c037812 */ /* 0x040fe400078efcff */
[C---:B------:R-:W-:Y:S01]  /*7570*/  LOP3.LUT R0, R140.reuse, 0x34, RZ, 0xfc, !PT ;  /* 0x000000348c007812 */ /* 0x040fe200078efcff */
[----:B------:R2:W-:Y:S01]  /*7580*/  STL [R1+0x810], R207 ;  /* 0x000810cf01007387 */ /* 0x0005e20000100800 */
[----:B------:R-:W-:Y:S02]  /*7590*/  ISETP.GE.AND P2, PT, R3, c[0x0][0x180], PT ;  /* 0x0000600003007a0c */ /* 0x000fe40003f46270 */
[----:B-1----:R-:W-:Y:S02]  /*75a0*/  SHF.R.U32.HI R211, RZ, 0x7, R136 ;  /* 0x00000007ffd37819 */ /* 0x002fe40000011688 */
[----:B------:R-:W-:-:S02]  /*75b0*/  LOP3.LUT R2, R140, 0x38, RZ, 0xfc, !PT ;  /* 0x000000388c027812 */ /* 0x000fc400078efcff */
[----:B------:R-:W-:Y:S01]  /*75c0*/  SGXT.U32 R211, R211, 0x1 ;  /* 0x00000001d3d3781a */ /* 0x000fe20000000000 */
[----:B--2---:R-:W2:Y:S01]  /*75d0*/  LDL R207, [R1+0x290] ;  /* 0x0002900001cf7983 */ /* 0x004ea20000100800 */
[----:B------:R-:W-:Y:S01]  /*75e0*/  ISETP.GE.AND P5, PT, R0, c[0x0][0x180], PT ;  /* 0x0000600000007a0c */ /* 0x000fe20003fa6270 */
[----:B------:R-:W-:Y:S01]  /*75f0*/  IMAD R123, R123, c[0x0][0x190], RZ ;  /* 0x000064007b7b7a24 */ /* 0x000fe200078e02ff */
[C---:B------:R-:W-:Y:S01]  /*7600*/  LOP3.LUT R0, R211.reuse, 0x3c, RZ, 0xfc, !PT ;  /* 0x0000003cd3007812 */ /* 0x040fe200078efcff */
[----:B------:R-:W-:Y:S01]  /*7610*/  STL [R1+0x930], R204 ;  /* 0x000930cc01007387 */ /* 0x000fe20000100800 */
[----:B------:R-:W-:Y:S01]  /*7620*/  SEL R124, R126, RZ, !P2 ;  /* 0x000000ff7e7c7207 */ /* 0x000fe20005000000 */
[----:B------:R-:W-:Y:S01]  /*7630*/  IMAD R122, R122, c[0x0][0x190], RZ ;  /* 0x000064007a7a7a24 */ /* 0x000fe200078e02ff */
[----:B------:R-:W-:Y:S01]  /*7640*/  ISETP.GE.AND P2, PT, R2, c[0x0][0x180], PT ;  /* 0x0000600002007a0c */ /* 0x000fe20003f46270 */
[----:B------:R1:W-:Y:S01]  /*7650*/  STL [R1+0x80c], R205 ;  /* 0x00080ccd01007387 */ /* 0x0003e20000100800 */
[----:B------:R-:W-:Y:S01]  /*7660*/  SEL R127, R126, RZ, !P5 ;  /* 0x000000ff7e7f7207 */ /* 0x000fe20006800000 */
[----:B------:R-:W-:Y:S01]  /*7670*/  IMAD R120, R120, c[0x0][0x190], RZ ;  /* 0x0000640078787a24 */ /* 0x000fe200078e02ff */
[----:B------:R-:W-:Y:S01]  /*7680*/  ISETP.GE.AND P5, PT, R0, c[0x0][0x180], PT ;  /* 0x0000600000007a0c */ /* 0x000fe20003fa6270 */
[----:B------:R-:W-:Y:S01]  /*7690*/  STL.64 [R1+0x850], R232 ;  /* 0x000850e801007387 */ /* 0x000fe20000100a00 */
[----:B------:R-:W-:Y:S01]  /*76a0*/  LOP3.LUT R3, R211, 0x2, RZ, 0xfc, !PT ;  /* 0x00000002d3037812 */ /* 0x000fe200078efcff */
[----:B------:R-:W-:Y:S01]  /*76b0*/  IMAD R119, R119, c[0x0][0x190], RZ ;  /* 0x0000640077777a24 */ /* 0x000fe200078e02ff */
[C---:B------:R-:W-:Y:S01]  /*76c0*/  LOP3.LUT R0, R211.reuse, 0x6, RZ, 0xfc, !PT ;  /* 0x00000006d3007812 */ /* 0x040fe200078efcff */
[----:B------:R-:W-:Y:S01]  /*76d0*/  STL.64 [R1+0x858], R214 ;  /* 0x000858d601007387 */ /* 0x000fe20000100a00 */
[----:B------:R-:W-:Y:S01]  /*76e0*/  LOP3.LUT R2, R211, 0xa, RZ, 0xfc, !PT ;  /* 0x0000000ad3027812 */ /* 0x000fe200078efcff */
[----:B------:R-:W-:Y:S01]  /*76f0*/  IMAD R118, R118, c[0x0][0x190], RZ ;  /* 0x0000640076767a24 */ /* 0x000fe200078e02ff */
[----:B------:R-:W-:Y:S01]  /*7700*/  ULDC UR5, c[0x0][0x180] ;  /* 0x0000600000057ab9 */ /* 0x000fe20000000800 */
[----:B------:R4:W-:Y:S01]  /*7710*/  STL [R1+0x808], R235 ;  /* 0x000808eb01007387 */ /* 0x0009e20000100800 */
[----:B------:R-:W-:Y:S01]  /*7720*/  IMAD R116, R116, c[0x0][0x190], RZ ;  /* 0x0000640074747a24 */ /* 0x000fe200078e02ff */
[----:B------:R-:W-:Y:S01]  /*7730*/  UIADD3 UR4, UR5, -0x40, URZ ;  /* 0xffffffc005047890 */ /* 0x000fe2000fffe03f */
[----:B------:R-:W-:Y:S01]  /*7740*/  IMAD R115, R115, c[0x0][0x190], RZ ;  /* 0x0000640073737a24 */ /* 0x000fe200078e02ff */
[----:B------:R-:W-:Y:S01]  /*7750*/  STL.64 [R1+0x860], R210 ;  /* 0x000860d201007387 */ /* 0x000fe20000100a00 */
[----:B------:R-:W-:-:S02]  /*7760*/  IMAD R114, R114, c[0x0][0x190], RZ ;  /* 0x0000640072727a24 */ /* 0x000fc400078e02ff */
[----:B------:R-:W-:Y:S01]  /*7770*/  IMAD R112, R112, c[0x0][0x190], RZ ;  /* 0x0000640070707a24 */ /* 0x000fe200078e02ff */
[----:B------:R-:W-:Y:S01]  /*7780*/  STL.64 [R1+0x868], R200 ;  /* 0x000868c801007387 */ /* 0x000fe20000100a00 */
[----:B------:R-:W-:Y:S02]  /*7790*/  IMAD R111, R111, c[0x0][0x190], RZ ;  /* 0x000064006f6f7a24 */ /* 0x000fe400078e02ff */
[----:B------:R-:W-:Y:S01]  /*77a0*/  IMAD R110, R110, c[0x0][0x190], RZ ;  /* 0x000064006e6e7a24 */ /* 0x000fe200078e02ff */
[----:B------:R-:W-:Y:S01]  /*77b0*/  STL [R1+0x804], R229 ;  /* 0x000804e501007387 */ /* 0x000fe20000100800 */
[----:B------:R-:W-:Y:S02]  /*77c0*/  IMAD R108, R108, c[0x0][0x190], RZ ;  /* 0x000064006c6c7a24 */ /* 0x000fe400078e02ff */
[----:B------:R-:W-:Y:S01]  /*77d0*/  IMAD R107, R107, c[0x0][0x190], RZ ;  /* 0x000064006b6b7a24 */ /* 0x000fe200078e02ff */
[----:B------:R-:W-:Y:S01]  /*77e0*/  STL [R1+0x870], R228 ;  /* 0x000870e401007387 */ /* 0x000fe20000100800 */
[----:B------:R-:W-:-:S02]  /*77f0*/  IMAD R106, R106, c[0x0][0x190], RZ ;  /* 0x000064006a6a7a24 */ /* 0x000fc400078e02ff */
[----:B------:R-:W-:Y:S01]  /*7800*/  IMAD R104, R104, c[0x0][0x190], RZ ;  /* 0x0000640068687a24 */ /* 0x000fe200078e02ff */
[----:B------:R-:W-:Y:S01]  /*7810*/  STL.64 [R1+0x878], R212 ;  /* 0x000878d401007387 */ /* 0x000fe20000100a00 */
[----:B------:R-:W-:Y:S02]  /*7820*/  IMAD R103, R103, c[0x0][0x190], RZ ;  /* 0x0000640067677a24 */ /* 0x000fe400078e02ff */
[----:B------:R-:W-:Y:S02]  /*7830*/  IMAD R102, R102, c[0x0][0x190], RZ ;  /* 0x0000640066667a24 */ /* 0x000fe400078e02ff */
[----:B------:R-:W-:Y:S02]  /*7840*/  IMAD R100, R100, c[0x0][0x190], RZ ;  /* 0x0000640064647a24 */ /* 0x000fe400078e02ff */
[----:B------:R-:W-:Y:S02]  /*7850*/  IMAD R99, R99, c[0x0][0x190], RZ ;  /* 0x0000640063637a24 */ /* 0x000fe400078e02ff */
[----:B------:R-:W-:-:S02]  /*7860*/  IMAD R98, R98, c[0x0][0x190], RZ ;  /* 0x0000640062627a24 */ /* 0x000fc400078e02ff */
[----:B------:R-:W-:Y:S02]  /*7870*/  IMAD R96, R96, c[0x0][0x190], RZ ;  /* 0x0000640060607a24 */ /* 0x000fe400078e02ff */
        /* <DEDUP_REMOVED lines=36> */
[----:B---3--:R-:W-:Y:S02]  /*7ac0*/  IMAD R138, R39, c[0x0][0x190], RZ ;  /* 0x00006400278a7a24 */ /* 0x008fe400078e02ff */
        /* <DEDUP_REMOVED lines=23> */
[----:B------:R-:W-:Y:S01]  /*7c40*/  IMAD R252, R149, c[0x0][0x190], RZ ;  /* 0x0000640095fc7a24 */ /* 0x000fe200078e02ff */
[----:B--2---:R1:W-:Y:S01]  /*7c50*/  LDGSTS.E [R207+0x44000], [R204.64], P1 ;  /* 0x44000000cccf7fae */ /* 0x0043e20008921846 */
[----:B------:R-:W-:Y:S02]  /*7c60*/  ISETP.NE.U32.AND P1, PT, R124, RZ, PT ;  /* 0x000000ff7c00720c */ /* 0x000fe40003f25070 */
[C---:B------:R-:W-:Y:S01]  /*7c70*/  SEL R124, R126.reuse, RZ, !P2 ;  /* 0x000000ff7e7c7207 */ /* 0x040fe20005000000 */
[----:B------:R2:W-:Y:S01]  /*7c80*/  LDGSTS.E [R207+0x44800], [R232.64], P0 ;  /* 0x44800000e8cf7fae */ /* 0x0005e20008121846 */
[----:B------:R-:W-:Y:S02]  /*7c90*/  ISETP.NE.U32.AND P2, PT, R127, RZ, PT ;  /* 0x000000ff7f00720c */ /* 0x000fe40003f45070 */
[----:B------:R-:W-:Y:S01]  /*7ca0*/  SEL R127, R126, RZ, !P5 ;  /* 0x000000ff7e7f7207 */ /* 0x000fe20006800000 */
[----:B------:R3:W-:Y:S01]  /*7cb0*/  LDGSTS.E [R207+0x45000], [R214.64], P3 ;  /* 0x45000000d6cf7fae */ /* 0x0007e20009921846 */
[----:B------:R-:W-:-:S02]  /*7cc0*/  ISETP.NE.U32.AND P0, PT, R124, RZ, PT ;  /* 0x000000ff7c00720c */ /* 0x000fc40003f05070 */
[----:B------:R-:W-:Y:S01]  /*7cd0*/  ISETP.GE.AND P3, PT, R3, c[0x0][0x180], PT ;  /* 0x0000600003007a0c */ /* 0x000fe20003f66270 */
[----:B-1----:R-:W4:Y:S01]  /*7ce0*/  S2R R205, SR_TID.X ;  /* 0x0000000000cd7919 */ /* 0x002f220000002100 */
[----:B------:R-:W-:Y:S02]  /*7cf0*/  ISETP.NE.U32.AND P5, PT, R127, RZ, PT ;  /* 0x000000ff7f00720c */ /* 0x000fe40003fa5070 */
[----:B------:R-:W-:Y:S01]  /*7d00*/  SEL R127, R126, RZ, !P3 ;  /* 0x000000ff7e7f7207 */ /* 0x000fe20005800000 */
[----:B------:R4:W-:Y:S01]  /*7d10*/  LDGSTS.E [R207+0x45800], [R234.64], P4 ;  /* 0x45800000eacf7fae */ /* 0x0009e2000a121846 */
[----:B------:R-:W-:Y:S02]  /*7d20*/  ISETP.GE.AND P4, PT, R0, c[0x0][0x180], PT ;  /* 0x0000600000007a0c */ /* 0x000fe40003f86270 */
[----:B------:R-:W-:Y:S01]  /*7d30*/  ISETP.GE.AND P3, PT, R2, c[0x0][0x180], PT ;  /* 0x0000600002007a0c */ /* 0x000fe20003f66270 */
[----:B------:R1:W-:Y:S01]  /*7d40*/  LDGSTS.E [R207+0x46000], [R200.64], P1 ;  /* 0x46000000c8cf7fae */ /* 0x0003e20008921846 */
[----:B------:R-:W-:-:S02]  /*7d50*/  SEL R124, R126, RZ, !P4 ;  /* 0x000000ff7e7c7207 */ /* 0x000fc40006000000 */
[----:B------:R-:W-:Y:S01]  /*7d60*/  ISETP.NE.U32.AND P1, PT, R127, RZ, PT ;  /* 0x000000ff7f00720c */ /* 0x000fe20003f25070 */
[----:B------:R1:W-:Y:S01]  /*7d70*/  LDGSTS.E [R207+0x46800], [R228.64], P2 ;  /* 0x46800000e4cf7fae */ /* 0x0003e20009121846 */
[----:B------:R-:W-:Y:S02]  /*7d80*/  LOP3.LUT R157, R207, 0x40, RZ, 0x3c, !PT ;  /* 0x00000040cf9d7812 */ /* 0x000fe400078e3cff */
[----:B------:R-:W-:Y:S01]  /*7d90*/  SEL R127, R126, RZ, !P3 ;  /* 0x000000ff7e7f7207 */ /* 0x000fe20005800000 */
[----:B------:R1:W-:Y:S01]  /*7da0*/  LDGSTS.E [R207+0x47000], [R212.64], P0 ;  /* 0x47000000d4cf7fae */ /* 0x0003e20008121846 */
[----:B------:R-:W-:-:S03]  /*7db0*/  ISETP.NE.U32.AND P3, PT, R124, RZ, PT ;  /* 0x000000ff7c00720c */ /* 0x000fc60003f65070 */
[----:B------:R1:W-:Y:S01]  /*7dc0*/  LDGSTS.E [R207+0x47800], [R238.64], P5 ;  /* 0x47800000eecf7fae */ /* 0x0003e2000a921846 */
[----:B----4-:R-:W-:-:S03]  /*7dd0*/  SHF.R.U32.HI R235, RZ, 0x7, R205 ;  /* 0x00000007ffeb7819 */ /* 0x010fc600000116cd */
[----:B------:R4:W-:Y:S01]  /*7de0*/  LDGSTS.E [R157+0x40400], [R240.64], P1 ;  /* 0x40400000f09d7fae */ /* 0x0009e20008921846 */
[----:B------:R-:W-:-:S05]  /*7df0*/  SGXT.U32 R235, R235, 0x1 ;  /* 0x00000001ebeb781a */ /* 0x000fca0000000000 */
[----:B------:R1:W-:Y:S01]  /*7e00*/  LDGSTS.E [R157+0x40c00], [R236.64], P3 ;  /* 0x40c00000ec9d7fae */ /* 0x0003e20009921846 */
[C---:B------:R-:W-:Y:S02]  /*7e10*/  LOP3.LUT R0, R235.reuse, 0xe, RZ, 0xfc, !PT ;  /* 0x0000000eeb007812 */ /* 0x040fe400078efcff */
[C---:B------:R-:W-:Y:S02]  /*7e20*/  LOP3.LUT R131, R235.reuse, 0x16, RZ, 0xfc, !PT ;  /* 0x00000016eb837812 */ /* 0x040fe400078efcff */
[----:B------:R-:W-:Y:S02]  /*7e30*/  ISETP.GE.AND P4, PT, R0, c[0x0][0x180], PT ;  /* 0x0000600000007a0c */ /* 0x000fe40003f86270 */
[----:B------:R-:W-:Y:S02]  /*7e40*/  LOP3.LUT R0, R235, 0x12, RZ, 0xfc, !PT ;  /* 0x00000012eb007812 */ /* 0x000fe400078efcff */
[----:B------:R-:W-:Y:S02]  /*7e50*/  SEL R124, R126, RZ, !P4 ;  /* 0x000000ff7e7c7207 */ /* 0x000fe40006000000 */
[----:B------:R-:W-:Y:S01]  /*7e60*/  ISETP.NE.U32.AND P4, PT, R127, RZ, PT ;  /* 0x000000ff7f00720c */ /* 0x000fe20003f85070 */
[----:B------:R-:W-:Y:S01]  /*7e70*/  STL [R1+0x938], R0 ;  /* 0x0009380001007387 */ /* 0x000fe20000100800 */
[----:B------:R-:W-:-:S02]  /*7e80*/  ISETP.GE.AND P0, PT, R0, c[0x0][0x180], PT ;  /* 0x0000600000007a0c */ /* 0x000fc40003f06270 */
[----:B------:R-:W-:Y:S01]  /*7e90*/  ISETP.NE.U32.AND P2, PT, R124, RZ, PT ;  /* 0x000000ff7c00720c */ /* 0x000fe20003f45070 */
[----:B------:R1:W-:Y:S01]  /*7ea0*/  STL [R1+0x800], R239 ;  /* 0x000800ef01007387 */ /* 0x0003e20000100800 */
[----:B------:R-:W-:Y:S02]  /*7eb0*/  LOP3.LUT R3, R235, 0x1a, RZ, 0xfc, !PT ;  /* 0x0000001aeb037812 */ /* 0x000fe400078efcff */
[----:B------:R-:W-:Y:S01]  /*7ec0*/  SEL R127, R126, RZ, !P0 ;  /* 0x000000ff7e7f7207 */ /* 0x000fe20004000000 */
[----:B------:R-:W-:Y:S01]  /*7ed0*/  STL [R1+0x6e0], R157 ;  /* 0x0006e09d01007387 */ /* 0x000fe20000100800 */
[----:B------:R-:W-:Y:S01]  /*7ee0*/  ISETP.GE.AND P5, PT, R131, c[0x0][0x180], PT ;  /* 0x0000600083007a0c */ /* 0x000fe20003fa6270 */
[----:B------:R-:W-:Y:S01]  /*7ef0*/  IMAD R131, R31, c[0x0][0x190], RZ ;  /* 0x000064001f837a24 */ /* 0x000fe200078e02ff */
[----:B------:R-:W-:Y:S01]  /*7f00*/  ISETP.GE.AND P0, PT, R3, c[0x0][0x180], PT ;  /* 0x0000600003007a0c */ /* 0x000fe20003f06270 */
[----:B------:R-:W-:Y:S01]  /*7f10*/  STL.64 [R1+0x880], R240 ;  /* 0x000880f001007387 */ /* 0x000fe20000100a00 */
[----:B------:R-:W-:-:S02]  /*7f20*/  ISETP.NE.U32.AND P1, PT, R127, RZ, PT ;  /* 0x000000ff7f00720c */ /* 0x000fc40003f25070 */
[----:B-1----:R-:W-:Y:S01]  /*7f30*/  SHF.R.U32.HI R239, RZ, 0x7, R205 ;  /* 0x00000007ffef7819 */ /* 0x002fe200000116cd */
[----:B------:R-:W-:Y:S01]  /*7f40*/  STL.64 [R1+0x888], R234 ;  /* 0x000888ea01007387 */ /* 0x000fe20000100a00 */
[----:B------:R-:W-:Y:S02]  /*7f50*/  LOP3.LUT R2, R235, 0x1e, RZ, 0xfc, !PT ;  /* 0x0000001eeb027812 */ /* 0x000fe400078efcff */
[----:B------:R-:W-:Y:S01]  /*7f60*/  SGXT.U32 R239, R239, 0x1 ;  /* 0x00000001efef781a */ /* 0x000fe20000000000 */
[----:B------:R-:W-:Y:S01]  /*7f70*/  STL.64 [R1+0x890], R236 ;  /* 0x000890ec01007387 */ /* 0x000fe20000100a00 */
[C---:B------:R-:W-:Y:S02]  /*7f80*/  SEL R124, R126.reuse, RZ, !P5 ;  /* 0x000000ff7e7c7207 */ /* 0x040fe40006800000 */
[----:B------:R-:W-:Y:S01]  /*7f90*/  LOP3.LUT R3, R239, 0x22, RZ, 0xfc, !PT ;  /* 0x00000022ef037812 */ /* 0x000fe200078efcff */
[----:B------:R-:W-:Y:S01]  /*7fa0*/  STL.64 [R1+0x898], R242 ;  /* 0x000898f201007387 */ /* 0x000fe20000100a00 */
[----:B------:R-:W-:-:S02]  /*7fb0*/  SEL R127, R126, RZ, !P0 ;  /* 0x000000ff7e7f7207 */ /* 0x000fc40004000000 */
[----:B------:R-:W-:Y:S01]  /*7fc0*/  ISETP.GE.AND P5, PT, R2, c[0x0][0x180], PT ;  /* 0x0000600002007a0c */ /* 0x000fe20003fa6270 */
[----:B------:R1:W-:Y:S01]  /*7fd0*/  STL.64 [R1+0x8a0], R198 ;  /* 0x0008a0c601007387 */ /* 0x0003e20000100a00 */
[----:B------:R-:W-:Y:S02]  /*7fe0*/  ISETP.NE.U32.AND P0, PT, R124, RZ, PT ;  /* 0x000000ff7c00720c */ /* 0x000fe40003f05070 */
[C---:B------:R-:W-:Y:S01]  /*7ff0*/  LOP3.LUT R0, R239.reuse, 0x26, RZ, 0xfc, !PT ;  /* 0x00000026ef007812 */ /* 0x040fe200078efcff */
[----:B------:R-:W-:Y:S01]  /*8000*/  STL.64 [R1+0x8b0], R184 ;  /* 0x0008b0b801007387 */ /* 0x000fe20000100a00 */
[----:B------:R-:W-:Y:S02]  /*8010*/  LOP3.LUT R2, R239, 0x2a, RZ, 0xfc, !PT ;  /* 0x0000002aef027812 */ /* 0x000fe400078efcff */
[----:B------:R-:W-:Y:S01]  /*8020*/  SEL R124, R126, RZ, !P5 ;  /* 0x000000ff7e7c7207 */ /* 0x000fe20006800000 */
[----:B------:R-:W-:Y:S01]  /*8030*/  STL.64 [R1+0x8b8], R194 ;  /* 0x0008b8c201007387 */ /* 0x000fe20000100a00 */
[----:B------:R-:W-:-:S02]  /*8040*/  ISETP.NE.U32.AND P3, PT, R127, RZ, PT ;  /* 0x000000ff7f00720c */ /* 0x000fc40003f65070 */
[----:B------:R-:W-:Y:S01]  /*8050*/  ISETP.NE.U32.AND P5, PT, R124, RZ, PT ;  /* 0x000000ff7c00720c */ /* 0x000fe20003fa5070 */
[----:B------:R-:W-:Y:S04]  /*8060*/  STL.64 [R1+0x8c0], R182 ;  /* 0x0008c0b601007387 */ /* 0x000fe80000100a00 */
[----:B------:R-:W-:Y:S04]  /*8070*/  STL.64 [R1+0x8c8], R186 ;  /* 0x0008c8ba01007387 */ /* 0x000fe80000100a00 */
[----:B------:R-:W-:Y:S04]  /*8080*/  STL.64 [R1+0x8d0], R188 ;  /* 0x0008d0bc01007387 */ /* 0x000fe80000100a00 */
[----:B------:R-:W-:Y:S04]  /*8090*/  STL.64 [R1+0x8d8], R196 ;  /* 0x0008d8c401007387 */ /* 0x000fe80000100a00 */
[----:B------:R-:W-:Y:S04]  /*80a0*/  STL.64 [R1+0x8e0], R218 ;  /* 0x0008e0da01007387 */ /* 0x000fe80000100a00 */
[----:B------:R1:W-:Y:S01]  /*80b0*/  LDGSTS.E [R157+0x41400], [R242.64], P4 ;  /* 0x41400000f29d7fae */ /* 0x0003e2000a121846 */
[----:B------:R-:W-:-:S02]  /*80c0*/  ISETP.GE.AND P4, PT, R3, c[0x0][0x180], PT ;  /* 0x0000600003007a0c */ /* 0x000fc40003f86270 */
[C---:B------:R-:W-:Y:S01]  /*80d0*/  LOP3.LUT R3, R239.reuse, 0x32, RZ, 0xfc, !PT ;  /* 0x00000032ef037812 */ /* 0x040fe200078efcff */
[----:B------:R-:W-:Y:S01]  /*80e0*/  STL.64 [R1+0x8e8], R238 ;  /* 0x0008e8ee01007387 */ /* 0x000fe20000100a00 */
[----:B------:R-:W-:Y:S02]  /*80f0*/  SEL R127, R126, RZ, !P4 ;  /* 0x000000ff7e7f7207 */ /* 0x000fe40006000000 */
[----:B------:R-:W-:Y:S01]  /*8100*/  ISETP.GE.AND P4, PT, R2, c[0x0][0x180], PT ;  /* 0x0000600002007a0c */ /* 0x000fe20003f86270 */
[----:B------:R-:W-:Y:S01]  /*8110*/  STL.64 [R1+0x8f0], R202 ;  /* 0x0008f0ca01007387 */ /* 0x000fe20000100a00 */
[----:B------:R-:W-:-:S03]  /*8120*/  LOP3.LUT R2, R239, 0x36, RZ, 0xfc, !PT ;  /* 0x00000036ef027812 */ /* 0x000fc600078efcff */
[----:B------:R-:W-:Y:S04]  /*8130*/  STL.64 [R1+0x8f8], R192 ;  /* 0x0008f8c001007387 */ /* 0x000fe80000100a00 */
[----:B------:R-:W-:Y:S04]  /*8140*/  STL.64 [R1+0x900], R222 ;  /* 0x000900de01007387 */ /* 0x000fe80000100a00 */
[----:B------:R1:W-:Y:S01]  /*8150*/  LDGSTS.E [R157+0x41c00], [R198.64], P2 ;  /* 0x41c00000c69d7fae */ /* 0x0003e20009121846 */
[----:B------:R-:W-:Y:S02]  /*8160*/  ISETP.GE.AND P2, PT, R0, c[0x0][0x180], PT ;  /* 0x0000600000007a0c */ /* 0x000fe40003f46270 */
[----:B------:R-:W-:Y:S01]  /*8170*/  LOP3.LUT R0, R239, 0x2e, RZ, 0xfc, !PT ;  /* 0x0000002eef007812 */ /* 0x000fe200078efcff */
[----:B------:R-:W-:Y:S01]  /*8180*/  STL [R1+0x188], R123 ;  /* 0x0001887b01007387 */ /* 0x000fe20000100800 */
[----:B------:R-:W-:-:S02]  /*8190*/  SEL R124, R126, RZ, !P2 ;  /* 0x000000ff7e7c7207 */ /* 0x000fc40005000000 */
[----:B------:R-:W-:Y:S01]  /*81a0*/  ISETP.GE.AND P2, PT, R0, c[0x0][0x180], PT ;  /* 0x0000600000007a0c */ /* 0x000fe20003f46270 */
[----:B------:R-:W-:Y:S01]  /*81b0*/  STL [R1+0x388], R122 ;  /* 0x0003887a01007387 */ /* 0x000fe20000100800 */
[----:B------:R-:W-:-:S03]  /*81c0*/  LOP3.LUT R0, R239, 0x3a, RZ, 0xfc, !PT ;  /* 0x0000003aef007812 */ /* 0x000fc600078efcff */
[----:B------:R1:W-:Y:S04]  /*81d0*/  STL [R1+0x384], R120 ;  /* 0x0003847801007387 */ /* 0x0003e80000100800 */
[----:B------:R-:W-:Y:S04]  /*81e0*/  STL [R1+0x380], R119 ;  /* 0x0003807701007387 */ /* 0x000fe80000100800 */
[----:B------:R1:W-:Y:S01]  /*81f0*/  LDGSTS.E [R157+0x42400], [R184.64], P1 ;  /* 0x42400000b89d7fae */ /* 0x0003e20008921846 */
[----:B------:R-:W-:Y:S02]  /*8200*/  ISETP.NE.U32.AND P1, PT, R127, RZ, PT ;  /* 0x000000ff7f00720c */ /* 0x000fe40003f25070 */
[----:B------:R-:W-:Y:S01]  /*8210*/  SEL R127, R126, RZ, !P4 ;  /* 0x000000ff7e7f7207 */ /* 0x000fe20006000000 */
[----:B------:R-:W-:Y:S01]  /*8220*/  STL [R1+0x37c], R118 ;  /* 0x00037c7601007387 */ /* 0x000fe20000100800 */
[----:B------:R-:W-:-:S02]  /*8230*/  ISETP.NE.U32.AND P4, PT, R124, RZ, PT ;  /* 0x000000ff7c00720c */ /* 0x000fc40003f85070 */
[----:B------:R-:W-:Y:S01]  /*8240*/  SEL R124, R126, RZ, !P2 ;  /* 0x000000ff7e7c7207 */ /* 0x000fe20005000000 */
[----:B------:R1:W-:Y:S03]  /*8250*/  STL [R1+0x378], R116 ;  /* 0x0003787401007387 */ /* 0x0003e60000100800 */
[----:B------:R-:W-:Y:S01]  /*8260*/  ISETP.NE.U32.AND P2, PT, R124, RZ, PT ;  /* 0x000000ff7c00720c */ /* 0x000fe20003f45070 */
[----:B------:R-:W-:Y:S04]  /*8270*/  STL [R1+0x374], R115 ;  /* 0x0003747301007387 */ /* 0x000fe80000100800 */
[----:B------:R1:W-:Y:S04]  /*8280*/  STL [R1+0x370], R114 ;  /* 0x0003707201007387 */ /* 0x0003e80000100800 */
[----:B------:R-:W-:Y:S04]  /*8290*/  STL [R1+0x36c], R112 ;  /* 0x00036c7001007387 */ /* 0x000fe80000100800 */
[----:B------:R1:W-:Y:S01]  /*82a0*/  LDGSTS.E [R157+0x42c00], [R194.64], P0 ;  /* 0x42c00000c29d7fae */ /* 0x0003e20008121846 */
[----:B------:R-:W-:-:S03]  /*82b0*/  ISETP.NE.U32.AND P0, PT, R127, RZ, PT ;  /* 0x000000ff7f00720c */ /* 0x000fc60003f05070 */
[----:B------:R-:W-:Y:S04]  /*82c0*/  STL [R1+0x368], R111 ;  /* 0x0003686f01007387 */ /* 0x000fe80000100800 */
[----:B------:R-:W-:Y:S04]  /*82d0*/  STL [R1+0x364], R110 ;  /* 0x0003646e01007387 */ /* 0x000fe80000100800 */
[----:B------:R1:W-:Y:S04]  /*82e0*/  STL [R1+0x360], R108 ;  /* 0x0003606c01007387 */ /* 0x0003e80000100800 */
[----:B------:R-:W-:Y:S04]  /*82f0*/  STL [R1+0x35c], R107 ;  /* 0x00035c6b01007387 */ /* 0x000fe80000100800 */
[----:B------:R1:W-:Y:S01]  /*8300*/  LDGSTS.E [R157+0x43400], [R182.64], P3 ;  /* 0x43400000b69d7fae */ /* 0x0003e20009921846 */
[----:B------:R-:W-:Y:S01]  /*8310*/  ISETP.GE.AND P3, PT, R3, c[0x0][0x180], PT ;  /* 0x0000600003007a0c */ /* 0x000fe20003f66270 */
[----:B------:R-:W-:-:S02]  /*8320*/  IMAD R3, R83, c[0x0][0x190], RZ ;  /* 0x0000640053037a24 */ /* 0x000fc400078e02ff */
[----:B------:R1:W-:Y:S01]  /*8330*/  STL [R1+0x358], R106 ;  /* 0x0003586a01007387 */ /* 0x0003e20000100800 */
[----:B------:R-:W-:Y:S02]  /*8340*/  SEL R127, R126, RZ, !P3 ;  /* 0x000000ff7e7f7207 */ /* 0x000fe40005800000 */
[----:B------:R-:W-:Y:S01]  /*8350*/  ISETP.GE.AND P3, PT, R0, c[0x0][0x180], PT ;  /* 0x0000600000007a0c */ /* 0x000fe20003f66270 */
[----:B------:R-:W-:Y:S01]  /*8360*/  STL [R1+0x354], R104 ;  /* 0x0003546801007387 */ /* 0x000fe20000100800 */
[----:B------:R-:W-:-:S03]  /*8370*/  LOP3.LUT R0, R239, 0x3e, RZ, 0xfc, !PT ;  /* 0x0000003eef007812 */ /* 0x000fc600078efcff */
[----:B------:R-:W-:Y:S04]  /*8380*/  STL [R1+0x350], R103 ;  /* 0x0003506701007387 */ /* 0x000fe80000100800 */
[----:B------:R-:W-:Y:S04]  /*8390*/  STL [R1+0x34c], R102 ;  /* 0x00034c6601007387 */ /* 0x000fe80000100800 */
[----:B------:R1:W-:Y:S04]  /*83a0*/  STL [R1+0x348], R100 ;  /* 0x0003486401007387 */ /* 0x0003e80000100800 */
[----:B------:R1:W-:Y:S01]  /*83b0*/  LDGSTS.E [R157+0x43c00], [R186.64], P5 ;  /* 0x43c00000ba9d7fae */ /* 0x0003e2000a921846 */
[----:B------:R-:W-:Y:S01]  /*83c0*/  ISETP.GE.AND P5, PT, R2, c[0x0][0x180], PT ;  /* 0x0000600002007a0c */ /* 0x000fe20003fa6270 */
[----:B------:R-:W-:-:S02]  /*83d0*/  IMAD R2, R82, c[0x0][0x190], RZ ;  /* 0x0000640052027a24 */ /* 0x000fc400078e02ff */
[----:B------:R-:W-:Y:S01]  /*83e0*/  STL [R1+0x344], R99 ;  /* 0x0003446301007387 */ /* 0x000fe20000100800 */
[C---:B------:R-:W-:Y:S01]  /*83f0*/  SEL R124, R126.reuse, RZ, !P5 ;  /* 0x000000ff7e7c7207 */ /* 0x040fe20006800000 */
[----:B------:R-:W-:Y:S01]  /*8400*/  IMAD R82, R23, c[0x0][0x190], RZ ;  /* 0x0000640017527a24 */ /* 0x000fe200078e02ff */
[----:B------:R-:W-:Y:S01]  /*8410*/  ISETP.NE.U32.AND P5, PT, R127, RZ, PT ;  /* 0x000000ff7f00720c */ /* 0x000fe20003fa5070 */
[----:B------:R1:W-:Y:S01]  /*8420*/  STL [R1+0x340], R98 ;  /* 0x0003406201007387 */ /* 0x0003e20000100800 */
[----:B------:R-:W-:Y:S02]  /*8430*/  SEL R127, R126, RZ, !P3 ;  /* 0x000000ff7e7f7207 */ /* 0x000fe40005800000 */
[----:B------:R-:W-:Y:S01]  /*8440*/  ISETP.NE.U32.AND P3, PT, R124, RZ, PT ;  /* 0x000000ff7c00720c */ /* 0x000fe20003f65070 */
[----:B------:R-:W-:Y:S04]  /*8450*/  STL [R1+0x33c], R96 ;  /* 0x00033c6001007387 */ /* 0x000fe80000100800 */
[----:B------:R1:W-:Y:S01]  /*8460*/  LDGSTS.E [R157+0x44400], [R188.64], P1 ;  /* 0x44400000bc9d7fae */ /* 0x0003e20008921846 */
[----:B------:R-:W-:-:S03]  /*8470*/  ISETP.NE.U32.AND P1, PT, R127, RZ, PT ;  /* 0x000000ff7f00720c */ /* 0x000fc60003f25070 */
[----:B------:R-:W-:Y:S04]  /*8480*/  STL [R1+0x338], R95 ;  /* 0x0003385f01007387 */ /* 0x000fe80000100800 */
[----:B------:R1:W-:Y:S01]  /*8490*/  LDGSTS.E [R157+0x44c00], [R196.64], P4 ;  /* 0x44c00000c49d7fae */ /* 0x0003e2000a121846 */
[----:B------:R-:W-:-:S03]  /*84a0*/  ISETP.GE.AND P4, PT, R239, UR4, PT ;  /* 0x00000004ef007c0c */ /* 0x000fc6000bf86270 */
[----:B------:R-:W-:Y:S01]  /*84b0*/  STL [R1+0x334], R156 ;  /* 0x0003349c01007387 */ /* 0x000fe20000100800 */
[----:B------:R-:W-:Y:S02]  /*84c0*/  SEL R127, RZ, 0x4, P4 ;  /* 0x00000004ff7f7807 */ /* 0x000fe40002000000 */
[----:B------:R-:W-:Y:S01]  /*84d0*/  ISETP.GE.AND P4, PT, R128, UR4, PT ;  /* 0x0000000480007c0c */ /* 0x000fe2000bf86270 */
[----:B------:R1:W-:Y:S01]  /*84e0*/  LDGSTS.E [R157+0x45400], [R218.64], P0 ;  /* 0x45400000da9d7fae */ /* 0x0003e20008121846 */
[----:B------:R-:W-:Y:S01]  /*84f0*/  ISETP.GE.AND P0, PT, R0, c[0x0][0x180], PT ;  /* 0x0000600000007a0c */ /* 0x000fe20003f06270 */
[----:B------:R-:W-:Y:S02]  /*8500*/  IMAD R128, R74, c[0x0][0x190], RZ ;  /* 0x000064004a807a24 */ /* 0x000fe400078e02ff */
[----:B------:R-:W-:Y:S01]  /*8510*/  STL [R1+0x330], R155 ;  /* 0x0003309b01007387 */ /* 0x000fe20000100800 */
[----:B------:R-:W-:Y:S01]  /*8520*/  SEL R126, R126, RZ, !P0 ;  /* 0x000000ff7e7e7207 */ /* 0x000fe20004000000 */
[----:B------:R-:W-:Y:S01]  /*8530*/  IMAD R0, R50, c[0x0][0x190], RZ ;  /* 0x0000640032007a24 */ /* 0x000fe200078e02ff */
[----:B------:R-:W-:Y:S01]  /*8540*/  ISETP.GE.AND P0, PT, R132, UR4, PT ;  /* 0x0000000484007c0c */ /* 0x000fe2000bf06270 */
[----:B------:R-:W-:Y:S01]  /*8550*/  STL [R1+0x32c], R91 ;  /* 0x00032c5b01007387 */ /* 0x000fe20000100800 */
[----:B------:R-:W-:-:S02]  /*8560*/  IMAD R132, R76, c[0x0][0x190], RZ ;  /* 0x000064004c847a24 */ /* 0x000fc400078e02ff */
[----:B------:R-:W-:Y:S01]  /*8570*/  SEL R124, RZ, 0x4, P0 ;  /* 0x00000004ff7c7807 */ /* 0x000fe20000000000 */
[----:B------:R-:W-:Y:S01]  /*8580*/  STL [R1+0x328], R154 ;  /* 0x0003289a01007387 */ /* 0x000fe20000100800 */
[----:B------:R-:W-:Y:S01]  /*8590*/  ISETP.NE.U32.AND P0, PT, R126, RZ, PT ;  /* 0x000000ff7e00720c */ /* 0x000fe20003f05070 */
[----:B------:R-:W-:Y:S02]  /*85a0*/  IMAD R74, R28, c[0x0][0x190], RZ ;  /* 0x000064001c4a7a24 */ /* 0x000fe400078e02ff */
[----:B------:R-:W-:Y:S01]  /*85b0*/  STL [R1+0x324], R153 ;  /* 0x0003249901007387 */ /* 0x000fe20000100800 */
[----:B------:R-:W-:-:S03]  /*85c0*/  IMAD R76, R27, c[0x0][0x190], RZ ;  /* 0x000064001b4c7a24 */ /* 0x000fc600078e02ff */
[----:B------:R-:W-:Y:S04]  /*85d0*/  STL [R1+0x320], R87 ;  /* 0x0003205701007387 */ /* 0x000fe80000100800 */
        /* <DEDUP_REMOVED lines=22> */
[----:B------:R1:W-:Y:S01]  /*8740*/  LDGSTS.E [R157+0x45c00], [R202.64], P2 ;  /* 0x45c00000ca9d7fae */ /* 0x0003e20009121846 */
[----:B------:R-:W-:Y:S01]  /*8750*/  ISETP.GT.AND P2, PT, R134, 0x7f, PT ;  /* 0x0000007f8600780c */ /* 0x000fe20003f44270 */
[----:B------:R-:W-:-:S02]  /*8760*/  IMAD R134, R44, c[0x0][0x190], RZ ;  /* 0x000064002c867a24 */ /* 0x000fc400078e02ff */
[----:B------:R-:W-:Y:S01]  /*8770*/  STL [R1+0x2c4], R56 ;  /* 0x0002c43801007387 */ /* 0x000fe20000100800 */
[----:B------:R-:W-:Y:S02]  /*8780*/  SEL R127, R127, RZ, P2 ;  /* 0x000000ff7f7f7207 */ /* 0x000fe40001000000 */
[----:B------:R-:W-:Y:S01]  /*8790*/  SEL R124, R124, RZ, P2 ;  /* 0x000000ff7c7c7207 */ /* 0x000fe20001000000 */
[----:B------:R1:W-:Y:S01]  /*87a0*/  LDGSTS.E [R157+0x46400], [R192.64], P5 ;  /* 0x46400000c09d7fae */ /* 0x0003e2000a921846 */
[----:B------:R-:W-:Y:S01]  /*87b0*/  ISETP.GE.AND P5, PT, R130, UR4, PT ;  /* 0x0000000482007c0c */ /* 0x000fe2000bfa6270 */
[----:B------:R-:W-:Y:S02]  /*87c0*/  IMAD R130, R30, c[0x0][0x190], RZ ;  /* 0x000064001e827a24 */ /* 0x000fe400078e02ff */
[----:B------:R-:W-:Y:S01]  /*87d0*/  STL [R1+0x2c0], R55 ;  /* 0x0002c03701007387 */ /* 0x000fe20000100800 */
[----:B------:R-:W-:Y:S02]  /*87e0*/  SEL R126, RZ, 0x4, P5 ;  /* 0x00000004ff7e7807 */ /* 0x000fe40002800000 */
[----:B------:R-:W-:Y:S01]  /*87f0*/  ISETP.NE.U32.AND P5, PT, R127, RZ, PT ;  /* 0x000000ff7f00720c */ /* 0x000fe20003fa5070 */
[----:B------:R-:W-:Y:S01]  /*8800*/  STL [R1+0x2bc], R54 ;  /* 0x0002bc3601007387 */ /* 0x000fe20000100800 */
[----:B------:R-:W-:-:S02]  /*8810*/  SEL R126, R126, RZ, P2 ;  /* 0x000000ff7e7e7207 */ /* 0x000fc40001000000 */
[----:B------:R-:W-:Y:S01]  /*8820*/  SEL R127, RZ, 0x4, P4 ;  /* 0x00000004ff7f7807 */ /* 0x000fe20002000000 */
[----:B------:R-:W-:Y:S01]  /*8830*/  STL [R1+0x2b8], R52 ;  /* 0x0002b83401007387 */ /* 0x000fe20000100800 */
[----:B------:R-:W-:Y:S01]  /*8840*/  ISETP.NE.U32.AND P4, PT, R124, RZ, PT ;  /* 0x000000ff7c00720c */ /* 0x000fe20003f85070 */
[----:B------:R-:W-:Y:S01]  /*8850*/  IMAD R124, R29, c[0x0][0x190], RZ ;  /* 0x000064001d7c7a24 */ /* 0x000fe200078e02ff */
[----:B------:R-:W-:Y:S01]  /*8860*/  SEL R204, R127, RZ, P2 ;  /* 0x000000ff7fcc7207 */ /* 0x000fe20001000000 */
[----:B------:R-:W-:Y:S04]  /*8870*/  STL [R1+0x2b4], R51 ;  /* 0x0002b43301007387 */ /* 0x000fe80000100800 */
[----:B------:R-:W-:Y:S04]  /*8880*/  STL [R1+0x2b0], R0 ;  /* 0x0002b00001007387 */ /* 0x000fe80000100800 */
[----:B------:R-:W-:Y:S04]  /*8890*/  STL [R1+0x2ac], R48 ;  /* 0x0002ac3001007387 */ /* 0x000fe80000100800 */
[----:B------:R-:W-:Y:S04]  /*88a0*/  STL [R1+0x2a8], R47 ;  /* 0x0002a82f01007387 */ /* 0x000fe80000100800 */
[----:B------:R-:W-:Y:S04]  /*88b0*/  STL [R1+0x2a4], R147 ;  /* 0x0002a49301007387 */ /* 0x000fe80000100800 */
[----:B------:R-:W-:Y:S04]  /*88c0*/  STL [R1+0x2a0], R134 ;  /* 0x0002a08601007387 */ /* 0x000fe80000100800 */
[----:B------:R1:W-:Y:S01]  /*88d0*/  LDGSTS.E [R157+0x46c00], [R222.64], P3 ;  /* 0x46c00000de9d7fae */ /* 0x0003e20009921846 */
[----:B------:R-:W-:-:S03]  /*88e0*/  ISETP.NE.U32.AND P3, PT, R126, RZ, PT ;  /* 0x000000ff7e00720c */ /* 0x000fc60003f65070 */
[----:B------:R-:W-:Y:S04]  /*88f0*/  STL [R1+0x29c], R146 ;  /* 0x00029c9201007387 */ /* 0x000fe80000100800 */
[----:B------:R-:W-:Y:S04]  /*8900*/  STL [R1+0x298], R136 ;  /* 0x0002988801007387 */ /* 0x000fe80000100800 */
[----:B------:R2:W-:Y:S01]  /*8910*/  LDGSTS.E [R157+0x47400], [R190.64], P1 ;  /* 0x47400000be9d7fae */ /* 0x0005e20008921846 */
[----:B------:R-:W-:-:S03]  /*8920*/  LEA R126, P1, R123, R180, 0x2 ;  /* 0x000000b47b7e7211 */ /* 0x000fc600078210ff */
[----:B------:R-:W-:Y:S01]  /*8930*/  STL [R1+0x294], R144 ;  /* 0x0002949001007387 */ /* 0x000fe20000100800 */
[-C--:B------:R-:W-:Y:S02]  /*8940*/  LEA.HI.X.SX32 R127, R123, R181.reuse, 0x2, P1 ;  /* 0x000000b57b7f7211 */ /* 0x080fe400008f16ff */
[-C--:B------:R-:W-:Y:S01]  /*8950*/  LEA R30, P1, R120, R180.reuse, 0x2 ;  /* 0x000000b4781e7211 */ /* 0x080fe200078210ff */
[----:B------:R2:W-:Y:S01]  /*8960*/  LDGSTS.E [R157+0x47c00], [R158.64], P0 ;  /* 0x47c000009e9d7fae */ /* 0x0005e20008121846 */
[-C--:B-1----:R-:W-:Y:S02]  /*8970*/  LEA R198, P0, R122, R180.reuse, 0x2 ;  /* 0x000000b47ac67211 */ /* 0x082fe400078010ff */
[-C--:B------:R-:W-:Y:S01]  /*8980*/  LEA.HI.X.SX32 R31, R120, R181.reuse, 0x2, P1 ;  /* 0x000000b5781f7211 */ /* 0x080fe200008f16ff */
[----:B------:R-:W-:Y:S01]  /*8990*/  STL [R1+0x27c], R138 ;  /* 0x00027c8a01007387 */ /* 0x000fe20000100800 */
[----:B------:R-:W-:Y:S01]  /*89a0*/  LEA.HI.X.SX32 R199, R122, R181, 0x2, P0 ;  /* 0x000000b57ac77211 */ /* 0x000fe200000f16ff */
[----:B------:R-:W-:Y:S01]  /*89b0*/  IMAD R120, R21, c[0x0][0x190], RZ ;  /* 0x0000640015787a24 */ /* 0x000fe200078e02ff */
[----:B------:R-:W-:Y:S01]  /*89c0*/  LEA R242, P0, R119, R180, 0x2 ;  /* 0x000000b477f27211 */ /* 0x000fe200078010ff */
[----:B------:R-:W-:Y:S01]  /*89d0*/  STL [R1+0x278], R143 ;  /* 0x0002788f01007387 */ /* 0x000fe20000100800 */
[----:B------:R-:W-:-:S02]  /*89e0*/  IMAD R122, R25, c[0x0][0x190], RZ ;  /* 0x00006400197a7a24 */ /* 0x000fc400078e02ff */
[-C--:B------:R-:W-:Y:S01]  /*89f0*/  LEA.HI.X.SX32 R243, R119, R181.reuse, 0x2, P0 ;  /* 0x000000b577f37211 */ /* 0x080fe200000f16ff */
[----:B------:R-:W-:Y:S01]  /*8a00*/  STL [R1+0x270], R140 ;  /* 0x0002708c01007387 */ /* 0x000fe20000100800 */
[CC--:B------:R-:W-:Y:S01]  /*8a10*/  LEA R236, P0, R116.reuse, R180.reuse, 0x2 ;  /* 0x000000b474ec7211 */ /* 0x0c0fe200078010ff */
[----:B--2---:R-:W-:Y:S02]  /*8a20*/  IMAD R158, R97, c[0x0][0x190], RZ ;  /* 0x00006400619e7a24 */ /* 0x004fe400078e02ff */
[----:B------:R-:W-:Y:S01]  /*8a30*/  STL [R1+0x26c], R142 ;  /* 0x00026c8e01007387 */ /* 0x000fe20000100800 */
[-C--:B------:R-:W-:Y:S01]  /*8a40*/  LEA.HI.X.SX32 R237, R116, R181.reuse, 0x2, P0 ;  /* 0x000000b574ed7211 */ /* 0x080fe200000f16ff */
[----:B------:R-:W-:Y:S01]  /*8a50*/  IMAD R116, R13, c[0x0][0x190], RZ ;  /* 0x000064000d747a24 */ /* 0x000fe200078e02ff */
[CC--:B------:R-:W-:Y:S01]  /*8a60*/  LEA R234, P0, R114.reuse, R180.reuse, 0x2 ;  /* 0x000000b472ea7211 */ /* 0x0c0fe200078010ff */
[----:B------:R-:W-:Y:S03]  /*8a70*/  STL [R1+0x268], R139 ;  /* 0x0002688b01007387 */ /* 0x000fe60000100800 */
[----:B------:R-:W-:Y:S01]  /*8a80*/  LEA.HI.X.SX32 R235, R114, R181, 0x2, P0 ;  /* 0x000000b572eb7211 */ /* 0x000fe200000f16ff */
[----:B------:R-:W-:Y:S01]  /*8a90*/  STL [R1+0x264], R135 ;  /* 0x0002648701007387 */ /* 0x000fe20000100800 */
[----:B----4-:R-:W-:Y:S01]  /*8aa0*/  LEA R240, P0, R111, R180, 0x2 ;  /* 0x000000b46ff07211 */ /* 0x010fe200078010ff */
[----:B------:R-:W-:-:S02]  /*8ab0*/  IMAD R114, R9, c[0x0][0x190], RZ ;  /* 0x0000640009727a24 */ /* 0x000fc400078e02ff */
[----:B------:R-:W-:Y:S01]  /*8ac0*/  STL.64 [R1+0x908], R190 ;  /* 0x000908be01007387 */ /* 0x000fe20000100a00 */
[-C--:B------:R-:W-:Y:S02]  /*8ad0*/  LEA.HI.X.SX32 R241, R111, R181.reuse, 0x2, P0 ;  /* 0x000000b56ff17211 */ /* 0x080fe400000f16ff */
[CC--:B------:R-:W-:Y:S01]  /*8ae0*/  LEA R212, P0, R108.reuse, R180.reuse, 0x2 ;  /* 0x000000b46cd47211 */ /* 0x0c0fe200078010ff */
[----:B------:R-:W-:Y:S03]  /*8af0*/  STL [R1+0x260], R131 ;  /* 0x0002608301007387 */ /* 0x000fe60000100800 */
[----:B------:R-:W-:Y:S01]  /*8b00*/  LEA.HI.X.SX32 R213, R108, R181, 0x2, P0 ;  /* 0x000000b56cd57211 */ /* 0x000fe200000f16ff */
[----:B------:R-:W-:Y:S01]  /*8b10*/  STL [R1+0x25c], R130 ;  /* 0x00025c8201007387 */ /* 0x000fe20000100800 */
[----:B------:R-:W-:Y:S01]  /*8b20*/  LEA R228, P0, R106, R180, 0x2 ;  /* 0x000000b46ae47211 */ /* 0x000fe200078010ff */
[----:B------:R-:W-:-:S02]  /*8b30*/  IMAD R108, R6, c[0x0][0x190], RZ ;  /* 0x00006400066c7a24 */ /* 0x000fc400078e02ff */
[----:B------:R-:W-:Y:S01]  /*8b40*/  STL.64 [R1+0x910], R206 ;  /* 0x000910ce01007387 */ /* 0x000fe20000100a00 */
[-C--:B------:R-:W-:Y:S01]  /*8b50*/  LEA.HI.X.SX32 R229, R106, R181.reuse, 0x2, P0 ;  /* 0x000000b56ae57211 */ /* 0x080fe200000f16ff */
[----:B------:R-:W-:Y:S01]  /*8b60*/  IMAD R106, R7, c[0x0][0x190], RZ ;  /* 0x00006400076a7a24 */ /* 0x000fe200078e02ff */
[CC--:B------:R-:W-:Y:S01]  /*8b70*/  LEA R200, P0, R103.reuse, R180.reuse, 0x2 ;  /* 0x000000b467c87211 */ /* 0x0c0fe200078010ff */
[----:B------:R-:W-:Y:S03]  /*8b80*/  STL [R1+0x258], R74 ;  /* 0x0002584a01007387 */ /* 0x000fe60000100800 */
[----:B------:R-:W-:Y:S01]  /*8b90*/  LEA.HI.X.SX32 R201, R103, R181, 0x2, P0 ;  /* 0x000000b567c97211 */ /* 0x000fe200000f16ff */
[----:B------:R1:W-:Y:S01]  /*8ba0*/  STL.64 [R1+0x108], R126 ;  /* 0x0001087e01007387 */ /* 0x0003e20000100a00 */
[----:B------:R-:W-:-:S03]  /*8bb0*/  LEA R210, P0, R100, R180, 0x2 ;  /* 0x000000b464d27211 */ /* 0x000fc600078010ff */
[----:B------:R-:W-:Y:S01]  /*8bc0*/  STL.64 [R1+0x100], R198 ;  /* 0x000100c601007387 */ /* 0x000fe20000100a00 */
[-C--:B------:R-:W-:Y:S01]  /*8bd0*/  LEA.HI.X.SX32 R211, R100, R181.reuse, 0x2, P0 ;  /* 0x000000b564d37211 */ /* 0x080fe200000f16ff */
[----:B------:R-:W-:Y:S01]  /*8be0*/  IMAD R100, R11, c[0x0][0x190], RZ ;  /* 0x000064000b647a24 */ /* 0x000fe200078e02ff */
[CC--:B---3--:R-:W-:Y:S01]  /*8bf0*/  LEA R214, P0, R98.reuse, R180.reuse, 0x2 ;  /* 0x000000b462d67211 */ /* 0x0c8fe200078010ff */
[----:B------:R2:W-:Y:S03]  /*8c00*/  STL.64 [R1+0x918], R198 ;  /* 0x000918c601007387 */ /* 0x0005e60000100a00 */
[----:B------:R-:W-:Y:S01]  /*8c10*/  LEA.HI.X.SX32 R215, R98, R181, 0x2, P0 ;  /* 0x000000b562d77211 */ /* 0x000fe200000f16ff */
[----:B------:R-:W-:Y:S01]  /*8c20*/  IMAD R98, R12, c[0x0][0x190], RZ ;  /* 0x000064000c627a24 */ /* 0x000fe200078e02ff */
[----:B------:R-:W-:Y:S01]  /*8c30*/  LEA R232, P0, R95, R180, 0x2 ;  /* 0x000000b45fe87211 */ /* 0x000fe200078010ff */
[----:B------:R-:W-:Y:S01]  /*8c40*/  STL [R1+0x254], R76 ;  /* 0x0002544c01007387 */ /* 0x000fe20000100800 */
[----:B-1----:R-:W-:-:S02]  /*8c50*/  IMAD R126, R33, c[0x0][0x190], RZ ;  /* 0x00006400217e7a24 */ /* 0x002fc400078e02ff */
[-C--:B------:R-:W-:Y:S01]  /*8c60*/  LEA.HI.X.SX32 R233, R95, R181.reuse, 0x2, P0 ;  /* 0x000000b55fe97211 */ /* 0x080fe200000f16ff */
[----:B------:R-:W-:Y:S01]  /*8c70*/  STL.64 [R1+0xf8], R30 ;  /* 0x0000f81e01007387 */ /* 0x000fe20000100a00 */
[CC--:B------:R-:W-:Y:S02]  /*8c80*/  LEA R230, P0, R155.reuse, R180.reuse, 0x2 ;  /* 0x000000b49be67211 */ /* 0x0c0fe400078010ff */
[CC--:B--2---:R-:W-:Y:S01]  /*8c90*/  LEA R198, P1, R118.reuse, R180.reuse, 0x2 ;  /* 0x000000b476c67211 */ /* 0x0c4fe200078210ff */
[----:B------:R-:W-:Y:S01]  /*8ca0*/  STL.64 [R1+0xf0], R242 ;  /* 0x0000f0f201007387 */ /* 0x000fe20000100a00 */
[-C--:B------:R-:W-:Y:S02]  /*8cb0*/  LEA.HI.X.SX32 R231, R155, R181.reuse, 0x2, P0 ;  /* 0x000000b59be77211 */ /* 0x080fe400000f16ff */
[----:B------:R-:W-:Y:S01]  /*8cc0*/  LEA.HI.X.SX32 R199, R118, R181, 0x2, P1 ;  /* 0x000000b576c77211 */ /* 0x000fe200008f16ff */
[----:B------:R-:W-:Y:S01]  /*8cd0*/  IMAD R118, R17, c[0x0][0x190], RZ ;  /* 0x0000640011767a24 */ /* 0x000fe200078e02ff */
[-C--:B------:R-:W-:Y:S01]  /*8ce0*/  LEA R206, P1, R115, R180.reuse, 0x2 ;  /* 0x000000b473ce7211 */ /* 0x080fe200078210ff */
[----:B------:R-:W-:Y:S01]  /*8cf0*/  STL.64 [R1+0x920], R242 ;  /* 0x000920f201007387 */ /* 0x000fe20000100a00 */
[----:B------:R-:W-:-:S02]  /*8d00*/  LEA R226, P0, R154, R180, 0x2 ;  /* 0x000000b49ae27211 */ /* 0x000fc400078010ff */
[-C--:B------:R-:W-:Y:S01]  /*8d10*/  LEA.HI.X.SX32 R207, R115, R181.reuse, 0x2, P1 ;  /* 0x000000b573cf7211 */ /* 0x080fe200008f16ff */
[----:B------:R-:W-:Y:S01]  /*8d20*/  STL [R1+0x250], R78 ;  /* 0x0002504e01007387 */ /* 0x000fe20000100800 */
[-C--:B------:R-:W-:Y:S02]  /*8d30*/  LEA R190, P1, R112, R180.reuse, 0x2 ;  /* 0x000000b470be7211 */ /* 0x080fe400078210ff */
[-C--:B------:R-:W-:Y:S01]  /*8d40*/  LEA.HI.X.SX32 R227, R154, R181.reuse, 0x2, P0 ;  /* 0x000000b59ae37211 */ /* 0x080fe200000f16ff */
[----:B------:R-:W-:Y:S01]  /*8d50*/  STL.64 [R1+0xe8], R198 ;  /* 0x0000e8c601007387 */ /* 0x000fe20000100a00 */
[-C--:B------:R-:W-:Y:S01]  /*8d60*/  LEA.HI.X.SX32 R191, R112, R181.reuse, 0x2, P1 ;  /* 0x000000b570bf7211 */ /* 0x080fe200008f16ff */
[----:B------:R-:W-:Y:S01]  /*8d70*/  IMAD R112, R5, c[0x0][0x190], RZ ;  /* 0x0000640005707a24 */ /* 0x000fe200078e02ff */
[CC--:B------:R-:W-:Y:S01]  /*8d80*/  LEA R222, P1, R110.reuse, R180.reuse, 0x2 ;  /* 0x000000b46ede7211 */ /* 0x0c0fe200078210ff */
[----:B------:R-:W-:Y:S01]  /*8d90*/  STL.64 [R1+0x928], R198 ;  /* 0x000928c601007387 */ /* 0x000fe20000100a00 */
[-C--:B------:R-:W-:Y:S01]  /*8da0*/  LEA R220, P0, R87, R180.reuse, 0x2 ;  /* 0x000000b457dc7211 */ /* 0x080fe200078010ff */
[----:B------:R-:W-:Y:S01]  /*8db0*/  IMAD R154, R89, c[0x0][0x190], RZ ;  /* 0x00006400599a7a24 */ /* 0x000fe200078e02ff */
[-C--:B------:R-:W-:Y:S01]  /*8dc0*/  LEA.HI.X.SX32 R223, R110, R181.reuse, 0x2, P1 ;  /* 0x000000b56edf7211 */ /* 0x080fe200008f16ff */
[----:B------:R-:W-:Y:S01]  /*8dd0*/  IMAD R110, R4, c[0x0][0x190], RZ ;  /* 0x00006400046e7a24 */ /* 0x000fe200078e02ff */
[----:B------:R-:W-:Y:S01]  /*8de0*/  LEA R192, P1, R107, R180, 0x2 ;  /* 0x000000b46bc07211 */ /* 0x000fe200078210ff */
[----:B------:R-:W-:Y:S01]  /*8df0*/  STL.64 [R1+0xe0], R236 ;  /* 0x0000e0ec01007387 */ /* 0x000fe20000100a00 */
[----:B------:R-:W-:-:S02]  /*8e00*/  LEA.HI.X.SX32 R221, R87, R181, 0x2, P0 ;  /* 0x000000b557dd7211 */ /* 0x000fc400000f16ff */
[-C--:B------:R-:W-:Y:S01]  /*8e10*/  LEA.HI.X.SX32 R193, R107, R181.reuse, 0x2, P1 ;  /* 0x000000b56bc17211 */ /* 0x080fe200008f16ff */
[----:B------:R1:W-:Y:S01]  /*8e20*/  STL [R1+0x93c], R237 ;  /* 0x00093ced01007387 */ /* 0x0003e20000100800 */
[CC--:B------:R-:W-:Y:S02]  /*8e30*/  LEA R202, P1, R104.reuse, R180.reuse, 0x2 ;  /* 0x000000b468ca7211 */ /* 0x0c0fe400078210ff */
[CC--:B------:R-:W-:Y:S01]  /*8e40*/  LEA R224, P0, R151.reuse, R180.reuse, 0x2 ;  /* 0x000000b497e07211 */ /* 0x0c0fe200078010ff */
[----:B------:R-:W-:Y:S01]  /*8e50*/  STL [R1+0x24c], R80 ;  /* 0x00024c5001007387 */ /* 0x000fe20000100800 */
[-C--:B------:R-:W-:Y:S01]  /*8e60*/  LEA.HI.X.SX32 R203, R104, R181.reuse, 0x2, P1 ;  /* 0x000000b568cb7211 */ /* 0x080fe200008f16ff */
[----:B------:R-:W-:Y:S01]  /*8e70*/  IMAD R104, R8, c[0x0][0x190], RZ ;  /* 0x0000640008687a24 */ /* 0x000fe200078e02ff */
[CC--:B------:R-:W-:Y:S01]  /*8e80*/  LEA R238, P1, R102.reuse, R180.reuse, 0x2 ;  /* 0x000000b466ee7211 */ /* 0x0c0fe200078210ff */
[----:B------:R-:W-:Y:S01]  /*8e90*/  STL.64 [R1+0xd8], R206 ;  /* 0x0000d8ce01007387 */ /* 0x000fe20000100a00 */
[-C--:B------:R-:W-:Y:S01]  /*8ea0*/  LEA.HI.X.SX32 R225, R151, R181.reuse, 0x2, P0 ;  /* 0x000000b597e17211 */ /* 0x080fe200000f16ff */
[----:B-1----:R-:W-:Y:S01]  /*8eb0*/  IMAD R237, R145, c[0x0][0x190], RZ ;  /* 0x0000640091ed7a24 */ /* 0x002fe200078e02ff */
[----:B------:R-:W-:Y:S01]  /*8ec0*/  LEA.HI.X.SX32 R239, R102, R181, 0x2, P1 ;  /* 0x000000b566ef7211 */ /* 0x000fe200008f16ff */
[----:B------:R-:W-:Y:S01]  /*8ed0*/  IMAD R102, R10, c[0x0][0x190], RZ ;  /* 0x000064000a667a24 */ /* 0x000fe200078e02ff */
[-C--:B------:R-:W-:Y:S01]  /*8ee0*/  LEA R218, P1, R99, R180.reuse, 0x2 ;  /* 0x000000b463da7211 */ /* 0x080fe200078210ff */
[----:B------:R-:W-:Y:S01]  /*8ef0*/  STL.64 [R1+0xd0], R234 ;  /* 0x0000d0ea01007387 */ /* 0x000fe20000100a00 */
[----:B------:R-:W-:-:S02]  /*8f00*/  LEA R216, P0, R2, R180, 0x2 ;  /* 0x000000b402d87211 */ /* 0x000fc400078010ff */
[-C--:B------:R-:W-:Y:S01]  /*8f10*/  LEA.HI.X.SX32 R219, R99, R181.reuse, 0x2, P1 ;  /* 0x000000b563db7211 */ /* 0x080fe200008f16ff */
[----:B------:R1:W-:Y:S01]  /*8f20*/  STL [R1+0x248], R82 ;  /* 0x0002485201007387 */ /* 0x0003e20000100800 */
[-C--:B------:R-:W-:Y:S02]  /*8f30*/  LEA R196, P1, R96, R180.reuse, 0x2 ;  /* 0x000000b460c47211 */ /* 0x080fe400078210ff */
[-C--:B------:R-:W-:Y:S01]  /*8f40*/  LEA.HI.X.SX32 R217, R2, R181.reuse, 0x2, P0 ;  /* 0x000000b502d97211 */ /* 0x080fe200000f16ff */
[----:B------:R-:W-:Y:S01]  /*8f50*/  STL.64 [R1+0xc8], R190 ;  /* 0x0000c8be01007387 */ /* 0x000fe20000100a00 */
[----:B------:R-:W-:Y:S01]  /*8f60*/  LEA.HI.X.SX32 R197, R96, R181, 0x2, P1 ;  /* 0x000000b560c57211 */ /* 0x000fe200008f16ff */
[----:B------:R-:W-:Y:S01]  /*8f70*/  IMAD R96, R14, c[0x0][0x190], RZ ;  /* 0x000064000e607a24 */ /* 0x000fe200078e02ff */
[-C--:B------:R-:W-:Y:S01]  /*8f80*/  LEA R188, P1, R156, R180.reuse, 0x2 ;  /* 0x000000b49cbc7211 */ /* 0x080fe200078210ff */
[----:B------:R-:W-:Y:S01]  /*8f90*/  STL.64 [R1+0xc0], R240 ;  /* 0x0000c0f001007387 */ /* 0x000fe20000100a00 */
[----:B------:R-:W-:-:S02]  /*8fa0*/  LEA R2, P0, R79, R180, 0x2 ;  /* 0x000000b44f027211 */ /* 0x000fc400078010ff */
[-C--:B------:R-:W-:Y:S01]  /*8fb0*/  LEA.HI.X.SX32 R189, R156, R181.reuse, 0x2, P1 ;  /* 0x000000b59cbd7211 */ /* 0x080fe200008f16ff */
[----:B------:R-:W-:Y:S01]  /*8fc0*/  STL [R1+0x244], R84 ;  /* 0x0002445401007387 */ /* 0x000fe20000100800 */
[-C--:B------:R-:W-:Y:S01]  /*8fd0*/  LEA R186, P1, R91, R180.reuse, 0x2 ;  /* 0x000000b45bba7211 */ /* 0x080fe200078210ff */
[----:B------:R-:W-:Y:S02]  /*8fe0*/  IMAD R156, R93, c[0x0][0x190], RZ ;  /* 0x000064005d9c7a24 */ /* 0x000fe400078e02ff */
[----:B------:R-:W-:Y:S01]  /*8ff0*/  STL.64 [R1+0xb8], R222 ;  /* 0x0000b8de01007387 */ /* 0x000fe20000100a00 */
[-C--:B------:R-:W-:Y:S02]  /*9000*/  LEA.HI.X.SX32 R187, R91, R181.reuse, 0x2, P1 ;  /* 0x000000b55bbb7211 */ /* 0x080fe400008f16ff */
[CC--:B------:R-:W-:Y:S01]  /*9010*/  LEA R182, P1, R153.reuse, R180.reuse, 0x2 ;  /* 0x000000b499b67211 */ /* 0x0c0fe200078210ff */
[----:B------:R-:W-:Y:S03]  /*9020*/  STL.64 [R1+0xb0], R212 ;  /* 0x0000b0d401007387 */ /* 0x000fe60000100a00 */
[----:B------:R-:W-:Y:S01]  /*9030*/  LEA.HI.X.SX32 R183, R153, R181, 0x2, P1 ;  /* 0x000000b599b77211 */ /* 0x000fe200008f16ff */
[----:B------:R2:W-:Y:S01]  /*9040*/  STL [R1+0x240], R86 ;  /* 0x0002405601007387 */ /* 0x0005e20000100800 */
[----:B------:R-:W-:-:S03]  /*9050*/  LEA R194, P1, R152, R180, 0x2 ;  /* 0x000000b498c27211 */ /* 0x000fc600078210ff */
[----:B------:R-:W-:Y:S01]  /*9060*/  STL.64 [R1+0xa8], R192 ;  /* 0x0000a8c001007387 */ /* 0x000fe20000100a00 */
[-C--:B------:R-:W-:Y:S01]  /*9070*/  LEA.HI.X.SX32 R195, R152, R181.reuse, 0x2, P1 ;  /* 0x000000b598c37211 */ /* 0x080fe200008f16ff */
[----:B------:R-:W-:Y:S01]  /*9080*/  IMAD R152, R85, c[0x0][0x190], RZ ;  /* 0x0000640055987a24 */ /* 0x000fe200078e02ff */
[CC--:B------:R-:W-:Y:S01]  /*9090*/  LEA R184, P1, R3.reuse, R180.reuse, 0x2 ;  /* 0x000000b403b87211 */ /* 0x0c0fe200078210ff */
[----:B------:R-:W-:Y:S03]  /*90a0*/  STL.64 [R1+0xa0], R228 ;  /* 0x0000a0e401007387 */ /* 0x000fe60000100a00 */
[-C--:B------:R-:W-:Y:S01]  /*90b0*/  LEA.HI.X.SX32 R185, R3, R181.reuse, 0x2, P1 ;  /* 0x000000b503b97211 */ /* 0x080fe200008f16ff */
[----:B------:R-:W-:Y:S01]  /*90c0*/  STL [R1+0x23c], R88 ;  /* 0x00023c5801007387 */ /* 0x000fe20000100800 */
[----:B------:R-:W-:Y:S02]  /*90d0*/  LEA.HI.X.SX32 R3, R79, R181, 0x2, P0 ;  /* 0x000000b54f037211 */ /* 0x000fe400000f16ff */
[-C--:B------:R-:W-:Y:S01]  /*90e0*/  LEA R248, P0, R132, R180.reuse, 0x2 ;  /* 0x000000b484f87211 */ /* 0x080fe200078010ff */
[----:B------:R-:W-:Y:S01]  /*90f0*/  STL.64 [R1+0x98], R202 ;  /* 0x000098ca01007387 */ /* 0x000fe20000100a00 */
[----:B------:R-:W-:-:S02]  /*9100*/  LEA R208, P1, R150, R180, 0x2 ;  /* 0x000000b496d07211 */ /* 0x000fc400078210ff */
[-C--:B------:R-:W-:Y:S01]  /*9110*/  LEA.HI.X.SX32 R249, R132, R181.reuse, 0x2, P0 ;  /* 0x000000b584f97211 */ /* 0x080fe200000f16ff */
[----:B------:R-:W-:Y:S01]  /*9120*/  IMAD R132, R45, c[0x0][0x190], RZ ;  /* 0x000064002d847a24 */ /* 0x000fe200078e02ff */
[-C--:B------:R-:W-:Y:S01]  /*9130*/  LEA R244, P0, R128, R180.reuse, 0x2 ;  /* 0x000000b480f47211 */ /* 0x080fe200078010ff */
[----:B------:R-:W-:Y:S01]  /*9140*/  STL.64 [R1+0x90], R200 ;  /* 0x000090c801007387 */ /* 0x000fe20000100a00 */
[-C--:B------:R-:W-:Y:S01]  /*9150*/  LEA.HI.X.SX32 R209, R150, R181.reuse, 0x2, P1 ;  /* 0x000000b596d17211 */ /* 0x080fe200008f16ff */
[----:B------:R-:W-:Y:S01]  /*9160*/  IMAD R150, R81, c[0x0][0x190], RZ ;  /* 0x0000640051967a24 */ /* 0x000fe200078e02ff */
[----:B------:R-:W-:Y:S01]  /*9170*/  LEA.HI.X.SX32 R245, R128, R181, 0x2, P0 ;  /* 0x000000b580f57211 */ /* 0x000fe200000f16ff */
[----:B------:R-:W-:Y:S01]  /*9180*/  IMAD R128, R37, c[0x0][0x190], RZ ;  /* 0x0000640025807a24 */ /* 0x000fe200078e02ff */
[-C--:B------:R-:W-:Y:S01]  /*9190*/  LEA R6, P0, R71, R180.reuse, 0x2 ;  /* 0x000000b447067211 */ /* 0x080fe200078010ff */
[----:B------:R3:W-:Y:S01]  /*91a0*/  STL [R1+0x238], R90 ;  /* 0x0002385a01007387 */ /* 0x0007e20000100800 */
[----:B------:R-:W-:-:S02]  /*91b0*/  LEA R250, P1, R148, R180, 0x2 ;  /* 0x000000b494fa7211 */ /* 0x000fc400078210ff */
[-C--:B------:R-:W-:Y:S01]  /*91c0*/  LEA.HI.X.SX32 R7, R71, R181.reuse, 0x2, P0 ;  /* 0x000000b547077211 */ /* 0x080fe200000f16ff */
[----:B------:R-:W-:Y:S01]  /*91d0*/  STL.64 [R1+0x88], R238 ;  /* 0x000088ee01007387 */ /* 0x000fe20000100a00 */
[-C--:B------:R-:W-:Y:S02]  /*91e0*/  LEA R10, P0, R68, R180.reuse, 0x2 ;  /* 0x000000b4440a7211 */ /* 0x080fe400078010ff */
[-C--:B------:R-:W-:Y:S01]  /*91f0*/  LEA.HI.X.SX32 R251, R148, R181.reuse, 0x2, P1 ;  /* 0x000000b594fb7211 */ /* 0x080fe200008f16ff */
[----:B------:R-:W-:Y:S01]  /*9200*/  STL.64 [R1+0x80], R210 ;  /* 0x000080d201007387 */ /* 0x000fe20000100a00 */
[-C--:B------:R-:W-:Y:S01]  /*9210*/  LEA R246, P1, R75, R180.reuse, 0x2 ;  /* 0x000000b44bf67211 */ /* 0x080fe200078210ff */
[----:B------:R-:W-:Y:S01]  /*9220*/  IMAD R148, R77, c[0x0][0x190], RZ ;  /* 0x000064004d947a24 */ /* 0x000fe200078e02ff */
[----:B------:R-:W-:Y:S01]  /*9230*/  LEA.HI.X.SX32 R11, R68, R181, 0x2, P0 ;  /* 0x000000b5440b7211 */ /* 0x000fe200000f16ff */
[----:B------:R-:W-:Y:S01]  /*9240*/  STL [R1+0x234], R92 ;  /* 0x0002345c01007387 */ /* 0x000fe20000100800 */
[----:B------:R-:W-:-:S02]  /*9250*/  LEA R14, P0, R66, R180, 0x2 ;  /* 0x000000b4420e7211 */ /* 0x000fc400078010ff */
[-C--:B------:R-:W-:Y:S01]  /*9260*/  LEA.HI.X.SX32 R247, R75, R181.reuse, 0x2, P1 ;  /* 0x000000b54bf77211 */ /* 0x080fe200008f16ff */
[----:B------:R-:W-:Y:S01]  /*9270*/  STL.64 [R1+0x78], R218 ;  /* 0x000078da01007387 */ /* 0x000fe20000100a00 */
[-C--:B------:R-:W-:Y:S02]  /*9280*/  LEA R4, P1, R72, R180.reuse, 0x2 ;  /* 0x000000b448047211 */ /* 0x080fe400078210ff */
[-C--:B------:R-:W-:Y:S01]  /*9290*/  LEA.HI.X.SX32 R15, R66, R181.reuse, 0x2, P0 ;  /* 0x000000b5420f7211 */ /* 0x080fe200000f16ff */
[----:B------:R-:W-:Y:S01]  /*92a0*/  STL.64 [R1+0x70], R214 ;  /* 0x000070d601007387 */ /* 0x000fe20000100a00 */
[-C--:B------:R-:W-:Y:S02]  /*92b0*/  LEA R18, P0, R63, R180.reuse, 0x2 ;  /* 0x000000b43f127211 */ /* 0x080fe400078010ff */
[----:B------:R-:W-:Y:S01]  /*92c0*/  LEA.HI.X.SX32 R5, R72, R181, 0x2, P1 ;  /* 0x000000b548057211 */ /* 0x000fe200008f16ff */
[----:B------:R4:W-:Y:S01]  /*92d0*/  STL [R1+0x230], R94 ;  /* 0x0002305e01007387 */ /* 0x0009e20000100800 */
        /* <DEDUP_REMOVED lines=32> */
[----:B------:R-:W-:Y:S01]  /*94e0*/  IMAD R0, R41, c[0x0][0x190], RZ ;  /* 0x0000640029007a24 */ /* 0x000fe200078e02ff */
[CC--:B------:R-:W-:Y:S01]  /*94f0*/  LEA R42, P0, R47.reuse, R180.reuse, 0x2 ;  /* 0x000000b42f2a7211 */ /* 0x0c0fe200078010ff */
[----:B------:R-:W-:Y:S01]  /*9500*/  STL.64 [R1+0x30], R220 ;  /* 0x000030dc01007387 */ /* 0x000fe20000100a00 */
[-C--:B------:R-:W-:Y:S02]  /*9510*/  LEA.HI.X.SX32 R29, R56, R181.reuse, 0x2, P1 ;  /* 0x000000b5381d7211 */ /* 0x080fe400008f16ff */
[----:B------:R-:W-:Y:S01]  /*9520*/  LEA R32, P1, R54, R180, 0x2 ;  /* 0x000000b436207211 */ /* 0x000fe200078210ff */
[----:B------:R1:W-:Y:S01]  /*9530*/  STL [R1+0x220], R102 ;  /* 0x0002206601007387 */ /* 0x0003e20000100800 */
[----:B------:R-:W-:-:S02]  /*9540*/  LEA.HI.X.SX32 R43, R47, R181, 0x2, P0 ;  /* 0x000000b52f2b7211 */ /* 0x000fc400000f16ff */
[-C--:B------:R-:W-:Y:S01]  /*9550*/  LEA R46, P0, R134, R180.reuse, 0x2 ;  /* 0x000000b4862e7211 */ /* 0x080fe200078010ff */
[----:B------:R-:W-:Y:S01]  /*9560*/  STL.64 [R1+0x28], R194 ;  /* 0x000028c201007387 */ /* 0x000fe20000100a00 */
[-C--:B------:R-:W-:Y:S02]  /*9570*/  LEA.HI.X.SX32 R33, R54, R181.reuse, 0x2, P1 ;  /* 0x000000b536217211 */ /* 0x080fe400008f16ff */
[-C--:B------:R-:W-:Y:S01]  /*9580*/  LEA R36, P1, R51, R180.reuse, 0x2 ;  /* 0x000000b433247211 */ /* 0x080fe200078210ff */
[----:B------:R-:W-:Y:S01]  /*9590*/  STL.64 [R1+0x20], R224 ;  /* 0x000020e001007387 */ /* 0x000fe20000100a00 */
[-C--:B------:R-:W-:Y:S01]  /*95a0*/  LEA.HI.X.SX32 R47, R134, R181.reuse, 0x2, P0 ;  /* 0x000000b5862f7211 */ /* 0x080fe200000f16ff */
[----:B------:R-:W-:Y:S01]  /*95b0*/  IMAD R134, R49, c[0x0][0x190], RZ ;  /* 0x0000640031867a24 */ /* 0x000fe200078e02ff */
[----:B------:R-:W-:Y:S01]  /*95c0*/  LEA R50, P0, R136, R180, 0x2 ;  /* 0x000000b488327211 */ /* 0x000fe200078010ff */
[----:B------:R-:W-:Y:S01]  /*95d0*/  STL [R1+0x21c], R104 ;  /* 0x00021c6801007387 */ /* 0x000fe20000100800 */
[----:B------:R-:W-:-:S02]  /*95e0*/  LEA.HI.X.SX32 R37, R51, R181, 0x2, P1 ;  /* 0x000000b533257211 */ /* 0x000fc400008f16ff */
[-C--:B------:R-:W-:Y:S01]  /*95f0*/  LEA.HI.X.SX32 R51, R136, R181.reuse, 0x2, P0 ;  /* 0x000000b588337211 */ /* 0x080fe200000f16ff */
[----:B------:R-:W-:Y:S01]  /*9600*/  IMAD R136, R53, c[0x0][0x190], RZ ;  /* 0x0000640035887a24 */ /* 0x000fe200078e02ff */
[-C--:B------:R-:W-:Y:S01]  /*9610*/  LEA R54, P0, R138, R180.reuse, 0x2 ;  /* 0x000000b48a367211 */ /* 0x080fe200078010ff */
[----:B------:R-:W-:Y:S01]  /*9620*/  STL.64 [R1+0x18], R184 ;  /* 0x000018b801007387 */ /* 0x000fe20000100a00 */
[-C--:B------:R-:W-:Y:S02]  /*9630*/  LEA R40, P1, R48, R180.reuse, 0x2 ;  /* 0x000000b430287211 */ /* 0x080fe400078210ff */
[-C--:B------:R-:W-:Y:S01]  /*9640*/  LEA.HI.X.SX32 R55, R138, R181.reuse, 0x2, P0 ;  /* 0x000000b58a377211 */ /* 0x080fe200000f16ff */
[----:B------:R-:W-:Y:S01]  /*9650*/  IMAD R138, R57, c[0x0][0x190], RZ ;  /* 0x00006400398a7a24 */ /* 0x000fe200078e02ff */
[----:B------:R-:W-:Y:S01]  /*9660*/  LEA R58, P0, R140, R180, 0x2 ;  /* 0x000000b48c3a7211 */ /* 0x000fe200078010ff */
[----:B------:R-:W-:Y:S01]  /*9670*/  STL.64 [R1+0x10], R216 ;  /* 0x000010d801007387 */ /* 0x000fe20000100a00 */
[----:B------:R-:W-:-:S02]  /*9680*/  LEA.HI.X.SX32 R41, R48, R181, 0x2, P1 ;  /* 0x000000b530297211 */ /* 0x000fc400008f16ff */
[-C--:B------:R-:W-:Y:S01]  /*9690*/  LEA.HI.X.SX32 R59, R140, R181.reuse, 0x2, P0 ;  /* 0x000000b58c3b7211 */ /* 0x080fe200000f16ff */
[----:B------:R-:W-:Y:S01]  /*96a0*/  IMAD R140, R61, c[0x0][0x190], RZ ;  /* 0x000064003d8c7a24 */ /* 0x000fe200078e02ff */
[-C--:B------:R-:W-:Y:S01]  /*96b0*/  LEA R62, P0, R139, R180.reuse, 0x2 ;  /* 0x000000b48b3e7211 */ /* 0x080fe200078010ff */
[----:B------:R1:W-:Y:S01]  /*96c0*/  STL [R1+0x218], R106 ;  /* 0x0002186a01007387 */ /* 0x0003e20000100800 */
[-C--:B------:R-:W-:Y:S02]  /*96d0*/  LEA R44, P1, R147, R180.reuse, 0x2 ;  /* 0x000000b4932c7211 */ /* 0x080fe400078210ff */
[-C--:B------:R-:W-:Y:S01]  /*96e0*/  LEA.HI.X.SX32 R63, R139, R181.reuse, 0x2, P0 ;  /* 0x000000b58b3f7211 */ /* 0x080fe200000f16ff */
[----:B------:R-:W-:Y:S01]  /*96f0*/  STL.64 [R1+0x8], R208 ;  /* 0x000008d001007387 */ /* 0x000fe20000100a00 */
[-C--:B------:R-:W-:Y:S02]  /*9700*/  LEA R66, P0, R131, R180.reuse, 0x2 ;  /* 0x000000b483427211 */ /* 0x080fe400078010ff */
[----:B------:R-:W-:Y:S01]  /*9710*/  LEA.HI.X.SX32 R45, R147, R181, 0x2, P1 ;  /* 0x000000b5932d7211 */ /* 0x000fe200008f16ff */
[----:B------:R-:W-:Y:S01]  /*9720*/  STL.64 [R1], R2 ;  /* 0x0000000201007387 */ /* 0x000fe20000100a00 */
[----:B------:R-:W-:-:S02]  /*9730*/  LEA R48, P1, R146, R180, 0x2 ;  /* 0x000000b492307211 */ /* 0x000fc400078210ff */
[-C--:B------:R-:W-:Y:S01]  /*9740*/  LEA.HI.X.SX32 R67, R131, R181.reuse, 0x2, P0 ;  /* 0x000000b583437211 */ /* 0x080fe200000f16ff */
[----:B------:R-:W-:Y:S01]  /*9750*/  STL [R1+0x214], R108 ;  /* 0x0002146c01007387 */ /* 0x000fe20000100800 */
[-C--:B------:R-:W-:Y:S02]  /*9760*/  LEA R70, P0, R74, R180.reuse, 0x2 ;  /* 0x000000b44a467211 */ /* 0x080fe400078010ff */
[-C--:B------:R-:W-:Y:S01]  /*9770*/  LEA.HI.X.SX32 R49, R146, R181.reuse, 0x2, P1 ;  /* 0x000000b592317211 */ /* 0x080fe200008f16ff */
[----:B------:R-:W-:Y:S01]  /*9780*/  IMAD R146, R73, c[0x0][0x190], RZ ;  /* 0x0000640049927a24 */ /* 0x000fe200078e02ff */
[-C--:B------:R-:W-:Y:S01]  /*9790*/  LEA R52, P1, R144, R180.reuse, 0x2 ;  /* 0x000000b490347211 */ /* 0x080fe200078210ff */
[----:B------:R1:W-:Y:S01]  /*97a0*/  STL [R1+0x210], R110 ;  /* 0x0002106e01007387 */ /* 0x0003e20000100800 */
[-C--:B------:R-:W-:Y:S02]  /*97b0*/  LEA.HI.X.SX32 R71, R74, R181.reuse, 0x2, P0 ;  /* 0x000000b54a477211 */ /* 0x080fe400000f16ff */
[-C--:B------:R-:W-:Y:S01]  /*97c0*/  LEA R74, P0, R78, R180.reuse, 0x2 ;  /* 0x000000b44e4a7211 */ /* 0x080fe200078010ff */
[----:B------:R-:W-:Y:S01]  /*97d0*/  STL [R1+0x20c], R112 ;  /* 0x00020c7001007387 */ /* 0x000fe20000100800 */
[-C--:B------:R-:W-:Y:S01]  /*97e0*/  LEA.HI.X.SX32 R53, R144, R181.reuse, 0x2, P1 ;  /* 0x000000b590357211 */ /* 0x080fe200008f16ff */
[----:B------:R-:W-:Y:S01]  /*97f0*/  IMAD R144, R69, c[0x0][0x190], RZ ;  /* 0x0000640045907a24 */ /* 0x000fe200078e02ff */
[----:B------:R-:W-:Y:S01]  /*9800*/  LEA R56, P1, R143, R180, 0x2 ;  /* 0x000000b48f387211 */ /* 0x000fe200078210ff */
[----:B------:R1:W-:Y:S01]  /*9810*/  STL [R1+0x208], R114 ;  /* 0x0002087201007387 */ /* 0x0003e20000100800 */
[----:B------:R-:W-:-:S02]  /*9820*/  LEA.HI.X.SX32 R75, R78, R181, 0x2, P0 ;  /* 0x000000b54e4b7211 */ /* 0x000fc400000f16ff */
[-C--:B------:R-:W-:Y:S01]  /*9830*/  LEA R78, P0, R82, R180.reuse, 0x2 ;  /* 0x000000b4524e7211 */ /* 0x080fe200078010ff */
[----:B------:R-:W-:Y:S01]  /*9840*/  STL [R1+0x204], R116 ;  /* 0x0002047401007387 */ /* 0x000fe20000100800 */
[-C--:B------:R-:W-:Y:S02]  /*9850*/  LEA.HI.X.SX32 R57, R143, R181.reuse, 0x2, P1 ;  /* 0x000000b58f397211 */ /* 0x080fe400008f16ff */
[-C--:B------:R-:W-:Y:S01]  /*9860*/  LEA R60, P1, R142, R180.reuse, 0x2 ;  /* 0x000000b48e3c7211 */ /* 0x080fe200078210ff */
[----:B------:R2:W-:Y:S01]  /*9870*/  STL [R1+0x200], R118 ;  /* 0x0002007601007387 */ /* 0x0005e20000100800 */
[-C--:B------:R-:W-:Y:S02]  /*9880*/  LEA.HI.X.SX32 R79, R82, R181.reuse, 0x2, P0 ;  /* 0x000000b5524f7211 */ /* 0x080fe400000f16ff */
[-C--:B-1----:R-:W-:Y:S01]  /*9890*/  LEA R82, P0, R86, R180.reuse, 0x2 ;  /* 0x000000b456527211 */ /* 0x082fe200078010ff */
[----:B------:R-:W-:Y:S01]  /*98a0*/  STL [R1+0x1fc], R120 ;  /* 0x0001fc7801007387 */ /* 0x000fe20000100800 */
[-C--:B------:R-:W-:Y:S01]  /*98b0*/  LEA.HI.X.SX32 R61, R142, R181.reuse, 0x2, P1 ;  /* 0x000000b58e3d7211 */ /* 0x080fe200008f16ff */
[----:B------:R-:W-:Y:S01]  /*98c0*/  IMAD R142, R65, c[0x0][0x190], RZ ;  /* 0x00006400418e7a24 */ /* 0x000fe200078e02ff */
[----:B------:R-:W-:Y:S01]  /*98d0*/  LEA R64, P1, R135, R180, 0x2 ;  /* 0x000000b487407211 */ /* 0x000fe200078210ff */
[----:B------:R1:W-:Y:S01]  /*98e0*/  STL [R1+0x1f8], R122 ;  /* 0x0001f87a01007387 */ /* 0x0003e20000100800 */
[----:B------:R-:W-:-:S02]  /*98f0*/  LEA.HI.X.SX32 R83, R86, R181, 0x2, P0 ;  /* 0x000000b556537211 */ /* 0x000fc400000f16ff */
[-C--:B--2---:R-:W-:Y:S01]  /*9900*/  LEA R86, P0, R90, R180.reuse, 0x2 ;  /* 0x000000b45a567211 */ /* 0x084fe200078010ff */
[----:B------:R-:W-:Y:S01]  /*9910*/  STL [R1+0x1f4], R124 ;  /* 0x0001f47c01007387 */ /* 0x000fe20000100800 */
[-C--:B------:R-:W-:Y:S02]  /*9920*/  LEA.HI.X.SX32 R65, R135, R181.reuse, 0x2, P1 ;  /* 0x000000b587417211 */ /* 0x080fe400008f16ff */
[-C--:B------:R-:W-:Y:S01]  /*9930*/  LEA R68, P1, R130, R180.reuse, 0x2 ;  /* 0x000000b482447211 */ /* 0x080fe200078210ff */
[----:B------:R2:W-:Y:S01]  /*9940*/  STL [R1+0x1f0], R126 ;  /* 0x0001f07e01007387 */ /* 0x0005e20000100800 */
[-C--:B------:R-:W-:Y:S02]  /*9950*/  LEA.HI.X.SX32 R87, R90, R181.reuse, 0x2, P0 ;  /* 0x000000b55a577211 */ /* 0x080fe400000f16ff */
[----:B---3--:R-:W-:Y:S01]  /*9960*/  LEA R90, P0, R94, R180, 0x2 ;  /* 0x000000b45e5a7211 */ /* 0x008fe200078010ff */
[----:B------:R-:W-:Y:S01]  /*9970*/  STL [R1+0x1ec], R128 ;  /* 0x0001ec8001007387 */ /* 0x000fe20000100800 */
[----:B------:R-:W-:-:S02]  /*9980*/  LEA.HI.X.SX32 R69, R130, R181, 0x2, P1 ;  /* 0x000000b582457211 */ /* 0x000fc400008f16ff */
[-C--:B------:R-:W-:Y:S01]  /*9990*/  LEA R72, P1, R76, R180.reuse, 0x2 ;  /* 0x000000b44c487211 */ /* 0x080fe200078210ff */
[----:B------:R3:W-:Y:S01]  /*99a0*/  STL [R1+0x1e8], R0 ;  /* 0x0001e80001007387 */ /* 0x0007e20000100800 */
[-C--:B------:R-:W-:Y:S02]  /*99b0*/  LEA.HI.X.SX32 R91, R94, R181.reuse, 0x2, P0 ;  /* 0x000000b55e5b7211 */ /* 0x080fe400000f16ff */
[-C--:B----4-:R-:W-:Y:S01]  /*99c0*/  LEA R94, P0, R98, R180.reuse, 0x2 ;  /* 0x000000b4625e7211 */ /* 0x090fe200078010ff */
[----:B------:R-:W-:Y:S01]  /*99d0*/  STL [R1+0x1e4], R132 ;  /* 0x0001e48401007387 */ /* 0x000fe20000100800 */
[-C--:B------:R-:W-:Y:S02]  /*99e0*/  LEA.HI.X.SX32 R73, R76, R181.reuse, 0x2, P1 ;  /* 0x000000b54c497211 */ /* 0x080fe400008f16ff */
        /* <DEDUP_REMOVED lines=9> */
[----:B------:R-:W-:Y:S01]  /*9a80*/  LEA R102, P0, R106, R180, 0x2 ;  /* 0x000000b46a667211 */ /* 0x000fe200078010ff */
[----:B------:R-:W-:Y:S01]  /*9a90*/  STL [R1+0x1c4], R140 ;  /* 0x0001c48c01007387 */ /* 0x000fe20000100800 */
[----:B------:R-:W-:-:S02]  /*9aa0*/  LEA.HI.X.SX32 R81, R84, R181, 0x2, P1 ;  /* 0x000000b554517211 */ /* 0x000fc400008f16ff */
[-C--:B------:R-:W-:Y:S01]  /*9ab0*/  LEA R84, P1, R88, R180.reuse, 0x2 ;  /* 0x000000b458547211 */ /* 0x080fe200078210ff */
[----:B------:R1:W-:Y:S01]  /*9ac0*/  STL [R1+0x1c0], R142 ;  /* 0x0001c08e01007387 */ /* 0x0003e20000100800 */
[-C--:B------:R-:W-:Y:S02]  /*9ad0*/  LEA.HI.X.SX32 R103, R106, R181.reuse, 0x2, P0 ;  /* 0x000000b56a677211 */ /* 0x080fe400000f16ff */
[-C--:B------:R-:W-:Y:S01]  /*9ae0*/  LEA R106, P0, R110, R180.reuse, 0x2 ;  /* 0x000000b46e6a7211 */ /* 0x080fe200078010ff */
        /* <DEDUP_REMOVED lines=23> */
[-C--:B-1----:R-:W-:Y:S01]  /*9c60*/  LEA R122, P0, R126, R180.reuse, 0x2 ;  /* 0x000000b47e7a7211 */ /* 0x082fe200078010ff */
[----:B------:R-:W-:Y:S01]  /*9c70*/  STL [R1+0x198], R160 ;  /* 0x000198a001007387 */ /* 0x000fe20000100800 */
[-C--:B------:R-:W-:Y:S02]  /*9c80*/  LEA.HI.X.SX32 R101, R104, R181.reuse, 0x2, P1 ;  /* 0x000000b568657211 */ /* 0x080fe400008f16ff */
[-C--:B------:R-:W-:Y:S01]  /*9c90*/  LEA R104, P1, R108, R180.reuse, 0x2 ;  /* 0x000000b46c687211 */ /* 0x080fe200078210ff */
[----:B------:R1:W-:Y:S01]  /*9ca0*/  STL [R1+0x194], R162 ;  /* 0x000194a201007387 */ /* 0x0003e20000100800 */
[-C--:B------:R-:W-:Y:S02]  /*9cb0*/  LEA.HI.X.SX32 R123, R126, R181.reuse, 0x2, P0 ;  /* 0x000000b57e7b7211 */ /* 0x080fe400000f16ff */
[----:B--2---:R-:W-:Y:S01]  /*9cc0*/  LEA R126, P0, R0, R180, 0x2 ;  /* 0x000000b4007e7211 */ /* 0x004fe200078010ff */
[----:B------:R-:W-:Y:S01]  /*9cd0*/  STL [R1+0x190], R164 ;  /* 0x000190a401007387 */ /* 0x000fe20000100800 */
[----:B------:R-:W-:-:S02]  /*9ce0*/  LEA.HI.X.SX32 R105, R108, R181, 0x2, P1 ;  /* 0x000000b56c697211 */ /* 0x000fc400008f16ff */
[-C--:B------:R-:W-:Y:S01]  /*9cf0*/  LEA R108, P1, R112, R180.reuse, 0x2 ;  /* 0x000000b4706c7211 */ /* 0x080fe200078210ff */
[----:B------:R2:W-:Y:S01]  /*9d00*/  STL [R1+0x18c], R166 ;  /* 0x00018ca601007387 */ /* 0x0005e20000100800 */
[-C--:B------:R-:W-:Y:S01]  /*9d10*/  LEA.HI.X.SX32 R127, R0, R181.reuse, 0x2, P0 ;  /* 0x000000b5007f7211 */ /* 0x080fe200000f16ff */
[----:B---3--:R-:W-:Y:S01]  /*9d20*/  IMAD R0, R129, c[0x0][0x190], RZ ;  /* 0x0000640081007a24 */ /* 0x008fe200078e02ff */
[-C--:B------:R-:W-:Y:S01]  /*9d30*/  LEA R130, P0, R134, R180.reuse, 0x2 ;  /* 0x000000b486827211 */ /* 0x080fe200078010ff */
[----:B------:R-:W-:Y:S01]  /*9d40*/  STL [R1+0x184], R168 ;  /* 0x000184a801007387 */ /* 0x000fe20000100800 */
[-C--:B------:R-:W-:Y:S02]  /*9d50*/  LEA.HI.X.SX32 R109, R112, R181.reuse, 0x2, P1 ;  /* 0x000000b5706d7211 */ /* 0x080fe400008f16ff */
[----:B------:R-:W-:Y:S01]  /*9d60*/  LEA R112, P1, R116, R180, 0x2 ;  /* 0x000000b474707211 */ /* 0x000fe200078210ff */
[----:B------:R3:W-:Y:S01]  /*9d70*/  STL [R1+0x17c], R170 ;  /* 0x00017caa01007387 */ /* 0x0007e20000100800 */
[----:B------:R-:W-:-:S02]  /*9d80*/  LEA.HI.X.SX32 R131, R134, R181, 0x2, P0 ;  /* 0x000000b586837211 */ /* 0x000fc400000f16ff */
[-C--:B----4-:R-:W-:Y:S01]  /*9d90*/  LEA R134, P0, R138, R180.reuse, 0x2 ;  /* 0x000000b48a867211 */ /* 0x090fe200078010ff */
[----:B------:R-:W-:Y:S01]  /*9da0*/  STL [R1+0x178], R172 ;  /* 0x000178ac01007387 */ /* 0x000fe20000100800 */
[-C--:B------:R-:W-:Y:S02]  /*9db0*/  LEA.HI.X.SX32 R113, R116, R181.reuse, 0x2, P1 ;  /* 0x000000b574717211 */ /* 0x080fe400008f16ff */
[-C--:B------:R-:W-:Y:S01]  /*9dc0*/  LEA R116, P1, R120, R180.reuse, 0x2 ;  /* 0x000000b478747211 */ /* 0x080fe200078210ff */
[----:B------:R2:W-:Y:S01]  /*9dd0*/  STL [R1+0x174], R0 ;  /* 0x0001740001007387 */ /* 0x0005e20000100800 */
[-C--:B------:R-:W-:Y:S02]  /*9de0*/  LEA.HI.X.SX32 R135, R138, R181.reuse, 0x2, P0 ;  /* 0x000000b58a877211 */ /* 0x080fe400000f16ff */
[----:B------:R-:W-:Y:S01]  /*9df0*/  LEA R138, P0, R142, R180, 0x2 ;  /* 0x000000b48e8a7211 */ /* 0x000fe200078010ff */
[----:B------:R1:W-:Y:S01]  /*9e00*/  STL [R1+0x16c], R176 ;  /* 0x00016cb001007387 */ /* 0x0003e20000100800 */
[----:B------:R-:W-:-:S02]  /*9e10*/  LEA.HI.X.SX32 R117, R120, R181, 0x2, P1 ;  /* 0x000000b578757211 */ /* 0x000fc400008f16ff */
[-C--:B------:R-:W-:Y:S01]  /*9e20*/  LEA R120, P1, R124, R180.reuse, 0x2 ;  /* 0x000000b47c787211 */ /* 0x080fe200078210ff */
[----:B------:R-:W-:Y:S01]  /*9e30*/  IMAD.MOV.U32 R177, RZ, RZ, R179 ;  /* 0x000000ffffb17224 */ /* 0x000fe200078e00b3 */
[-C--:B------:R-:W-:Y:S01]  /*9e40*/  LEA.HI.X.SX32 R139, R142, R181.reuse, 0x2, P0 ;  /* 0x000000b58e8b7211 */ /* 0x080fe200000f16ff */
[----:B------:R1:W-:Y:S01]  /*9e50*/  STL [R1+0x168], R178 ;  /* 0x000168b201007387 */ /* 0x0003e20000100800 */
[-C--:B------:R-:W-:Y:S02]  /*9e60*/  LEA R142, P0, R146, R180.reuse, 0x2 ;  /* 0x000000b4928e7211 */ /* 0x080fe400078010ff */
[-C--:B------:R-:W-:Y:S01]  /*9e70*/  LEA.HI.X.SX32 R121, R124, R181.reuse, 0x2, P1 ;  /* 0x000000b57c797211 */ /* 0x080fe200008f16ff */
[----:B------:R1:W-:Y:S01]  /*9e80*/  STL [R1+0x164], R179 ;  /* 0x000164b301007387 */ /* 0x0003e20000100800 */
[-C--:B------:R-:W-:Y:S02]  /*9e90*/  LEA R124, P1, R128, R180.reuse, 0x2 ;  /* 0x000000b4807c7211 */ /* 0x080fe400078210ff */
[----:B------:R-:W-:Y:S01]  /*9ea0*/  LEA.HI.X.SX32 R143, R146, R181, 0x2, P0 ;  /* 0x000000b5928f7211 */ /* 0x000fe200000f16ff */
[----:B------:R1:W-:Y:S01]  /*9eb0*/  STL [R1+0x160], R237 ;  /* 0x000160ed01007387 */ /* 0x0003e20000100800 */
[----:B------:R-:W-:-:S02]  /*9ec0*/  LEA R146, P0, R150, R180, 0x2 ;  /* 0x000000b496927211 */ /* 0x000fc400078010ff */
[-C--:B------:R-:W-:Y:S01]  /*9ed0*/  LEA.HI.X.SX32 R125, R128, R181.reuse, 0x2, P1 ;  /* 0x000000b5807d7211 */ /* 0x080fe200008f16ff */
[----:B------:R1:W-:Y:S01]  /*9ee0*/  STL [R1+0x15c], R252 ;  /* 0x00015cfc01007387 */ /* 0x0003e20000100800 */
[-C--:B------:R-:W-:Y:S02]  /*9ef0*/  LEA R128, P1, R132, R180.reuse, 0x2 ;  /* 0x000000b484807211 */ /* 0x080fe400078210ff */
[-C--:B------:R-:W-:Y:S01]  /*9f00*/  LEA.HI.X.SX32 R147, R150, R181.reuse, 0x2, P0 ;  /* 0x000000b596937211 */ /* 0x080fe200000f16ff */
[----:B------:R-:W4:Y:S01]  /*9f10*/  LDL.64 R198, [R1+0x108] ;  /* 0x0001080001c67983 */ /* 0x000f220000100a00 */
[-C--:B------:R-:W-:Y:S02]  /*9f20*/  LEA R150, P0, R154, R180.reuse, 0x2 ;  /* 0x000000b49a967211 */ /* 0x080fe400078010ff */
[----:B------:R-:W-:Y:S01]  /*9f30*/  LEA.HI.X.SX32 R129, R132, R181, 0x2, P1 ;  /* 0x000000b584817211 */ /* 0x000fe200008f16ff */
[----:B------:R-:W4:Y:S01]  /*9f40*/  LDL.64 R242, [R1+0xf8] ;  /* 0x0000f80001f27983 */ /* 0x000f220000100a00 */
[----:B------:R-:W-:-:S02]  /*9f50*/  LEA R132, P1, R136, R180, 0x2 ;  /* 0x000000b488847211 */ /* 0x000fc400078210ff */
[-C--:B------:R-:W-:Y:S01]  /*9f60*/  LEA.HI.X.SX32 R151, R154, R181.reuse, 0x2, P0 ;  /* 0x000000b59a977211 */ /* 0x080fe200000f16ff */
[----:B------:R-:W0:Y:S01]  /*9f70*/  LDGDEPBAR ;  /* 0x00000000000079af */ /* 0x000e220000000000 */
[-C--:B------:R-:W-:Y:S02]  /*9f80*/  LEA R154, P0, R158, R180.reuse, 0x2 ;  /* 0x000000b49e9a7211 */ /* 0x080fe400078010ff */
[-C--:B------:R-:W-:Y:S02]  /*9f90*/  LEA.HI.X.SX32 R133, R136, R181.reuse, 0x2, P1 ;  /* 0x000000b588857211 */ /* 0x080fe400008f16ff */
[-C--:B------:R-:W-:Y:S02]  /*9fa0*/  LEA R136, P1, R140, R180.reuse, 0x2 ;  /* 0x000000b48c887211 */ /* 0x080fe400078210ff */
[----:B------:R-:W-:Y:S02]  /*9fb0*/  LEA.HI.X.SX32 R155, R158, R181, 0x2, P0 ;  /* 0x000000b59e9b7211 */ /* 0x000fe400000f16ff */
[----:B------:R-:W-:-:S02]  /*9fc0*/  LEA R158, P0, R162, R180, 0x2 ;  /* 0x000000b4a29e7211 */ /* 0x000fc400078010ff */
[-C--:B------:R-:W-:Y:S02]  /*9fd0*/  LEA.HI.X.SX32 R137, R140, R181.reuse, 0x2, P1 ;  /* 0x000000b58c897211 */ /* 0x080fe400008f16ff */
[-C--:B------:R-:W-:Y:S02]  /*9fe0*/  LEA R140, P1, R144, R180.reuse, 0x2 ;  /* 0x000000b4908c7211 */ /* 0x080fe400078210ff */
[-C--:B------:R-:W-:Y:S02]  /*9ff0*/  LEA.HI.X.SX32 R159, R162, R181.reuse, 0x2, P0 ;  /* 0x000000b5a29f7211 */ /* 0x080fe400000f16ff */
[-C--:B-1----:R-:W-:Y:S02]  /*a000*/  LEA R162, P0, R166, R180.reuse, 0x2 ;  /* 0x000000b4a6a27211 */ /* 0x082fe400078010ff */
[----:B------:R-:W-:Y:S02]  /*a010*/  LEA.HI.X.SX32 R141, R144, R181, 0x2, P1 ;  /* 0x000000b5908d7211 */ /* 0x000fe400008f16ff */
[----:B------:R-:W-:-:S02]  /*a020*/  LEA R144, P1, R148, R180, 0x2 ;  /* 0x000000b494907211 */ /* 0x000fc400078210ff */
[-C--:B------:R-:W-:Y:S02]  /*a030*/  LEA.HI.X.SX32 R163, R166, R181.reuse, 0x2, P0 ;  /* 0x000000b5a6a37211 */ /* 0x080fe400000f16ff */
[-C--:B--2---:R-:W-:Y:S02]  /*a040*/  LEA R166, P0, R170, R180.reuse, 0x2 ;  /* 0x000000b4aaa67211 */ /* 0x084fe400078010ff */
[-C--:B------:R-:W-:Y:S02]  /*a050*/  LEA.HI.X.SX32 R145, R148, R181.reuse, 0x2, P1 ;  /* 0x000000b594917211 */ /* 0x080fe400008f16ff */
[-C--:B------:R-:W-:Y:S02]  /*a060*/  LEA R148, P1, R152, R180.reuse, 0x2 ;  /* 0x000000b498947211 */ /* 0x080fe400078210ff */
[----:B------:R-:W-:Y:S02]  /*a070*/  LEA.HI.X.SX32 R167, R170, R181, 0x2, P0 ;  /* 0x000000b5aaa77211 */ /* 0x000fe400000f16ff */
[----:B---3--:R-:W-:-:S02]  /*a080*/  LEA R170, P0, R0, R180, 0x2 ;  /* 0x000000b400aa7211 */ /* 0x008fc400078010ff */
[-C--:B------:R-:W-:Y:S02]  /*a090*/  LEA.HI.X.SX32 R149, R152, R181.reuse, 0x2, P1 ;  /* 0x000000b598957211 */ /* 0x080fe400008f16ff */
[-C--:B------:R-:W-:Y:S02]  /*a0a0*/  LEA R152, P1, R156, R180.reuse, 0x2 ;  /* 0x000000b49c987211 */ /* 0x080fe400078210ff */
[-C--:B------:R-:W-:Y:S02]  /*a0b0*/  LEA.HI.X.SX32 R171, R0, R181.reuse, 0x2, P0 ;  /* 0x000000b500ab7211 */ /* 0x080fe400000f16ff */
[----:B------:R-:W1:Y:S01]  /*a0c0*/  S2R R0, SR_TID.X ;  /* 0x0000000000007919 */ /* 0x000e620000002100 */
[----:B------:R-:W-:Y:S02]  /*a0d0*/  LEA.HI.X.SX32 R153, R156, R181, 0x2, P1 ;  /* 0x000000b59c997211 */ /* 0x000fe400008f16ff */
[----:B------:R-:W-:-:S04]  /*a0e0*/  LEA R156, P1, R160, R180, 0x2 ;  /* 0x000000b4a09c7211 */ /* 0x000fc800078210ff */
[----:B------:R-:W-:Y:S02]  /*a0f0*/  LEA.HI.X.SX32 R157, R160, R181, 0x2, P1 ;  /* 0x000000b5a09d7211 */ /* 0x000fe400008f16ff */
[----:B------:R-:W-:-:S04]  /*a100*/  LEA R160, P1, R164, R180, 0x2 ;  /* 0x000000b4a4a07211 */ /* 0x000fc800078210ff */
[----:B------:R-:W-:Y:S02]  /*a110*/  LEA.HI.X.SX32 R161, R164, R181, 0x2, P1 ;  /* 0x000000b5a4a17211 */ /* 0x000fe400008f16ff */
[----:B------:R-:W-:-:S04]  /*a120*/  LEA R164, P1, R168, R180, 0x2 ;  /* 0x000000b4a8a47211 */ /* 0x000fc800078210ff */
[-C--:B------:R-:W-:Y:S02]  /*a130*/  LEA.HI.X.SX32 R165, R168, R181.reuse, 0x2, P1 ;  /* 0x000000b5a8a57211 */ /* 0x080fe400008f16ff */
[CC--:B------:R-:W-:Y:S02]  /*a140*/  LEA R168, P1, R172.reuse, R180.reuse, 0x2 ;  /* 0x000000b4aca87211 */ /* 0x0c0fe400078210ff */
[----:B-1----:R-:W-:Y:S02]  /*a150*/  SHF.R.U32.HI R0, RZ, 0x7, R0 ;  /* 0x00000007ff007819 */ /* 0x002fe40000011600 */
[----:B------:R-:W-:Y:S02]  /*a160*/  LEA.HI.X.SX32 R169, R172, R181, 0x2, P1 ;  /* 0x000000b5aca97211 */ /* 0x000fe400008f16ff */
[-C--:B------:R-:W-:Y:S02]  /*a170*/  LEA R172, P1, R176, R180.reuse, 0x2 ;  /* 0x000000b4b0ac7211 */ /* 0x080fe400078210ff */
[----:B------:R-:W-:-:S02]  /*a180*/  LEA R174, P0, R178, R180, 0x2 ;  /* 0x000000b4b2ae7211 */ /* 0x000fc400078010ff */
[-C--:B------:R-:W-:Y:S02]  /*a190*/  LEA.HI.X.SX32 R173, R176, R181.reuse, 0x2, P1 ;  /* 0x000000b5b0ad7211 */ /* 0x080fe400008f16ff */
[----:B------:R-:W-:Y:S02]  /*a1a0*/  SGXT.U32 R0, R0, 0x1 ;  /* 0x000000010000781a */ /* 0x000fe40000000000 */
[-C--:B------:R-:W-:Y:S02]  /*a1b0*/  LEA R176, P1, R179, R180.reuse, 0x2 ;  /* 0x000000b4b3b07211 */ /* 0x080fe400078210ff */
[----:B------:R-:W-:Y:S02]  /*a1c0*/  LEA.HI.X.SX32 R175, R178, R181, 0x2, P0 ;  /* 0x000000b5b2af7211 */ /* 0x000fe400000f16ff */
[----:B------:R-:W-:Y:S02]  /*a1d0*/  LEA R178, P0, R237, R180, 0x2 ;  /* 0x000000b4edb27211 */ /* 0x000fe400078010ff */
[----:B------:R-:W-:-:S02]  /*a1e0*/  LOP3.LUT R0, R0, 0x10, RZ, 0xfc, !PT ;  /* 0x0000001000007812 */ /* 0x000fc400078efcff */
[-C--:B------:R-:W-:Y:S02]  /*a1f0*/  LEA.HI.X.SX32 R177, R177, R181.reuse, 0x2, P1 ;  /* 0x000000b5b1b17211 */ /* 0x080fe400008f16ff */
[----:B------:R-:W-:Y:S02]  /*a200*/  LEA R180, P1, R252, R180, 0x2 ;  /* 0x000000b4fcb47211 */ /* 0x000fe400078210ff */
[-C--:B------:R-:W-:Y:S02]  /*a210*/  LEA.HI.X.SX32 R179, R237, R181.reuse, 0x2, P0 ;  /* 0x000000b5edb37211 */ /* 0x080fe400000f16ff */
[----:B------:R-:W2:Y:S01]  /*a220*/  LDL.LU R237, [R1+0x93c] ;  /* 0x00093c0001ed7983 */ /* 0x000ea20000300800 */
[----:B------:R-:W-:Y:S02]  /*a230*/  ISETP.GE.AND P0, PT, R0, UR4, PT ;  /* 0x0000000400007c0c */ /* 0x000fe4000bf06270 */
[----:B------:R-:W-:Y:S01]  /*a240*/  LEA.HI.X.SX32 R181, R252, R181, 0x2, P1 ;  /* 0x000000b5fcb57211 */ /* 0x000fe200008f16ff */
[----:B------:R-:W3:Y:S04]  /*a250*/  LDL.LU R0, [R1+0x938] ;  /* 0x0009380001007983 */ /* 0x000ee80000300800 */
[----:B------:R-:W2:Y:S01]  /*a260*/  LDL.LU R252, [R1+0x934] ;  /* 0x0009340001fc7983 */ /* 0x000ea20000300800 */
[----:B------:R-:W-:-:S02]  /*a270*/  ISETP.NE.U32.AND P1, PT, R204, RZ, PT ;  /* 0x000000ffcc00720c */ /* 0x000fc40003f25070 */
[----:B------:R-:W-:-:S04]  /*a280*/  SEL R204, RZ, 0x4, P0 ;  /* 0x00000004ffcc7807 */ /* 0x000fc80000000000 */
[----:B------:R-:W-:Y:S02]  /*a290*/  SEL R204, R204, RZ, P2 ;  /* 0x000000ffcccc7207 */ /* 0x000fe40001000000 */
[----:B--2---:R-:W-:Y:S02]  /*a2a0*/  ISETP.GE.AND P0, PT, R252, UR4, PT ;  /* 0x00000004fc007c0c */ /* 0x004fe4000bf06270 */
[C---:B------:R-:W-:Y:S02]  /*a2b0*/  LOP3.LUT R252, R205.reuse, 0xff, RZ, 0xc0, !PT ;  /* 0x000000ffcdfc7812 */ /* 0x040fe400078ec0ff */
[----:B------:R-:W-:Y:S02]  /*a2c0*/  ISETP.NE.U32.AND P0, PT, R204, RZ, PT ;  /* 0x000000ffcc00720c */ /* 0x000fe40003f05070 */
[----:B------:R-:W-:Y:S01]  /*a2d0*/  LOP3.LUT R204, R205, 0xc0, RZ, 0xc0, !PT ;  /* 0x000000c0cdcc7812 */ /* 0x000fe200078ec0ff */
[----:B------:R-:W-:-:S03]  /*a2e0*/  IMAD.SHL.U32 R252, R252, 0x4, RZ ;  /* 0x00000004fcfc7824 */ /* 0x000fc600078e00ff */
[----:B------:R-:W-:-:S04]  /*a2f0*/  SHF.R.U32.HI R204, RZ, 0x2, R204 ;  /* 0x00000002ffcc7819 */ /* 0x000fc800000116cc */
[----:B------:R-:W-:Y:S02]  /*a300*/  LOP3.LUT R252, R252, R204, RZ, 0x3c, !PT ;  /* 0x000000ccfcfc7212 */ /* 0x000fe400078e3cff */
[----:B------:R-:W2:Y:S04]  /*a310*/  LDL.LU R204, [R1+0x930] ;  /* 0x0009300001cc7983 */ /* 0x000ea80000300800 */
[----:B----4-:R1:W-:Y:S04]  /*a320*/  LDGSTS.E [R252], [R198.64], P6 ;  /* 0x00000000c6fc7fae */ /* 0x0103e8000b121846 */
[----:B------:R4:W-:Y:S04]  /*a330*/  LDGSTS.E [R252+0x800], [R242.64], P6 ;  /* 0x00800000f2fc7fae */ /* 0x0009e8000b121846 */
[----:B-1----:R-:W2:Y:S04]  /*a340*/  LDL.LU.64 R198, [R1+0x928] ;  /* 0x0009280001c67983 */ /* 0x002ea80000300a00 */
[----:B----4-:R-:W4:Y:S04]  /*a350*/  LDL.LU.64 R242, [R1+0x920] ;  /* 0x0009200001f27983 */ /* 0x010f280000300a00 */
[----:B--2---:R1:W-:Y:S04]  /*a360*/  LDGSTS.E [R252+0x1000], [R198.64], P6 ;  /* 0x01000000c6fc7fae */ /* 0x0043e8000b121846 */
[----:B------:R2:W-:Y:S04]  /*a370*/  LDGSTS.E [R252+0x1800], [R206.64], P6 ;  /* 0x01800000cefc7fae */ /* 0x0005e8000b121846 */
[----:B------:R2:W-:Y:S04]  /*a380*/  LDGSTS.E [R252+0x2000], [R190.64], P6 ;  /* 0x02000000befc7fae */ /* 0x0005e8000b121846 */
[----:B-1----:R-:W3:Y:S04]  /*a390*/  LDL.LU.64 R198, [R1+0x918] ;  /* 0x0009180001c67983 */ /* 0x002ee80000300a00 */
[----:B------:R1:W-:Y:S04]  /*a3a0*/  LDGSTS.E [R252+0x2800], [R222.64], P6 ;  /* 0x02800000defc7fae */ /* 0x0003e8000b121846 */
        /* <DEDUP_REMOVED lines=45> */
[----:B--2---:R-:W2:Y:S04]  /*a680*/  LDL.LU.64 R206, [R1+0x910] ;  /* 0x0009100001ce7983 */ /* 0x004ea80000300a00 */
[----:B------:R1:W-:Y:S04]  /*a690*/  LDGSTS.E [R252+0x19800], [R132.64], P6 ;  /* 0x1980000084fc7fae */ /* 0x0003e8000b121846 */
[----:B------:R-:W2:Y:S04]  /*a6a0*/  LDL.LU.64 R190, [R1+0x908] ;  /* 0x0009080001be7983 */ /* 0x000ea80000300a00 */
[----:B------:R2:W-:Y:S04]  /*a6b0*/  LDGSTS.E [R252+0x1a000], [R136.64], P6 ;  /* 0x1a00000088fc7fae */ /* 0x0005e8000b121846 */
[----:B-1----:R-:W2:Y:S04]  /*a6c0*/  LDL.LU.64 R222, [R1+0x900] ;  /* 0x0009000001de7983 */ /* 0x002ea80000300a00 */
[----:B------:R2:W-:Y:S04]  /*a6d0*/  LDGSTS.E [R252+0x1a800], [R140.64], P6 ;  /* 0x1a8000008cfc7fae */ /* 0x0005e8000b121846 */
[----:B------:R-:W2:Y:S04]  /*a6e0*/  LDL.LU.64 R192, [R1+0x8f8] ;  /* 0x0008f80001c07983 */ /* 0x000ea80000300a00 */
[----:B------:R2:W-:Y:S04]  /*a6f0*/  LDGSTS.E [R252+0x1b000], [R144.64], P6 ;  /* 0x1b00000090fc7fae */ /* 0x0005e8000b121846 */
[----:B------:R-:W2:Y:S04]  /*a700*/  LDL.LU.64 R202, [R1+0x8f0] ;  /* 0x0008f00001ca7983 */ /* 0x000ea80000300a00 */
[----:B------:R2:W-:Y:S01]  /*a710*/  LDGSTS.E [R252+0x1b800], [R148.64], P6 ;  /* 0x1b80000094fc7fae */ /* 0x0005e2000b121846 */
[----:B------:R-:W-:-:S03]  /*a720*/  LOP3.LUT R209, R252, 0x40, RZ, 0x3c, !PT ;  /* 0x00000040fcd17812 */ /* 0x000fc600078e3cff */
[----:B------:R-:W2:Y:S04]  /*a730*/  LDL.LU.64 R238, [R1+0x8e8] ;  /* 0x0008e80001ee7983 */ /* 0x000ea80000300a00 */
[----:B------:R2:W-:Y:S04]  /*a740*/  LDGSTS.E [R252+0x1c000], [R152.64], P6 ;  /* 0x1c00000098fc7fae */ /* 0x0005e8000b121846 */
        /* <DEDUP_REMOVED lines=14> */
[----:B------:R-:W2:Y:S04]  /*a830*/  LDL.LU R208, [R1+0x8a8] ;  /* 0x0008a80001d07983 */ /* 0x000ea80000300800 */
[----:B---3--:R1:W-:Y:S04]  /*a840*/  LDGSTS.E [R209+0x400], [R198.64], P6 ;  /* 0x00400000c6d17fae */ /* 0x0083e8000b121846 */
[----:B----4-:R3:W-:Y:S04]  /*a850*/  LDGSTS.E [R209+0xc00], [R242.64], P6 ;  /* 0x00c00000f2d17fae */ /* 0x0107e8000b121846 */
[----:B------:R4:W-:Y:S04]  /*a860*/  LDGSTS.E [R209+0x1400], [R236.64], P6 ;  /* 0x01400000ecd17fae */ /* 0x0009e8000b121846 */
[----:B-1----:R-:W2:Y:S04]  /*a870*/  LDL.LU.64 R198, [R1+0x8a0] ;  /* 0x0008a00001c67983 */ /* 0x002ea80000300a00 */
[----:B---3--:R-:W3:Y:S04]  /*a880*/  LDL.LU.64 R242, [R1+0x898] ;  /* 0x0008980001f27983 */ /* 0x008ee80000300a00 */
[----:B----4-:R-:W4:Y:S04]  /*a890*/  LDL.LU.64 R236, [R1+0x890] ;  /* 0x0008900001ec7983 */ /* 0x010f280000300a00 */
[----:B------:R1:W-:Y:S04]  /*a8a0*/  LDGSTS.E [R209+0x1c00], [R234.64], P6 ;  /* 0x01c00000ead17fae */ /* 0x0003e8000b121846 */
[----:B------:R1:W-:Y:S04]  /*a8b0*/  LDGSTS.E [R209+0x2400], [R240.64], P6 ;  /* 0x02400000f0d17fae */ /* 0x0003e8000b121846 */
[----:B------:R1:W-:Y:S04]  /*a8c0*/  LDGSTS.E [R209+0x2c00], [R212.64], P6 ;  /* 0x02c00000d4d17fae */ /* 0x0003e8000b121846 */
[----:B-1----:R-:W3:Y:S04]  /*a8d0*/  LDL.LU.64 R234, [R1+0x888] ;  /* 0x0008880001ea7983 */ /* 0x002ee80000300a00 */
[----:B------:R-:W3:Y:S04]  /*a8e0*/  LDL.LU.64 R240, [R1+0x880] ;  /* 0x0008800001f07983 */ /* 0x000ee80000300a00 */
[----:B------:R-:W3:Y:S04]  /*a8f0*/  LDL.LU.64 R212, [R1+0x878] ;  /* 0x0008780001d47983 */ /* 0x000ee80000300a00 */
[----:B------:R1:W-:Y:S04]  /*a900*/  LDGSTS.E [R209+0x3400], [R228.64], P6 ;  /* 0x03400000e4d17fae */ /* 0x0003e8000b121846 */
[----:B------:R1:W-:Y:S04]  /*a910*/  LDGSTS.E [R209+0x3c00], [R200.64], P6 ;  /* 0x03c00000c8d17fae */ /* 0x0003e8000b121846 */
[----:B------:R1:W-:Y:S04]  /*a920*/  LDGSTS.E [R209+0x4400], [R210.64], P6 ;  /* 0x04400000d2d17fae */ /* 0x0003e8000b121846 */
[----:B-1----:R-:W3:Y:S04]  /*a930*/  LDL.LU R228, [R1+0x870] ;  /* 0x0008700001e47983 */ /* 0x002ee80000300800 */
[----:B------:R-:W3:Y:S04]  /*a940*/  LDL.LU.64 R200, [R1+0x868] ;  /* 0x0008680001c87983 */ /* 0x000ee80000300a00 */
[----:B------:R-:W3:Y:S04]  /*a950*/  LDL.LU.64 R210, [R1+0x860] ;  /* 0x0008600001d27983 */ /* 0x000ee80000300a00 */
        /* <DEDUP_REMOVED lines=50> */
[----:B------:R1:W-:Y:S01]  /*ac80*/  LDGSTS.E [R209+0x19c00], [R134.64], P6 ;  /* 0x19c0000086d17fae */ /* 0x0003e2000b121846 */
[----:B------:R-:W-:-:S03]  /*ac90*/  SHF.R.U32.HI R229, RZ, 0x7, R205 ;  /* 0x00000007ffe57819 */ /* 0x000fc600000116cd */
[----:B------:R1:W-:Y:S01]  /*aca0*/  LDGSTS.E [R209+0x1a400], [R138.64], P6 ;  /* 0x1a4000008ad17fae */ /* 0x0003e2000b121846 */
[----:B------:R-:W-:-:S03]  /*acb0*/  SHF.R.U32.HI R205, RZ, 0x7, R205 ;  /* 0x00000007ffcd7819 */ /* 0x000fc600000116cd */
[----:B------:R1:W-:Y:S04]  /*acc0*/  LDGSTS.E [R209+0x1ac00], [R142.64], P6 ;  /* 0x1ac000008ed17fae */ /* 0x0003e8000b121846 */
[----:B------:R1:W-:Y:S04]  /*acd0*/  LDGSTS.E [R209+0x1b400], [R146.64], P6 ;  /* 0x1b40000092d17fae */ /* 0x0003e8000b121846 */
[----:B------:R1:W-:Y:S01]  /*ace0*/  LDGSTS.E [R209+0x1bc00], [R150.64], P6 ;  /* 0x1bc0000096d17fae */ /* 0x0003e2000b121846 */
[----:B------:R-:W-:-:S03]  /*acf0*/  SGXT.U32 R229, R229, 0x1 ;  /* 0x00000001e5e5781a */ /* 0x000fc60000000000 */
[----:B------:R1:W-:Y:S01]  /*ad00*/  LDGSTS.E [R209+0x1c400], [R154.64], P6 ;  /* 0x1c4000009ad17fae */ /* 0x0003e2000b121846 */
[----:B------:R-:W-:-:S03]  /*ad10*/  SGXT.U32 R205, R205, 0x1 ;  /* 0x00000001cdcd781a */ /* 0x000fc60000000000 */
[----:B------:R1:W-:Y:S04]  /*ad20*/  LDGSTS.E [R209+0x1cc00], [R158.64], P6 ;  /* 0x1cc000009ed17fae */ /* 0x0003e8000b121846 */
[----:B------:R1:W-:Y:S04]  /*ad30*/  LDGSTS.E [R209+0x1d400], [R162.64], P6 ;  /* 0x1d400000a2d17fae */ /* 0x0003e8000b121846 */
[----:B------:R1:W-:Y:S01]  /*ad40*/  LDGSTS.E [R209+0x1dc00], [R166.64], P6 ;  /* 0x1dc00000a6d17fae */ /* 0x0003e2000b121846 */
[----:B------:R-:W-:-:S03]  /*ad50*/  LOP3.LUT R229, R229, 0x18, RZ, 0xfc, !PT ;  /* 0x00000018e5e57812 */ /* 0x000fc600078efcff */
[----:B------:R1:W-:Y:S04]  /*ad60*/  LDGSTS.E [R209+0x1e400], [R170.64], P6 ;  /* 0x1e400000aad17fae */ /* 0x0003e8000b121846 */
[----:B------:R1:W-:Y:S04]  /*ad70*/  LDGSTS.E [R209+0x1ec00], [R174.64], P6 ;  /* 0x1ec00000aed17fae */ /* 0x0003e8000b121846 */
[----:B------:R1:W-:Y:S01]  /*ad80*/  LDGSTS.E [R209+0x1f400], [R178.64], P6 ;  /* 0x1f400000b2d17fae */ /* 0x0003e2000b121846 */
[----:B--2---:R-:W-:-:S03]  /*ad90*/  IMAD.MOV.U32 R252, RZ, RZ, c[0x0][0x188] ;  /* 0x00006200fffc7624 */ /* 0x004fc600078e00ff */
[----:B---3--:R1:W-:Y:S01]  /*ada0*/  LDGSTS.E [R209+0x1fc00], [R2.64], P6 ;  /* 0x1fc0000002d17fae */ /* 0x0083e2000b121846 */
[----:B------:R-:W-:-:S03]  /*adb0*/  ISETP.GE.AND P6, PT, R229, UR4, PT ;  /* 0x00000004e5007c0c */ /* 0x000fc6000bfc6270 */
[----:B------:R-:W0:Y:S01]  /*adc0*/  LDGDEPBAR ;  /* 0x00000000000079af */ /* 0x000e220000000000 */
[C---:B-1----:R-:W-:Y:S02]  /*add0*/  LOP3.LUT R209, R205.reuse, 0x1c, RZ, 0xfc, !PT ;  /* 0x0000001ccdd17812 */ /* 0x042fe400078efcff */
[----:B------:R-:W-:Y:S01]  /*ade0*/  LOP3.LUT R205, R205, 0x20, RZ, 0xfc, !PT ;  /* 0x00000020cdcd7812 */ /* 0x000fe200078efcff */
[----:B------:R-:W-:Y:S01]  /*adf0*/  BAR.SYNC.DEFER_BLOCKING 0x0 ;  /* 0x0000000000007b1d */ /* 0x000fe20000010000 */
[----:B------:R-:W-:-:S04]  /*ae00*/  ISETP.GE.AND P6, PT, R209, UR4, PT ;  /* 0x00000004d1007c0c */ /* 0x000fc8000bfc6270 */
[----:B------:R-:W-:Y:S02]  /*ae10*/  SEL R209, RZ, 0x4, P6 ;  /* 0x00000004ffd17807 */ /* 0x000fe40003000000 */
[----:B------:R-:W-:Y:S01]  /*ae20*/  ISETP.GE.AND P6, PT, R205, UR4, PT ;  /* 0x00000004cd007c0c */ /* 0x000fe2000bfc6270 */
[----:B------:R-:W-:Y:S02]  /*ae30*/  IMAD.SHL.U32 R205, R252, 0x40, RZ ;  /* 0x00000040fccd7824 */ /* 0x000fe400078e00ff */
[----:B------:R-:W1:Y:S01]  /*ae40*/  S2R R252, SR_TID.X ;  /* 0x0000000000fc7919 */ /* 0x000e620000002100 */
[----:B------:R-:W-:Y:S01]  /*ae50*/  SEL R229, RZ, 0x4, P6 ;  /* 0x00000004ffe57807 */ /* 0x000fe20003000000 */
[----:B------:R-:W-:-:S05]  /*ae60*/  IMAD.WIDE R216, R205, 0x4, R216 ;  /* 0x00000004cdd87825 */ /* 0x000fca00078e02d8 */
[----:B------:R-:W-:Y:S01]  /*ae70*/  @!PT LDS RZ, [RZ] ;  /* 0x00000000fffff984 */ /* 0x000fe20000000800 */
[----:B------:R-:W-:Y:S01]  /*ae80*/  @!PT LDS RZ, [RZ] ;  /* 0x00000000fffff984 */ /* 0x000fe20000000800 */
[----:B------:R-:W-:Y:S01]  /*ae90*/  @!PT LDS RZ, [RZ] ;  /* 0x00000000fffff984 */ /* 0x000fe20000000800 */
[----:B------:R2:W-:Y:S01]  /*aea0*/  LDGSTS.E [R207+0x48000], [R216.64], P5 ;  /* 0x48000000d8cf7fae */ /* 0x0005e2000a921846 */
[----:B-1----:R-:W-:-:S04]  /*aeb0*/  SHF.R.U32.HI R252, RZ, 0x7, R252 ;  /* 0x00000007fffc7819 */ /* 0x002fc800000116fc */
[----:B------:R-:W-:-:S04]  /*aec0*/  SGXT.U32 R252, R252, 0x1 ;  /* 0x00000001fcfc781a */ /* 0x000fc80000000000 */
[----:B------:R-:W-:-:S04]  /*aed0*/  LOP3.LUT R252, R252, 0x18, RZ, 0xfc, !PT ;  /* 0x00000018fcfc7812 */ /* 0x000fc800078efcff */
[----:B------:R-:W-:-:S04]  /*aee0*/  ISETP.GE.AND P6, PT, R252, UR4, PT ;  /* 0x00000004fc007c0c */ /* 0x000fc8000bfc6270 */
[----:B------:R-:W-:-:S04]  /*aef0*/  SEL R252, RZ, 0x4, P6 ;  /* 0x00000004fffc7807 */ /* 0x000fc80003000000 */
[----:B--2---:R-:W-:-:S04]  /*af00*/  SEL R216, R252, RZ, P2 ;  /* 0x000000fffcd87207 */ /* 0x004fc80001000000 */
[----:B------:R-:W-:Y:S02]  /*af10*/  ISETP.NE.U32.AND P5, PT, R216, RZ, PT ;  /* 0x000000ffd800720c */ /* 0x000fe40003fa5070 */
[----:B------:R-:W1:Y:S01]  /*af20*/  S2R R216, SR_TID.X ;  /* 0x0000000000d87919 */ /* 0x000e620000002100 */
[----:B------:R-:W-:-:S05]  /*af30*/  IMAD.WIDE R224, R205, 0x4, R224 ;  /* 0x00000004cde07825 */ /* 0x000fca00078e02e0 */
[----:B------:R1:W-:Y:S02]  /*af40*/  LDGSTS.E [R207+0x48800], [R224.64], P4 ;  /* 0x48800000e0cf7fae */ /* 0x0003e4000a121846 */
[----:B-1----:R-:W-:Y:S02]  /*af50*/  SHF.R.U32.HI R224, RZ, 0x7, R216 ;  /* 0x00000007ffe07819 */ /* 0x002fe400000116d8 */
[----:B------:R-:W-:Y:S02]  /*af60*/  SEL R216, R209, RZ, P2 ;  /* 0x000000ffd1d87207 */ /* 0x000fe40001000000 */
[----:B------:R-:W2:Y:S04]  /*af70*/  LDL.LU R209, [R1+0x818] ;  /* 0x0008180001d17983 */ /* 0x000ea80000300800 */
[----:B------:R-:W1:Y:S01]  /*af80*/  S2R R217, SR_TID.X ;  /* 0x0000000000d97919 */ /* 0x000e620000002100 */
[----:B------:R-:W-:-:S02]  /*af90*/  LOP3.LUT R252, R211, 0x28, RZ, 0xfc, !PT ;  /* 0x00000028d3fc7812 */ /* 0x000fc400078efcff */
[----:B------:R-:W-:Y:S02]  /*afa0*/  LOP3.LUT R211, R211, 0x2c, RZ, 0xfc, !PT ;  /* 0x0000002cd3d37812 */ /* 0x000fe400078efcff */
[----:B------:R-:W-:Y:S02]  /*afb0*/  SGXT.U32 R224, R224, 0x1 ;  /* 0x00000001e0e0781a */ /* 0x000fe40000000000 */
[----:B-1----:R-:W-:-:S04]  /*afc0*/  SHF.R.U32.HI R217, RZ, 0x7, R217 ;  /* 0x00000007ffd97819 */ /* 0x002fc800000116d9 */
[----:B------:R-:W-:-:S04]  /*afd0*/  SGXT.U32 R217, R217, 0x1 ;  /* 0x00000001d9d9781a */ /* 0x000fc80000000000 */
[----:B------:R-:W-:-:S04]  /*afe0*/  LOP3.LUT R217, R217, 0x24, RZ, 0xfc, !PT ;  /* 0x00000024d9d97812 */ /* 0x000fc800078efcff */
[----:B------:R-:W-:-:S04]  /*aff0*/  ISETP.GE.AND P6, PT, R217, UR4, PT ;  /* 0x00000004d9007c0c */ /* 0x000fc8000bfc6270 */
[----:B------:R-:W-:Y:S02]  /*b000*/  SEL R217, RZ, 0x4, P6 ;  /* 0x00000004ffd97807 */ /* 0x000fe40003000000 */
[----:B------:R-:W-:Y:S02]  /*b010*/  ISETP.GE.AND P6, PT, R252, UR4, PT ;  /* 0x00000004fc007c0c */ /* 0x000fe4000bfc6270 */
[----:B------:R-:W-:Y:S02]  /*b020*/  LOP3.LUT R225, R224, 0x30, RZ, 0xfc, !PT ;  /* 0x00000030e0e17812 */ /* 0x000fe400078efcff */
[----:B------:R-:W-:Y:S02]  /*b030*/  SEL R252, RZ, 0x4, P6 ;  /* 0x00000004fffc7807 */ /* 0x000fe40003000000 */
[----:B------:R-:W-:-:S04]  /*b040*/  ISETP.GE.AND P6, PT, R211, UR4, PT ;  /* 0x00000004d3007c0c */ /* 0x000fc8000bfc6270 */
[----:B------:R-:W-:Y:S02]  /*b050*/  SEL R211, RZ, 0x4, P6 ;  /* 0x00000004ffd37807 */ /* 0x000fe40003000000 */
[----:B------:R-:W-:Y:S02]  /*b060*/  ISETP.GE.AND P6, PT, R225, UR4, PT ;  /* 0x00000004e1007c0c */ /* 0x000fe4000bfc6270 */
[----:B------:R-:W1:Y:S01]  /*b070*/  S2R R225, SR_TID.X ;  /* 0x0000000000e17919 */ /* 0x000e620000002100 */
[----:B------:R-:W-:-:S04]  /*b080*/  IMAD.WIDE R220, R205, 0x4, R220 ;  /* 0x00000004cddc7825 */ /* 0x000fc800078e02dc */
[----:B------:R-:W-:Y:S01]  /*b090*/  IMAD.WIDE R226, R205, 0x4, R226 ;  /* 0x00000004cde27825 */ /* 0x000fe200078e02e2 */
[----:B-1----:R-:W-:-:S04]  /*b0a0*/  SHF.R.U32.HI R225, RZ, 0x7, R225 ;  /* 0x00000007ffe17819 */ /* 0x002fc800000116e1 */
[----:B------:R-:W-:-:S04]  /*b0b0*/  SGXT.U32 R225, R225, 0x1 ;  /* 0x00000001e1e1781a */ /* 0x000fc80000000000 */
[----:B------:R-:W-:Y:S02]  /*b0c0*/  LOP3.LUT R225, R225, 0x3c, RZ, 0xfc, !PT ;  /* 0x0000003ce1e17812 */ /* 0x000fe400078efcff */
[----:B------:R-:W-:Y:S02]  /*b0d0*/  LOP3.LUT R224, R224, 0x34, RZ, 0xfc, !PT ;  /* 0x00000034e0e07812 */ /* 0x000fe400078efcff */
[----:B------:R-:W-:Y:S02]  /*b0e0*/  ISETP.NE.U32.AND P4, PT, R216, RZ, PT ;  /* 0x000000ffd800720c */ /* 0x000fe40003f85070 */
[----:B------:R-:W-:Y:S02]  /*b0f0*/  SEL R216, RZ, 0x4, P6 ;  /* 0x00000004ffd87807 */ /* 0x000fe40003000000 */
[----:B------:R-:W-:Y:S02]  /*b100*/  ISETP.GE.AND P6, PT, R224, UR4, PT ;  /* 0x00000004e0007c0c */ /* 0x000fe4000bfc6270 */
[----:B------:R-:W-:-:S02]  /*b110*/  LOP3.LUT R235, R235, 0x38, RZ, 0xfc, !PT ;  /* 0x00000038ebeb7812 */ /* 0x000fc400078efcff */
[----:B------:R-:W-:Y:S02]  /*b120*/  SEL R224, RZ, 0x4, P6 ;  /* 0x00000004ffe07807 */ /* 0x000fe40003000000 */
[----:B------:R-:W-:-:S04]  /*b130*/  ISETP.GE.AND P6, PT, R235, UR4, PT ;  /* 0x00000004eb007c0c */ /* 0x000fc8000bfc6270 */
[----:B------:R-:W-:Y:S01]  /*b140*/  SEL R235, RZ, 0x4, P6 ;  /* 0x00000004ffeb7807 */ /* 0x000fe20003000000 */
[----:B------:R-:W-:-:S04]  /*b150*/  IMAD.WIDE R230, R205, 0x4, R230 ;  /* 0x00000004cde67825 */ /* 0x000fc800078e02e6 */
[----:B--2---:R-:W-:-:S05]  /*b160*/  IMAD.WIDE R208, R205, 0x4, R208 ;  /* 0x00000004cdd07825 */ /* 0x004fca00078e02d0 */
[----:B------:R1:W-:Y:S04]  /*b170*/  LDGSTS.E [R207+0x49000], [R208.64], P3 ;  /* 0x49000000d0cf7fae */ /* 0x0003e80009921846 */
[----:B------:R2:W-:Y:S04]  /*b180*/  LDGSTS.E [R207+0x49800], [R220.64], P1 ;  /* 0x49800000dccf7fae */ /* 0x0005e80008921846 */
[----:B------:R3:W-:Y:S04]  /*b190*/  LDGSTS.E [R207+0x4a000], [R226.64], P0 ;  /* 0x4a000000e2cf7fae */ /* 0x0007e80008121846 */
[----:B-1----:R-:W2:Y:S04]  /*b1a0*/  S2R R208, SR_TID.X ;  /* 0x0000000000d07919 */ /* 0x002ea80000002100 */
[----:B---3--:R-:W1:Y:S01]  /*b1b0*/  S2R R226, SR_TID.X ;  /* 0x0000000000e27919 */ /* 0x008e620000002100 */
[----:B------:R-:W-:-:S02]  /*b1c0*/  SEL R209, R229, RZ, P2 ;  /* 0x000000ffe5d17207 */ /* 0x000fc40001000000 */
[----:B------:R-:W-:Y:S02]  /*b1d0*/  ISETP.GE.AND P3, PT, R225, UR4, PT ;  /* 0x00000004e1007c0c */ /* 0x000fe4000bf66270 */
[----:B------:R-:W-:Y:S02]  /*b1e0*/  LOP3.LUT R229, R239, 0x2, RZ, 0xfc, !PT ;  /* 0x00000002efe57812 */ /* 0x000fe400078efcff */
[----:B------:R-:W-:Y:S02]  /*b1f0*/  SEL R225, RZ, 0x4, P3 ;  /* 0x00000004ffe17807 */ /* 0x000fe40001800000 */
[----:B------:R-:W-:Y:S02]  /*b200*/  ISETP.GE.AND P3, PT, R229, UR4, PT ;  /* 0x00000004e5007c0c */ /* 0x000fe4000bf66270 */
[----:B------:R-:W-:Y:S02]  /*b210*/  LOP3.LUT R239, R239, 0x6, RZ, 0xfc, !PT ;  /* 0x00000006efef7812 */ /* 0x000fe400078efcff */
[----:B------:R-:W-:-:S02]  /*b220*/  SEL R229, RZ, 0x4, P3 ;  /* 0x00000004ffe57807 */ /* 0x000fc40001800000 */
[----:B------:R-:W-:Y:S02]  /*b230*/  ISETP.GE.AND P3, PT, R239, UR4, PT ;  /* 0x00000004ef007c0c */ /* 0x000fe4000bf66270 */
[----:B--2---:R-:W-:Y:S02]  /*b240*/  SHF.R.U32.HI R221, RZ, 0x7, R208 ;  /* 0x00000007ffdd7819 */ /* 0x004fe400000116d0 */
[----:B------:R-:W-:Y:S02]  /*b250*/  SEL R208, R217, RZ, P2 ;  /* 0x000000ffd9d07207 */ /* 0x000fe40001000000 */
[----:B-1----:R-:W-:Y:S02]  /*b260*/  SHF.R.U32.HI R227, RZ, 0x7, R226 ;  /* 0x00000007ffe37819 */ /* 0x002fe400000116e2 */
[----:B------:R-:W-:Y:S02]  /*b270*/  SEL R239, RZ, 0x4, P3 ;  /* 0x00000004ffef7807 */ /* 0x000fe40001800000 */
[----:B------:R-:W-:-:S02]  /*b280*/  SGXT.U32 R227, R227, 0x1 ;  /* 0x00000001e3e3781a */ /* 0x000fc40000000000 */
[----:B------:R-:W-:Y:S02]  /*b290*/  ISETP.NE.U32.AND P3, PT, R208, RZ, PT ;  /* 0x000000ffd000720c */ /* 0x000fe40003f65070 */
[----:B------:R-:W-:Y:S02]  /*b2a0*/  SEL R208, R252, RZ, P2 ;  /* 0x000000fffcd07207 */ /* 0x000fe40001000000 */
[----:B------:R-:W-:Y:S02]  /*b2b0*/  SHF.R.U32.HI R252, RZ, 0x7, R226 ;  /* 0x00000007fffc7819 */ /* 0x000fe400000116e2 */
[----:B------:R-:W-:-:S04]  /*b2c0*/  LOP3.LUT R226, R227, 0x14, RZ, 0xfc, !PT ;  /* 0x00000014e3e27812 */ /* 0x000fc800078efcff */
[----:B------:R-:W-:-:S04]  /*b2d0*/  ISETP.GE.AND P6, PT, R226, UR4, PT ;  /* 0x00000004e2007c0c */ /* 0x000fc8000bfc6270 */
[----:B------:R-:W-:-:S04]  /*b2e0*/  SEL R226, RZ, 0x4, P6 ;  /* 0x00000004ffe27807 */ /* 0x000fc80003000000 */
[----:B------:R-:W-:-:S04]  /*b2f0*/  SEL R226, R226, RZ, P2 ;  /* 0x000000ffe2e27207 */ /* 0x000fc80001000000 */
[----:B------:R-:W-:Y:S02]  /*b300*/  ISETP.NE.U32.AND P6, PT, R226, RZ, PT ;  /* 0x000000ffe200720c */ /* 0x000fe40003fc5070 */
[----:B------:R-:W1:Y:S01]  /*b310*/  S2R R226, SR_TID.X ;  /* 0x0000000000e27919 */ /* 0x000e620000002100 */
[----:B------:R-:W-:-:S10]  /*b320*/  ISETP.NE.U32.AND P0, PT, R208, RZ, PT ;  /* 0x000000ffd000720c */ /* 0x000fd40003f05070 */
[----:B------:R2:W-:Y:S01]  /*b330*/  LDGSTS.E [R207+0x4a800], [R230.64], P6 ;  /* 0x4a800000e6cf7fae */ /* 0x0005e2000b121846 */
[----:B-1----:R-:W-:-:S04]  /*b340*/  SHF.R.U32.HI R208, RZ, 0x7, R226 ;  /* 0x00000007ffd07819 */ /* 0x002fc800000116e2 */
[----:B------:R-:W-:-:S04]  /*b350*/  SGXT.U32 R208, R208, 0x1 ;  /* 0x00000001d0d0781a */ /* 0x000fc80000000000 */
[----:B--2---:R-:W-:Y:S02]  /*b360*/  LOP3.LUT R231, R208, 0x22, RZ, 0xfc, !PT ;  /* 0x00000022d0e77812 */ /* 0x004fe400078efcff */
[----:B------:R-:W-:Y:S02]  /*b370*/  SEL R208, R211, RZ, P2 ;  /* 0x000000ffd3d07207 */ /* 0x000fe40001000000 */
[----:B------:R-:W2:Y:S01]  /*b380*/  LDL.LU R211, [R1+0x814] ;  /* 0x0008140001d37983 */ /* 0x000ea20000300800 */
[----:B------:R-:W-:-:S04]  /*b390*/  SGXT.U32 R221, R221, 0x1 ;  /* 0x00000001dddd781a */ /* 0x000fc80000000000 */
[----:B------:R-:W-:-:S04]  /*b3a0*/  LOP3.LUT R220, R221, 0xa, RZ, 0xfc, !PT ;  /* 0x0000000adddc7812 */ /* 0x000fc800078efcff */
[----:B------:R-:W-:Y:S02]  /*b3b0*/  ISETP.GE.AND P1, PT, R220, UR4, PT ;  /* 0x00000004dc007c0c */ /* 0x000fe4000bf26270 */
[----:B------:R-:W1:Y:S01]  /*b3c0*/  S2R R220, SR_TID.X ;  /* 0x0000000000dc7919 */ /* 0x000e620000002100 */
[----:B------:R-:W-:Y:S02]  /*b3d0*/  LOP3.LUT R221, R221, 0xe, RZ, 0xfc, !PT ;  /* 0x0000000edddd7812 */ /* 0x000fe400078efcff */
[----:B------:R-:W-:Y:S02]  /*b3e0*/  SEL R217, RZ, 0x4, P1 ;  /* 0x00000004ffd97807 */ /* 0x000fe40000800000 */
[----:B------:R-:W-:-:S04]  /*b3f0*/  ISETP.GE.AND P1, PT, R221, UR4, PT ;  /* 0x00000004dd007c0c */ /* 0x000fc8000bf26270 */
[----:B------:R-:W-:Y:S02]  /*b400*/  SEL R221, RZ, 0x4, P1 ;  /* 0x00000004ffdd7807 */ /* 0x000fe40000800000 */
[----:B------:R-:W-:Y:S02]  /*b410*/  ISETP.GE.AND P1, PT, R0, UR4, PT ;  /* 0x0000000400007c0c */ /* 0x000fe4000bf26270 */
[----:B------:R-:W-:Y:S02]  /*b420*/  SGXT.U32 R252, R252, 0x1 ;  /* 0x00000001fcfc781a */ /* 0x000fe40000000000 */
[----:B-1----:R-:W-:-:S04]  /*b430*/  SHF.R.U32.HI R220, RZ, 0x7, R220 ;  /* 0x00000007ffdc7819 */ /* 0x002fc800000116dc */
[----:B------:R-:W-:-:S04]  /*b440*/  SGXT.U32 R220, R220, 0x1 ;  /* 0x00000001dcdc781a */ /* 0x000fc80000000000 */
[----:B------:R-:W-:Y:S02]  /*b450*/  LOP3.LUT R220, R220, 0x16, RZ, 0xfc, !PT ;  /* 0x00000016dcdc7812 */ /* 0x000fe400078efcff */
[----:B------:R-:W-:Y:S02]  /*b460*/  SEL R0, RZ, 0x4, P1 ;  /* 0x00000004ff007807 */ /* 0x000fe40000800000 */
[----:B------:R-:W-:Y:S02]  /*b470*/  ISETP.GE.AND P1, PT, R220, UR4, PT ;  /* 0x00000004dc007c0c */ /* 0x000fe4000bf26270 */
[----:B------:R-:W-:Y:S02]  /*b480*/  LOP3.LUT R252, R252, 0x1a, RZ, 0xfc, !PT ;  /* 0x0000001afcfc7812 */ /* 0x000fe400078efcff */
[----:B------:R-:W-:Y:S02]  /*b490*/  SEL R220, RZ, 0x4, P1 ;  /* 0x00000004ffdc7807 */ /* 0x000fe40000800000 */
[----:B------:R-:W-:-:S02]  /*b4a0*/  ISETP.GE.AND P1, PT, R252, UR4, PT ;  /* 0x00000004fc007c0c */ /* 0x000fc4000bf26270 */
[----:B------:R-:W-:Y:S02]  /*b4b0*/  LOP3.LUT R252, R227, 0x1e, RZ, 0xfc, !PT ;  /* 0x0000001ee3fc7812 */ /* 0x000fe400078efcff */
[----:B------:R-:W-:Y:S02]  /*b4c0*/  SEL R227, RZ, 0x4, P1 ;  /* 0x00000004ffe37807 */ /* 0x000fe40000800000 */
[----:B------:R-:W-:-:S04]  /*b4d0*/  ISETP.GE.AND P1, PT, R252, UR4, PT ;  /* 0x00000004fc007c0c */ /* 0x000fc8000bf26270 */
[----:B------:R-:W-:Y:S02]  /*b4e0*/  SEL R252, RZ, 0x4, P1 ;  /* 0x00000004fffc7807 */ /* 0x000fe40000800000 */
[----:B------:R-:W-:Y:S02]  /*b4f0*/  ISETP.NE.U32.AND P1, PT, R208, RZ, PT ;  /* 0x000000ffd000720c */ /* 0x000fe40003f25070 */
[----:B------:R-:W1:Y:S01]  /*b500*/  S2R R208, SR_TID.X ;  /* 0x0000000000d07919 */ /* 0x000e620000002100 */
[----:B--2---:R-:W-:-:S05]  /*b510*/  IMAD.WIDE R210, R205, 0x4, R210 ;  /* 0x00000004cdd27825 */ /* 0x004fca00078e02d2 */
[----:B------:R2:W-:Y:S04]  /*b520*/  LDGSTS.E [R207+0x4b000], [R210.64], P5 ;  /* 0x4b000000d2cf7fae */ /* 0x0005e8000a921846 */
[----:B--2---:R-:W2:Y:S01]  /*b530*/  LDL.LU R207, [R1+0x810] ;  /* 0x0008100001cf7983 */ /* 0x004ea20000300800 */
[--C-:B-1----:R-:W-:Y:S02]  /*b540*/  SHF.R.U32.HI R211, RZ, 0x7, R208.reuse ;  /* 0x00000007ffd37819 */ /* 0x102fe400000116d0 */
[----:B------:R-:W-:Y:S02]  /*b550*/  SHF.R.U32.HI R210, RZ, 0x7, R208 ;  /* 0x00000007ffd27819 */ /* 0x000fe400000116d0 */
[----:B------:R-:W-:Y:S02]  /*b560*/  SEL R208, R216, RZ, P2 ;  /* 0x000000ffd8d07207 */ /* 0x000fe40001000000 */
[----:B------:R-:W3:Y:S01]  /*b570*/  LDL R216, [R1+0x290] ;  /* 0x0002900001d87983 */ /* 0x000ee20000100800 */
[----:B------:R-:W-:-:S04]  /*b580*/  SHF.R.U32.HI R226, RZ, 0x7, R226 ;  /* 0x00000007ffe27819 */ /* 0x000fc800000116e2 */
[----:B------:R-:W-:Y:S02]  /*b590*/  SGXT.U32 R226, R226, 0x1 ;  /* 0x00000001e2e2781a */ /* 0x000fe40000000000 */
[----:B------:R-:W-:Y:S02]  /*b5a0*/  ISETP.GE.AND P6, PT, R231, UR4, PT ;  /* 0x00000004e7007c0c */ /* 0x000fe4000bfc6270 */
[C---:B------:R-:W-:Y:S02]  /*b5b0*/  LOP3.LUT R230, R226.reuse, 0x26, RZ, 0xfc, !PT ;  /* 0x00000026e2e67812 */ /* 0x040fe400078efcff */
[----:B------:R-:W-:Y:S02]  /*b5c0*/  LOP3.LUT R231, R226, 0x2a, RZ, 0xfc, !PT ;  /* 0x0000002ae2e77812 */ /* 0x000fe400078efcff */
[----:B------:R-:W-:Y:S02]  /*b5d0*/  SEL R226, RZ, 0x4, P6 ;  /* 0x00000004ffe27807 */ /* 0x000fe40003000000 */
[----:B------:R-:W-:-:S02]  /*b5e0*/  ISETP.GE.AND P6, PT, R230, UR4, PT ;  /* 0x00000004e6007c0c */ /* 0x000fc4000bfc6270 */
[----:B------:R-:W-:Y:S02]  /*b5f0*/  SGXT.U32 R210, R210, 0x1 ;  /* 0x00000001d2d2781a */ /* 0x000fe40000000000 */
[----:B------:R-:W-:Y:S02]  /*b600*/  SEL R230, RZ, 0x4, P6 ;  /* 0x00000004ffe67807 */ /* 0x000fe40003000000 */
[----:B------:R-:W-:Y:S02]  /*b610*/  ISETP.GE.AND P6, PT, R231, UR4, PT ;  /* 0x00000004e7007c0c */ /* 0x000fe4000bfc6270 */
[----:B------:R-:W-:Y:S02]  /*b620*/  ISETP.NE.U32.AND P5, PT, R208, RZ, PT ;  /* 0x000000ffd000720c */ /* 0x000fe40003fa5070 */
[----:B------:R-:W-:Y:S02]  /*b630*/  LOP3.LUT R208, R210, 0x2e, RZ, 0xfc, !PT ;  /* 0x0000002ed2d07812 */ /* 0x000fe400078efcff */
[----:B------:R-:W-:Y:S01]  /*b640*/  SGXT.U32 R211, R211, 0x1 ;  /* 0x00000001d3d3781a */ /* 0x000fe20000000000 */
[----:B--2---:R-:W-:-:S02]  /*b650*/  IMAD.WIDE R206, R205, 0x4, R206 ;  /* 0x00000004cdce7825 */ /* 0x004fc400078e02ce */
[----:B------:R-:W2:Y:S04]  /*b660*/  LDL.LU R205, [R1+0x80c] ;  /* 0x00080c0001cd7983 */ /* 0x000ea80000300800 */
[----:B---3--:R1:W-:Y:S02]  /*b670*/  LDGSTS.E [R216+0x4b800], [R206.64], P4 ;  /* 0x4b800000ced87fae */ /* 0x0083e4000a121846 */
[----:B-1----:R-:W-:Y:S02]  /*b680*/  SEL R206, R224, RZ, P2 ;  /* 0x000000ffe0ce7207 */ /* 0x002fe40001000000 */
[----:B------:R-:W1:Y:S04]  /*b690*/  S2R R224, SR_TID.X ;  /* 0x0000000000e07919 */ /* 0x000e680000002100 */
[----:B------:R-:W3:Y:S01]  /*b6a0*/  S2R R207, SR_TID.X ;  /* 0x0000000000cf7919 */ /* 0x000ee20000002100 */
[----:B------:R-:W-:-:S02]  /*b6b0*/  SEL R231, RZ, 0x4, P6 ;  /* 0x00000004ffe77807 */ /* 0x000fc40003000000 */
[----:B------:R-:W-:Y:S02]  /*b6c0*/  ISETP.GE.AND P6, PT, R208, UR4, PT ;  /* 0x00000004d0007c0c */ /* 0x000fe4000bfc6270 */
[C---:B------:R-:W-:Y:S02]  /*b6d0*/  LOP3.LUT R210, R211.reuse, 0x32, RZ, 0xfc, !PT ;  /* 0x00000032d3d27812 */ /* 0x040fe400078efcff */
[----:B------:R-:W-:Y:S02]  /*b6e0*/  SEL R208, RZ, 0x4, P6 ;  /* 0x00000004ffd07807 */ /* 0x000fe40003000000 */
[----:B------:R-:W-:Y:S02]  /*b6f0*/  ISETP.GE.AND P6, PT, R210, UR4, PT ;  /* 0x00000004d2007c0c */ /* 0x000fe4000bfc6270 */
[----:B------:R-:W-:Y:S02]  /*b700*/  LOP3.LUT R211, R211, 0x36, RZ, 0xfc, !PT ;  /* 0x00000036d3d37812 */ /* 0x000fe400078efcff */
[----:B------:R-:W-:-:S02]  /*b710*/  SEL R210, RZ, 0x4, P6 ;  /* 0x00000004ffd27807 */ /* 0x000fc40003000000 */
[----:B-1----:R-:W-:-:S04]  /*b720*/  SHF.R.U32.HI R224, RZ, 0x7, R224 ;  /* 0x00000007ffe07819 */ /* 0x002fc800000116e0 */
[----:B------:R-:W-:Y:S02]  /*b730*/  SGXT.U32 R224, R224, 0x1 ;  /* 0x00000001e0e0781a */ /* 0x000fe40000000000 */
[----:B---3--:R-:W-:Y:S02]  /*b740*/  SHF.R.U32.HI R207, RZ, 0x7, R207 ;  /* 0x00000007ffcf7819 */ /* 0x008fe400000116cf */
[----:B------:R-:W-:Y:S02]  /*b750*/  ISETP.GE.AND P6, PT, R211, UR4, PT ;  /* 0x00000004d3007c0c */ /* 0x000fe4000bfc6270 */
[----:B------:R-:W-:Y:S02]  /*b760*/  LOP3.LUT R224, R224, 0x3a, RZ, 0xfc, !PT ;  /* 0x0000003ae0e07812 */ /* 0x000fe400078efcff */
[----:B------:R-:W-:Y:S02]  /*b770*/  SGXT.U32 R207, R207, 0x1 ;  /* 0x00000001cfcf781a */ /* 0x000fe40000000000 */
[----:B------:R-:W-:-:S02]  /*b780*/  SEL R211, RZ, 0x4, P6 ;  /* 0x00000004ffd37807 */ /* 0x000fc40003000000 */
[----:B------:R-:W-:Y:S02]  /*b790*/  ISETP.GE.AND P6, PT, R224, UR4, PT ;  /* 0x00000004e0007c0c */ /* 0x000fe4000bfc6270 */
[----:B------:R-:W-:Y:S02]  /*b7a0*/  LOP3.LUT R207, R207, 0x3e, RZ, 0xfc, !PT ;  /* 0x0000003ecfcf7812 */ /* 0x000fe400078efcff */
[----:B------:R-:W-:Y:S02]  /*b7b0*/  ISETP.NE.U32.AND P4, PT, R206, RZ, PT ;  /* 0x000000ffce00720c */ /* 0x000fe40003f85070 */
[----:B------:R-:W-:Y:S02]  /*b7c0*/  SEL R206, RZ, 0x4, P6 ;  /* 0x00000004ffce7807 */ /* 0x000fe40003000000 */
[----:B------:R-:W-:Y:S01]  /*b7d0*/  ISETP.GE.AND P6, PT, R207, UR4, PT ;  /* 0x00000004cf007c0c */ /* 0x000fe2000bfc6270 */
[----:B------:R-:W-:-:S03]  /*b7e0*/  IMAD.MOV.U32 R224, RZ, RZ, c[0x0][0x188] ;  /* 0x00006200ffe07624 */ /* 0x000fc600078e00ff */
[----:B------:R-:W-:Y:S02]  /*b7f0*/  SEL R207, RZ, 0x4, P6 ;  /* 0x00000004ffcf7807 */ /* 0x000fe40003000000 */
[----:B------:R-:W-:Y:S01]  /*b800*/  ISETP.NE.U32.AND P6, PT, R209, RZ, PT ;  /* 0x000000ffd100720c */ /* 0x000fe20003fc5070 */
[----:B------:R-:W-:-:S04]  /*b810*/  IMAD.SHL.U32 R224, R224, 0x40, RZ ;  /* 0x00000040e0e07824 */ /* 0x000fc800078e00ff */
[----:B------:R-:W-:-:S04]  /*b820*/  IMAD.WIDE R232, R224, 0x4, R232 ;  /* 0x00000004e0e87825 */ /* 0x000fc800078e02e8 */
[----:B--2---:R-:W-:-:S05]  /*b830*/  IMAD.WIDE R204, R224, 0x4, R204 ;  /* 0x00000004e0cc7825 */ /* 0x004fca00078e02cc */
[----:B------:R1:W-:Y:S04]  /*b840*/  LDGSTS.E [R216+0x4c000], [R204.64], P6 ;  /* 0x4c000000ccd87fae */ /* 0x0003e8000b121846 */
[----:B------:R2:W-:Y:S01]  /*b850*/  LDGSTS.E [R216+0x4c800], [R232.64], P3 ;  /* 0x4c800000e8d87fae */ /* 0x0005e20009921846 */
[----:B-1----:R-:W-:-:S03]  /*b860*/  SEL R204, R235, RZ, P2 ;  /* 0x000000ffebcc7207 */ /* 0x002fc60001000000 */
[----:B------:R-:W3:Y:S01]  /*b870*/  LDL.LU R235, [R1+0x808] ;  /* 0x0008080001eb7983 */ /* 0x000ee20000300800 */
[----:B------:R-:W-:Y:S02]  /*b880*/  ISETP.NE.U32.AND P6, PT, R204, RZ, PT ;  /* 0x000000ffcc00720c */ /* 0x000fe40003fc5070 */
[----:B------:R-:W-:Y:S01]  /*b890*/  SEL R204, R225, RZ, P2 ;  /* 0x000000ffe1cc7207 */ /* 0x000fe20001000000 */
[----:B--2---:R-:W2:Y:S03]  /*b8a0*/  LDL R232, [R1+0x6e0] ;  /* 0x0006e00001e87983 */ /* 0x004ea60000100800 */
[----:B------:R-:W-:Y:S02]  /*b8b0*/  ISETP.NE.U32.AND P3, PT, R204, RZ, PT ;  /* 0x000000ffcc00720c */ /* 0x000fe40003f65070 */
[----:B------:R-:W-:Y:S02]  /*b8c0*/  SEL R204, R229, RZ, P2 ;  /* 0x000000ffe5cc7207 */ /* 0x000fe40001000000 */
[----:B------:R-:W2:Y:S01]  /*b8d0*/  LDL.LU R229, [R1+0x804] ;  /* 0x0008040001e57983 */ /* 0x000ea20000300800 */
[----:B------:R-:W-:-:S04]  /*b8e0*/  IMAD.MOV.U32 R233, RZ, RZ, c[0x0][0x188] ;  /* 0x00006200ffe97624 */ /* 0x000fc800078e00ff */
[----:B------:R-:W-:-:S04]  /*b8f0*/  IMAD.SHL.U32 R233, R233, 0x40, RZ ;  /* 0x00000040e9e97824 */ /* 0x000fc800078e00ff */
[----:B------:R-:W-:-:S05]  /*b900*/  IMAD.WIDE R214, R233, 0x4, R214 ;  /* 0x00000004e9d67825 */ /* 0x000fca00078e02d6 */
[----:B------:R1:W-:Y:S01]  /*b910*/  LDGSTS.E [R216+0x4d000], [R214.64], P0 ;  /* 0x4d000000d6d87fae */ /* 0x0003e20008121846 */
[----:B------:R-:W-:Y:S02]  /*b920*/  ISETP.NE.U32.AND P0, PT, R204, RZ, PT ;  /* 0x000000ffcc00720c */ /* 0x000fe40003f05070 */
[----:B------:R-:W-:Y:S02]  /*b930*/  SEL R204, R239, RZ, P2 ;  /* 0x000000ffefcc7207 */ /* 0x000fe40001000000 */
[----:B------:R-:W2:Y:S01]  /*b940*/  LDL.LU R239, [R1+0x800] ;  /* 0x0008000001ef7983 */ /* 0x000ea20000300800 */
[----:B------:R-:W-:-:S04]  /*b950*/  IMAD.WIDE R200, R233, 0x4, R200 ;  /* 0x00000004e9c87825 */ /* 0x000fc800078e02c8 */
[C---:B------:R-:W-:Y:S01]  /*b960*/  IMAD.WIDE R212, R233.reuse, 0x4, R212 ;  /* 0x00000004e9d47825 */ /* 0x040fe200078e02d4 */
[----:B------:R-:W1:Y:S03]  /*b970*/  S2R R224, SR_TID.X ;  /* 0x0000000000e07919 */ /* 0x000e660000002100 */
[----:B------:R-:W-:-:S04]  /*b980*/  IMAD.WIDE R240, R233, 0x4, R240 ;  /* 0x00000004e9f07825 */ /* 0x000fc800078e02f0 */
[----:B----4-:R-:W-:-:S04]  /*b990*/  IMAD.WIDE R236, R233, 0x4, R236 ;  /* 0x00000004e9ec7825 */ /* 0x010fc800078e02ec */
[----:B---3--:R-:W-:-:S05]  /*b9a0*/  IMAD.WIDE R234, R233, 0x4, R234 ;  /* 0x00000004e9ea7825 */ /* 0x008fca00078e02ea */
[----:B------:R3:W-:Y:S04]  /*b9b0*/  LDGSTS.E [R216+0x4d800], [R234.64], P1 ;  /* 0x4d800000ead87fae */ /* 0x0007e80008921846 */
[----:B------:R4:W-:Y:S01]  /*b9c0*/  LDGSTS.E [R216+0x4e000], [R200.64], P5 ;  /* 0x4e000000c8d87fae */ /* 0x0009e2000a921846 */
[----:B--2---:R-:W-:-:S05]  /*b9d0*/  IMAD.WIDE R228, R233, 0x4, R228 ;  /* 0x00000004e9e47825 */ /* 0x004fca00078e02e4 */
[----:B------:R2:W-:Y:S01]  /*b9e0*/  LDGSTS.E [R216+0x4e800], [R228.64], P4 ;  /* 0x4e800000e4d87fae */ /* 0x0005e2000a121846 */
[----:B----4-:R-:W-:-:S03]  /*b9f0*/  SEL R200, R217, RZ, P2 ;  /* 0x000000ffd9c87207 */ /* 0x010fc60001000000 */
[----:B------:R4:W-:Y:S01]  /*ba00*/  LDGSTS.E [R216+0x4f000], [R212.64], P6 ;  /* 0x4f000000d4d87fae */ /* 0x0009e2000b121846 */
[----:B------:R-:W-:Y:S02]  /*ba10*/  ISETP.NE.U32.AND P5, PT, R200, RZ, PT ;  /* 0x000000ffc800720c */ /* 0x000fe40003fa5070 */
[----:B------:R-:W-:-:S04]  /*ba20*/  SEL R200, R221, RZ, P2 ;  /* 0x000000ffddc87207 */ /* 0x000fc80001000000 */
[----:B------:R-:W-:Y:S02]  /*ba30*/  ISETP.NE.U32.AND P4, PT, R200, RZ, PT ;  /* 0x000000ffc800720c */ /* 0x000fe40003f85070 */
[----:B------:R-:W-:Y:S02]  /*ba40*/  SEL R200, R0, RZ, P2 ;  /* 0x000000ff00c87207 */ /* 0x000fe40001000000 */
[----:B------:R1:W5:Y:S04]  /*ba50*/  LDL.LU R0, [R1+0x7fc] ;  /* 0x0007fc0001007983 */ /* 0x0003680000300800 */
[----:B--2---:R-:W2:Y:S04]  /*ba60*/  LDL.LU.64 R228, [R1+0x110] ;  /* 0x0001100001e47983 */ /* 0x004ea80000300a00 */
[----:B---3--:R-:W3:Y:S04]  /*ba70*/  LDL.LU.64 R234, [R1+0x108] ;  /* 0x0001080001ea7983 */ /* 0x008ee80000300a00 */
[----:B-1----:R-:W3:Y:S01]  /*ba80*/  LDL.LU.64 R214, [R1+0xf8] ;  /* 0x0000f80001d67983 */ /* 0x002ee20000300a00 */
[----:B------:R-:W-:Y:S01]  /*ba90*/  IMAD.WIDE R238, R233, 0x4, R238 ;  /* 0x00000004e9ee7825 */ /* 0x000fe200078e02ee */
[----:B------:R-:W-:-:S02]  /*baa0*/  ISETP.NE.U32.AND P6, PT, R200, RZ, PT ;  /* 0x000000ffc800720c */ /* 0x000fc40003fc5070 */
[----:B------:R-:W-:Y:S02]  /*bab0*/  ISETP.NE.U32.AND P1, PT, R204, RZ, PT ;  /* 0x000000ffcc00720c */ /* 0x000fe40003f25070 */
[----:B------:R-:W-:Y:S01]  /*bac0*/  SEL R200, R220, RZ, P2 ;  /* 0x000000ffdcc87207 */ /* 0x000fe20001000000 */
[----:B------:R4:W-:Y:S03]  /*bad0*/  LDGSTS.E [R216+0x4f800], [R238.64], P3 ;  /* 0x4f800000eed87fae */ /* 0x0009e60009921846 */
[----:B------:R-:W-:Y:S01]  /*bae0*/  ISETP.NE.U32.AND P3, PT, R200, RZ, PT ;  /* 0x000000ffc800720c */ /* 0x000fe20003f65070 */
[----:B------:R1:W-:Y:S01]  /*baf0*/  LDGSTS.E [R232+0x48400], [R240.64], P0 ;  /* 0x48400000f0e87fae */ /* 0x0003e20008121846 */
[----:B------:R-:W-:-:S04]  /*bb00*/  SEL R200, R227, RZ, P2 ;  /* 0x000000ffe3c87207 */ /* 0x000fc80001000000 */
[----:B------:R-:W-:Y:S01]  /*bb10*/  ISETP.NE.U32.AND P0, PT, R200, RZ, PT ;  /* 0x000000ffc800720c */ /* 0x000fe20003f05070 */
[----:B------:R1:W-:Y:S01]  /*bb20*/  LDGSTS.E [R232+0x48c00], [R236.64], P1 ;  /* 0x48c00000ece87fae */ /* 0x0003e20008921846 */
[----:B------:R-:W-:Y:S01]  /*bb30*/  SEL R200, R252, RZ, P2 ;  /* 0x000000fffcc87207 */ /* 0x000fe20001000000 */
[----:B------:R-:W-:-:S03]  /*bb40*/  IMAD.WIDE R242, R233, 0x4, R242 ;  /* 0x00000004e9f27825 */ /* 0x000fc600078e02f2 */
[----:B------:R-:W-:Y:S02]  /*bb50*/  ISETP.NE.U32.AND P1, PT, R200, RZ, PT ;  /* 0x000000ffc800720c */ /* 0x000fe40003f25070 */
[----:B------:R-:W-:Y:S01]  /*bb60*/  SEL R200, R226, RZ, P2 ;  /* 0x000000ffe2c87207 */ /* 0x000fe20001000000 */
[----:B------:R1:W-:Y:S01]  /*bb70*/  LDGSTS.E [R232+0x49400], [R242.64], P5 ;  /* 0x49400000f2e87fae */ /* 0x0003e2000a921846 */
[C---:B------:R-:W-:Y:S02]  /*bb80*/  IMAD.WIDE R198, R233.reuse, 0x4, R198 ;  /* 0x00000004e9c67825 */ /* 0x040fe400078e02c6 */
[----:B------:R-:W-:Y:S02]  /*bb90*/  ISETP.NE.U32.AND P5, PT, R200, RZ, PT ;  /* 0x000000ffc800720c */ /* 0x000fe40003fa5070 */
[C---:B------:R-:W-:Y:S01]  /*bba0*/  IMAD.WIDE R184, R233.reuse, 0x4, R184 ;  /* 0x00000004e9b87825 */ /* 0x040fe200078e02b8 */
[----:B------:R1:W-:Y:S03]  /*bbb0*/  LDGSTS.E [R232+0x49c00], [R198.64], P4 ;  /* 0x49c00000c6e87fae */ /* 0x0003e6000a121846 */
[C---:B------:R-:W-:Y:S01]  /*bbc0*/  IMAD.WIDE R194, R233.reuse, 0x4, R194 ;  /* 0x00000004e9c27825 */ /* 0x040fe200078e02c2 */
[----:B------:R1:W-:Y:S03]  /*bbd0*/  LDGSTS.E [R232+0x4a400], [R184.64], P6 ;  /* 0x4a400000b8e87fae */ /* 0x0003e6000b121846 */
[C---:B------:R-:W-:Y:S01]  /*bbe0*/  IMAD.WIDE R182, R233.reuse, 0x4, R182 ;  /* 0x00000004e9b67825 */ /* 0x040fe200078e02b6 */
[----:B------:R4:W-:Y:S03]  /*bbf0*/  LDGSTS.E [R232+0x4ac00], [R194.64], P3 ;  /* 0x4ac00000c2e87fae */ /* 0x0009e60009921846 */
[----:B------:R-:W-:Y:S01]  /*bc00*/  IMAD.WIDE R186, R233, 0x4, R186 ;  /* 0x00000004e9ba7825 */ /* 0x000fe200078e02ba */
[----:B------:R4:W-:Y:S01]  /*bc10*/  LDGSTS.E [R232+0x4b400], [R182.64], P0 ;  /* 0x4b400000b6e87fae */ /* 0x0009e20008121846 */
[----:B------:R-:W-:-:S02]  /*bc20*/  LOP3.LUT R209, R224, 0x3f, RZ, 0xc0, !PT ;  /* 0x0000003fe0d17812 */ /* 0x000fc400078ec0ff */
[----:B------:R-:W-:Y:S01]  /*bc30*/  IMAD.WIDE R188, R233, 0x4, R188 ;  /* 0x00000004e9bc7825 */ /* 0x000fe200078e02bc */
[----:B------:R4:W-:Y:S01]  /*bc40*/  LDGSTS.E [R232+0x4bc00], [R186.64], P1 ;  /* 0x4bc00000bae87fae */ /* 0x0009e20008921846 */
[----:B-1----:R-:W-:-:S03]  /*bc50*/  SEL R184, R208, RZ, P2 ;  /* 0x000000ffd0b87207 */ /* 0x002fc60001000000 */
[----:B------:R2:W-:Y:S01]  /*bc60*/  LDGSTS.E [R232+0x4c400], [R188.64], P5 ;  /* 0x4c400000bce87fae */ /* 0x0005e2000a921846 */
[----:B----4-:R-:W-:-:S03]  /*bc70*/  SEL R182, R211, RZ, P2 ;  /* 0x000000ffd3b67207 */ /* 0x010fc60001000000 */
[----:B------:R-:W1:Y:S01]  /*bc80*/  S2R R205, SR_TID.X ;  /* 0x0000000000cd7919 */ /* 0x000e620000002100 */
[----:B------:R-:W-:Y:S02]  /*bc90*/  ISETP.GE.AND P5, PT, R209, UR4, PT ;  /* 0x00000004d1007c0c */ /* 0x000fe4000bfa6270 */
[----:B------:R-:W-:Y:S01]  /*bca0*/  ISETP.NE.U32.AND P1, PT, R182, RZ, PT ;  /* 0x000000ffb600720c */ /* 0x000fe20003f25070 */
[----:B------:R-:W4:Y:S01]  /*bcb0*/  LDL.LU.64 R194, [R1+0xe8] ;  /* 0x0000e80001c27983 */ /* 0x000f220000300a00 */
[----:B------:R-:W-:Y:S02]  /*bcc0*/  SEL R182, R206, RZ, P2 ;  /* 0x000000ffceb67207 */ /* 0x000fe40001000000 */
[----:B------:R-:W-:Y:S02]  /*bcd0*/  ISETP.NE.U32.AND P3, PT, R184, RZ, PT ;  /* 0x000000ffb800720c */ /* 0x000fe40003f65070 */
[----:B------:R-:W-:Y:S02]  /*bce0*/  SEL R183, RZ, 0x4, P5 ;  /* 0x00000004ffb77807 */ /* 0x000fe40002800000 */
[----:B------:R-:W-:-:S02]  /*bcf0*/  SEL R184, R210, RZ, P2 ;  /* 0x000000ffd2b87207 */ /* 0x000fc40001000000 */
[----:B------:R-:W-:Y:S01]  /*bd00*/  ISETP.NE.U32.AND P5, PT, R182, RZ, PT ;  /* 0x000000ffb600720c */ /* 0x000fe20003fa5070 */
[----:B------:R-:W-:Y:S01]  /*bd10*/  IMAD.SHL.U32 R182, R224, 0x80, RZ ;  /* 0x00000080e0b67824 */ /* 0x000fe200078e00ff */
[----:B------:R-:W-:Y:S01]  /*bd20*/  ISETP.NE.U32.AND P0, PT, R184, RZ, PT ;  /* 0x000000ffb800720c */ /* 0x000fe20003f05070 */
[----:B------:R-:W-:-:S03]  /*bd30*/  IMAD.SHL.U32 R184, R224, 0x20, RZ ;  /* 0x00000020e0b87824 */ /* 0x000fc600078e00ff */
[----:B------:R-:W-:Y:S01]  /*bd40*/  LOP3.LUT R182, R182, 0x7000, RZ, 0xc0, !PT ;  /* 0x00007000b6b67812 */ /* 0x000fe200078ec0ff */
[----:B------:R-:W-:-:S03]  /*bd50*/  IMAD.SHL.U32 R186, R224, 0x1000, RZ ;  /* 0x00001000e0ba7824 */ /* 0x000fc600078e00ff */
[----:B------:R-:W-:Y:S01]  /*bd60*/  LOP3.LUT R182, R182, 0x60, R184, 0xf8, !PT ;  /* 0x00000060b6b67812 */ /* 0x000fe200078ef8b8 */
[----:B------:R-:W-:Y:S01]  /*bd70*/  IMAD.SHL.U32 R184, R224, 0x4, RZ ;  /* 0x00000004e0b87824 */ /* 0x000fe200078e00ff */
[----:B------:R-:W-:Y:S02]  /*bd80*/  LOP3.LUT R186, R186, 0x18000, RZ, 0xc0, !PT ;  /* 0x00018000baba7812 */ /* 0x000fe400078ec0ff */
[----:B------:R-:W-:Y:S02]  /*bd90*/  SEL R200, R230, RZ, P2 ;  /* 0x000000ffe6c87207 */ /* 0x000fe40001000000 */
[----:B------:R-:W-:Y:S02]  /*bda0*/  LOP3.LUT R182, R182, 0x70, R184, 0x78, !PT ;  /* 0x00000070b6b67812 */ /* 0x000fe400078e78b8 */
[----:B------:R-:W-:Y:S02]  /*bdb0*/  SEL R198, R231, RZ, P2 ;  /* 0x000000ffe7c67207 */ /* 0x000fe40001000000 */
[----:B------:R-:W-:Y:S01]  /*bdc0*/  ISETP.NE.U32.AND P4, PT, R200, RZ, PT ;  /* 0x000000ffc800720c */ /* 0x000fe20003f85070 */
[----:B------:R-:W-:Y:S01]  /*bdd0*/  IMAD.IADD R182, R186, 0x1, R182 ;  /* 0x00000001bab67824 */ /* 0x000fe200078e02b6 */
[----:B------:R-:W-:-:S02]  /*bde0*/  ISETP.NE.U32.AND P6, PT, R198, RZ, PT ;  /* 0x000000ffc600720c */ /* 0x000fc40003fc5070 */
[----:B------:R-:W4:Y:S01]  /*bdf0*/  LDL.LU.64 R198, [R1+0xd8] ;  /* 0x0000d80001c67983 */ /* 0x000f220000300a00 */
[----:B------:R-:W-:-:S03]  /*be00*/  IMAD.SHL.U32 R185, R224, 0x4000, RZ ;  /* 0x00004000e0b97824 */ /* 0x000fc600078e00ff */
[----:B------:R1:W-:Y:S01]  /*be10*/  STL [R1+0x28c], R182 ;  /* 0x00028cb601007387 */ /* 0x0003e20000100800 */
[----:B------:R-:W-:-:S03]  /*be20*/  IMAD.WIDE R196, R233, 0x4, R196 ;  /* 0x00000004e9c47825 */ /* 0x000fc600078e02c4 */
[----:B------:R-:W4:Y:S04]  /*be30*/  LDL.LU.64 R230, [R1+0xc8] ;  /* 0x0000c80001e67983 */ /* 0x000f280000300a00 */
[----:B------:R-:W4:Y:S01]  /*be40*/  LDL.LU.64 R200, [R1+0xb8] ;  /* 0x0000b80001c87983 */ /* 0x000f220000300a00 */
[----:B-1----:R-:W-:Y:S01]  /*be50*/  LOP3.LUT R216, R205, 0xff, RZ, 0xc0, !PT ;  /* 0x000000ffcdd87812 */ /* 0x002fe200078ec0ff */
[----:B------:R-:W-:Y:S02]  /*be60*/  IMAD.MOV.U32 R182, RZ, RZ, c[0x0][0x18c] ;  /* 0x00006300ffb67624 */ /* 0x000fe400078e00ff */
[----:B------:R-:W4:Y:S01]  /*be70*/  LDL.LU.64 R226, [R1+0xa8] ;  /* 0x0000a80001e27983 */ /* 0x000f220000300a00 */
[----:B------:R-:W-:-:S03]  /*be80*/  LOP3.LUT R185, R185, 0x18000, RZ, 0xc0, !PT ;  /* 0x00018000b9b97812 */ /* 0x000fc600078ec0ff */
[----:B------:R-:W4:Y:S01]  /*be90*/  LDL.LU.64 R242, [R1+0x98] ;  /* 0x0000980001f27983 */ /* 0x000f220000300a00 */
[----:B------:R-:W-:-:S03]  /*bea0*/  LOP3.LUT R205, R205, 0xc0, RZ, 0xc0, !PT ;  /* 0x000000c0cdcd7812 */ /* 0x000fc600078ec0ff */
[----:B------:R-:W4:Y:S01]  /*beb0*/  LDL.LU.64 R236, [R1+0x88] ;  /* 0x0000880001ec7983 */ /* 0x000f220000300a00 */
[----:B------:R-:W-:-:S03]  /*bec0*/  SEL R184, R207, RZ, P2 ;  /* 0x000000ffcfb87207 */ /* 0x000fc60001000000 */
[----:B------:R-:W4:Y:S01]  /*bed0*/  LDL.LU.64 R240, [R1+0x78] ;  /* 0x0000780001f07983 */ /* 0x000f220000300a00 */
[----:B------:R-:W-:-:S03]  /*bee0*/  IMAD.WIDE R218, R233, 0x4, R218 ;  /* 0x00000004e9da7825 */ /* 0x000fc600078e02da */
[----:B------:R1:W-:Y:S01]  /*bef0*/  LDGSTS.E [R232+0x4cc00], [R196.64], P4 ;  /* 0x4cc00000c4e87fae */ /* 0x0003e2000a121846 */
[----:B------:R-:W-:-:S03]  /*bf00*/  IMAD.WIDE R202, R233, 0x4, R202 ;  /* 0x00000004e9ca7825 */ /* 0x000fc600078e02ca */
[----:B------:R-:W4:Y:S01]  /*bf10*/  LDL.LU.64 R220, [R1+0x68] ;  /* 0x0000680001dc7983 */ /* 0x000f220000300a00 */
[----:B------:R-:W-:-:S03]  /*bf20*/  IMAD.WIDE R192, R233, 0x4, R192 ;  /* 0x00000004e9c07825 */ /* 0x000fc600078e02c0 */
[----:B------:R-:W4:Y:S01]  /*bf30*/  LDL.LU.64 R238, [R1+0x58] ;  /* 0x0000580001ee7983 */ /* 0x000f220000300a00 */
[----:B------:R-:W-:-:S04]  /*bf40*/  IMAD.WIDE R222, R233, 0x4, R222 ;  /* 0x00000004e9de7825 */ /* 0x000fc800078e02de */
[----:B-1----:R-:W-:Y:S01]  /*bf50*/  IMAD.SHL.U32 R196, R182, 0x40, RZ ;  /* 0x00000040b6c47824 */ /* 0x002fe200078e00ff */
[----:B------:R-:W4:Y:S01]  /*bf60*/  LDL.LU.64 R212, [R1+0x48] ;  /* 0x0000480001d47983 */ /* 0x000f220000300a00 */
[----:B------:R-:W-:Y:S01]  /*bf70*/  IMAD.WIDE R190, R233, 0x4, R190 ;  /* 0x00000004e9be7825 */ /* 0x000fe200078e02be */
[----:B------:R-:W-:-:S03]  /*bf80*/  ISETP.NE.U32.AND P4, PT, R184, RZ, PT ;  /* 0x000000ffb800720c */ /* 0x000fc60003f85070 */
[----:B--2---:R-:W-:Y:S01]  /*bf90*/  IMAD.WIDE R188, R233, 0x4, R228 ;  /* 0x00000004e9bc7825 */ /* 0x004fe200078e02e4 */
[----:B------:R-:W-:Y:S01]  /*bfa0*/  SHF.R.U32.HI R233, RZ, 0x2, R205 ;  /* 0x00000002ffe97819 */ /* 0x000fe200000116cd */
[----:B------:R-:W2:Y:S02]  /*bfb0*/  LDL.LU.64 R228, [R1+0x38] ;  /* 0x0000380001e47983 */ /* 0x000ea40000300a00 */
[----:B------:R-:W-:Y:S02]  /*bfc0*/  IMAD R185, R216, 0x10, R185 ;  /* 0x00000010d8b97824 */ /* 0x000fe400078e02b9 */
[C---:B---3--:R-:W-:Y:S01]  /*bfd0*/  IMAD.WIDE R186, R196.reuse, 0x4, R234 ;  /* 0x00000004c4ba7825 */ /* 0x048fe200078e02ea */
[----:B------:R-:W3:Y:S03]  /*bfe0*/  LDL.LU.64 R204, [R1+0x28] ;  /* 0x0000280001cc7983 */ /* 0x000ee60000300a00 */
[----:B------:R-:W-:Y:S01]  /*bff0*/  IMAD.WIDE R184, R196, 0x4, R214 ;  /* 0x00000004c4b87825 */ /* 0x000fe200078e02d6 */
[----:B------:R-:W2:Y:S04]  /*c000*/  LDL.LU.64 R234, [R1+0x18] ;  /* 0x0000180001ea7983 */ /* 0x000ea80000300a00 */
[----:B------:R-:W3:Y:S01]  /*c010*/  LDL.LU.64 R214, [R1+0x8] ;  /* 0x0000080001d67983 */ /* 0x000ee20000300a00 */
[----:B------:R-:W-:Y:S01]  /*c020*/  SEL R183, R183, RZ, P2 ;  /* 0x000000ffb7b77207 */ /* 0x000fe20001000000 */
[----:B------:R-:W-:-:S02]  /*c030*/  IMAD.SHL.U32 R216, R216, 0x4, RZ ;  /* 0x00000004d8d87824 */ /* 0x000fc400078e00ff */
[----:B------:R1:W-:Y:S01]  /*c040*/  LDGSTS.E [R232+0x4d400], [R218.64], P6 ;  /* 0x4d400000dae87fae */ /* 0x0003e2000b121846 */
[----:B------:R-:W-:Y:S02]  /*c050*/  ISETP.NE.U32.AND P2, PT, R183, RZ, PT ;  /* 0x000000ffb700720c */ /* 0x000fe40003f45070 */
[----:B------:R-:W-:Y:S01]  /*c060*/  LOP3.LUT R225, R216, R233, RZ, 0x3c, !PT ;  /* 0x000000e9d8e17212 */ /* 0x000fe200078e3cff */
[----:B------:R1:W-:Y:S04]  /*c070*/  LDGSTS.E [R232+0x4dc00], [R202.64], P3 ;  /* 0x4dc00000cae87fae */ /* 0x0003e80009921846 */
[----:B------:R1:W-:Y:S04]  /*c080*/  LDGSTS.E [R232+0x4e400], [R192.64], P0 ;  /* 0x4e400000c0e87fae */ /* 0x0003e80008121846 */
[----:B------:R1:W-:Y:S04]  /*c090*/  LDGSTS.E [R232+0x4ec00], [R222.64], P1 ;  /* 0x4ec00000dee87fae */ /* 0x0003e80008921846 */
[----:B------:R1:W-:Y:S04]  /*c0a0*/  LDGSTS.E [R232+0x4f400], [R190.64], P5 ;  /* 0x4f400000bee87fae */ /* 0x0003e8000a921846 */
[----:B------:R1:W-:Y:S04]  /*c0b0*/  LDGSTS.E [R232+0x4fc00], [R188.64], P4 ;  /* 0x4fc00000bce87fae */ /* 0x0003e8000a121846 */
[----:B------:R-:W0:Y:S04]  /*c0c0*/  LDGDEPBAR ;  /* 0x00000000000079af */ /* 0x000e280000000000 */
[----:B------:R1:W-:Y:S04]  /*c0d0*/  LDGSTS.E [R225+0x20000], [R186.64], P2 ;  /* 0x20000000bae17fae */ /* 0x0003e80009121846 */
[----:B------:R1:W-:Y:S01]  /*c0e0*/  LDGSTS.E [R225+0x20800], [R184.64], P2 ;  /* 0x20800000b8e17fae */ /* 0x0003e20009121846 */
[----:B----4-:R-:W-:-:S05]  /*c0f0*/  IMAD.WIDE R182, R196, 0x4, R194 ;  /* 0x00000004c4b67825 */ /* 0x010fca00078e02c2 */
[----:B------:R4:W-:Y:S01]  /*c100*/  LDGSTS.E [R225+0x21000], [R182.64], P2 ;  /* 0x21000000b6e17fae */ /* 0x0009e20009121846 */
[----:B-1----:R-:W-:-:S05]  /*c110*/  IMAD.WIDE R190, R196, 0x4, R198 ;  /* 0x00000004c4be7825 */ /* 0x002fca00078e02c6 */
[----:B------:R1:W-:Y:S01]  /*c120*/  LDGSTS.E [R225+0x21800], [R190.64], P2 ;  /* 0x21800000bee17fae */ /* 0x0003e20009121846 */
[----:B------:R-:W-:-:S04]  /*c130*/  IMAD.WIDE R188, R196, 0x4, R230 ;  /* 0x00000004c4bc7825 */ /* 0x000fc800078e02e6 */
[C---:B------:R-:W-:Y:S01]  /*c140*/  IMAD.WIDE R186, R196.reuse, 0x4, R200 ;  /* 0x00000004c4ba7825 */ /* 0x040fe200078e02c8 */
[----:B------:R4:W-:Y:S03]  /*c150*/  LDGSTS.E [R225+0x22000], [R188.64], P2 ;  /* 0x22000000bce17fae */ /* 0x0009e60009121846 */
[C---:B------:R-:W-:Y:S01]  /*c160*/  IMAD.WIDE R184, R196.reuse, 0x4, R226 ;  /* 0x00000004c4b87825 */ /* 0x040fe200078e02e2 */
[----:B------:R4:W-:Y:S03]  /*c170*/  LDGSTS.E [R225+0x22800], [R186.64], P2 ;  /* 0x22800000bae17fae */ /* 0x0009e60009121846 */
[C---:B----4-:R-:W-:Y:S01]  /*c180*/  IMAD.WIDE R182, R196.reuse, 0x4, R242 ;  /* 0x00000004c4b67825 */ /* 0x050fe200078e02f2 */
[----:B------:R4:W-:Y:S03]  /*c190*/  LDGSTS.E [R225+0x23000], [R184.64], P2 ;  /* 0x23000000b8e17fae */ /* 0x0009e60009121846 */
[C---:B-1----:R-:W-:Y:S01]  /*c1a0*/  IMAD.WIDE R190, R196.reuse, 0x4, R236 ;  /* 0x00000004c4be7825 */ /* 0x042fe200078e02ec */
[----:B------:R1:W-:Y:S03]  /*c1b0*/  LDGSTS.E [R225+0x23800], [R182.64], P2 ;  /* 0x23800000b6e17fae */ /* 0x0003e60009121846 */
[C---:B------:R-:W-:Y:S01]  /*c1c0*/  IMAD.WIDE R188, R196.reuse, 0x4, R240 ;  /* 0x00000004c4bc7825 */ /* 0x040fe200078e02f0 */
[----:B------:R1:W-:Y:S04]  /*c1d0*/  LDGSTS.E [R225+0x24000], [R190.64], P2 ;  /* 0x24000000bee17fae */ /* 0x0003e80009121846 */
[----:B------:R3:W-:Y:S01]  /*c1e0*/  LDGSTS.E [R225+0x24800], [R188.64], P2 ;  /* 0x24800000bce17fae */ /* 0x0007e20009121846 */
[----:B------:R-:W-:-:S05]  /*c1f0*/  IMAD.WIDE R186, R196, 0x4, R220 ;  /* 0x00000004c4ba7825 */ /* 0x000fca00078e02dc */
[----:B------:R2:W-:Y:S02]  /*c200*/  LDGSTS.E [R225+0x25000], [R186.64], P2 ;  /* 0x25000000bae17fae */ /* 0x0005e40009121846 */
[C---:B--2---:R-:W-:Y:S02]  /*c210*/  IMAD.WIDE R186, R196.reuse, 0x4, R234 ;  /* 0x00000004c4ba7825 */ /* 0x044fe400078e02ea */
[----:B------:R-:W2:Y:S02]  /*c220*/  LDL.LU.64 R234, [R1+0x100] ;  /* 0x0001000001ea7983 */ /* 0x000ea40000300a00 */
[C---:B---3--:R-:W-:Y:S02]  /*c230*/  IMAD.WIDE R188, R196.reuse, 0x4, R214 ;  /* 0x00000004c4bc7825 */ /* 0x048fe400078e02d6 */
[----:B------:R-:W3:Y:S02]  /*c240*/  LDL.LU.64 R214, [R1+0xf0] ;  /* 0x0000f00001d67983 */ /* 0x000ee40000300a00 */
[----:B-1----:R-:W-:-:S02]  /*c250*/  IMAD.WIDE R182, R196, 0x4, R238 ;  /* 0x00000004c4b67825 */ /* 0x002fc400078e02ee */
[----:B------:R-:W3:Y:S02]  /*c260*/  LDL.LU.64 R198, [R1+0xe0] ;  /* 0x0000e00001c67983 */ /* 0x000ee40000300a00 */
[C---:B----4-:R-:W-:Y:S02]  /*c270*/  IMAD.WIDE R184, R196.reuse, 0x4, R212 ;  /* 0x00000004c4b87825 */ /* 0x050fe400078e02d4 */
[----:B------:R1:W-:Y:S04]  /*c280*/  LDGSTS.E [R225+0x25800], [R182.64], P2 ;  /* 0x25800000b6e17fae */ /* 0x0003e80009121846 */
[----:B------:R-:W4:Y:S04]  /*c290*/  LDL.LU.64 R230, [R1+0xd0] ;  /* 0x0000d00001e67983 */ /* 0x000f280000300a00 */
[----:B------:R1:W-:Y:S02]  /*c2a0*/  LDGSTS.E [R225+0x26000], [R184.64], P2 ;  /* 0x26000000b8e17fae */ /* 0x0003e40009121846 */
[----:B-1----:R-:W-:-:S02]  /*c2b0*/  IMAD.WIDE R182, R196, 0x4, R228 ;  /* 0x00000004c4b67825 */ /* 0x002fc400078e02e4 */
[----:B------:R-:W4:Y:S04]  /*c2c0*/  LDL.LU.64 R200, [R1+0xc0] ;  /* 0x0000c00001c87983 */ /* 0x000f280000300a00 */
[----:B------:R-:W4:Y:S01]  /*c2d0*/  LDL.LU.64 R226, [R1+0xb0] ;  /* 0x0000b00001e27983 */ /* 0x000f220000300a00 */
[----:B------:R-:W-:-:S03]  /*c2e0*/  IMAD.WIDE R184, R196, 0x4, R204 ;  /* 0x00000004c4b87825 */ /* 0x000fc600078e02cc */
[----:B------:R-:W4:Y:S01]  /*c2f0*/  LDL.LU.64 R242, [R1+0xa0] ;  /* 0x0000a00001f27983 */ /* 0x000f220000300a00 */
[----:B------:R-:W-:-:S03]  /*c300*/  IMAD.WIDE R250, R196, 0x4, R250 ;  /* 0x00000004c4fa7825 */ /* 0x000fc600078e02fa */
[----:B------:R-:W4:Y:S01]  /*c310*/  LDL.LU.64 R236, [R1+0x90] ;  /* 0x0000900001ec7983 */ /* 0x000f220000300a00 */
[----:B------:R-:W-:-:S03]  /*c320*/  IMAD.WIDE R246, R196, 0x4, R246 ;  /* 0x00000004c4f67825 */ /* 0x000fc600078e02f6 */
[----:B------:R1:W-:Y:S01]  /*c330*/  LDGSTS.E [R225+0x26800], [R182.64], P2 ;  /* 0x26800000b6e17fae */ /* 0x0003e20009121846 */
[----:B------:R-:W-:-:S03]  /*c340*/  IMAD.WIDE R4, R196, 0x4, R4 ;  /* 0x00000004c4047825 */ /* 0x000fc600078e0204 */
[----:B------:R-:W4:Y:S01]  /*c350*/  LDL.LU.64 R240, [R1+0x80] ;  /* 0x0000800001f07983 */ /* 0x000f220000300a00 */
[----:B------:R-:W-:-:S03]  /*c360*/  IMAD.WIDE R8, R196, 0x4, R8 ;  /* 0x00000004c4087825 */ /* 0x000fc600078e0208 */
[----:B------:R1:W-:Y:S04]  /*c370*/  LDGSTS.E [R225+0x27000], [R184.64], P2 ;  /* 0x27000000b8e17fae */ /* 0x0003e80009121846 */
[----:B------:R-:W4:Y:S04]  /*c380*/  LDL.LU.64 R220, [R1+0x70] ;  /* 0x0000700001dc7983 */ /* 0x000f280000300a00 */
[----:B------:R1:W-:Y:S04]  /*c390*/  LDGSTS.E [R225+0x27800], [R186.64], P2 ;  /* 0x27800000bae17fae */ /* 0x0003e80009121846 */
[----:B------:R-:W4:Y:S04]  /*c3a0*/  LDL.LU.64 R238, [R1+0x60] ;  /* 0x0000600001ee7983 */ /* 0x000f280000300a00 */
[----:B------:R1:W-:Y:S04]  /*c3b0*/  LDGSTS.E [R225+0x28000], [R188.64], P2 ;  /* 0x28000000bce17fae */ /* 0x0003e80009121846 */
[----:B------:R-:W4:Y:S04]  /*c3c0*/  LDL.LU.64 R212, [R1+0x50] ;  /* 0x0000500001d47983 */ /* 0x000f280000300a00 */
[----:B------:R1:W-:Y:S04]  /*c3d0*/  LDGSTS.E [R225+0x28800], [R250.64], P2 ;  /* 0x28800000fae17fae */ /* 0x0003e80009121846 */
[----:B------:R1:W-:Y:S01]  /*c3e0*/  LDGSTS.E [R225+0x29000], [R246.64], P2 ;  /* 0x29000000f6e17fae */ /* 0x0003e20009121846 */
[----:B------:R-:W-:-:S03]  /*c3f0*/  LOP3.LUT R216, R216, R233, RZ, 0x3c, !PT ;  /* 0x000000e9d8d87212 */ /* 0x000fc600078e3cff */
[----:B------:R-:W4:Y:S04]  /*c400*/  LDL.LU.64 R228, [R1+0x40] ;  /* 0x0000400001e47983 */ /* 0x000f280000300a00 */
[----:B------:R2:W-:Y:S04]  /*c410*/  LDGSTS.E [R225+0x29800], [R4.64], P2 ;  /* 0x2980000004e17fae */ /* 0x0005e80009121846 */
[----:B------:R-:W4:Y:S04]  /*c420*/  LDL.LU.64 R204, [R1+0x30] ;  /* 0x0000300001cc7983 */ /* 0x000f280000300a00 */
[----:B------:R3:W-:Y:S01]  /*c430*/  LDGSTS.E [R225+0x2a000], [R8.64], P2 ;  /* 0x2a00000008e17fae */ /* 0x0007e20009121846 */
[----:B--2---:R-:W-:-:S03]  /*c440*/  IMAD.WIDE R4, R196, 0x4, R234 ;  /* 0x00000004c4047825 */ /* 0x004fc600078e02ea */
[----:B------:R-:W2:Y:S01]  /*c450*/  LDL.LU.64 R234, [R1+0x20] ;  /* 0x0000200001ea7983 */ /* 0x000ea20000300a00 */
[----:B---3--:R-:W-:-:S03]  /*c460*/  IMAD.WIDE R8, R196, 0x4, R214 ;  /* 0x00000004c4087825 */ /* 0x008fc600078e02d6 */
[----:B------:R-:W3:Y:S04]  /*c470*/  LDL.LU.64 R214, [R1+0x10] ;  /* 0x0000100001d67983 */ /* 0x000ee80000300a00 */
[----:B------:R-:W3:Y:S01]  /*c480*/  LDL.LU.64 R232, [R1] ;  /* 0x0000000001e87983 */ /* 0x000ee20000300a00 */
[----:B------:R-:W-:-:S04]  /*c490*/  IMAD.WIDE R12, R196, 0x4, R12 ;  /* 0x00000004c40c7825 */ /* 0x000fc800078e020c */
[C---:B------:R-:W-:Y:S01]  /*c4a0*/  IMAD.WIDE R16, R196.reuse, 0x4, R16 ;  /* 0x00000004c4107825 */ /* 0x040fe200078e0210 */
[----:B------:R1:W-:Y:S03]  /*c4b0*/  LDGSTS.E [R225+0x2a800], [R12.64], P2 ;  /* 0x2a8000000ce17fae */ /* 0x0003e60009121846 */
        /* <DEDUP_REMOVED lines=76> */
[----:B------:R-:W-:Y:S01]  /*c980*/  IMAD.WIDE R172, R196, 0x4, R172 ;  /* 0x00000004c4ac7825 */ /* 0x000fe200078e02ac */
[----:B------:R-:W-:Y:S01]  /*c990*/  LOP3.LUT R216, R216, 0x40, RZ, 0x3c, !PT ;  /* 0x00000040d8d87812 */ /* 0x000fe200078e3cff */
[----:B------:R2:W-:Y:S02]  /*c9a0*/  LDGSTS.E [R225+0x3e000], [R168.64], P2 ;  /* 0x3e000000a8e17fae */ /* 0x0005e40009121846 */
[----:B------:R-:W-:-:S02]  /*c9b0*/  IMAD.WIDE R176, R196, 0x4, R176 ;  /* 0x00000004c4b07825 */ /* 0x000fc400078e02b0 */
[----:B------:R2:W-:Y:S02]  /*c9c0*/  LDGSTS.E [R225+0x3e800], [R172.64], P2 ;  /* 0x3e800000ace17fae */ /* 0x0005e40009121846 */
[C---:B------:R-:W-:Y:S02]  /*c9d0*/  IMAD.WIDE R180, R196.reuse, 0x4, R180 ;  /* 0x00000004c4b47825 */ /* 0x040fe400078e02b4 */
[----:B------:R2:W-:Y:S02]  /*c9e0*/  LDGSTS.E [R225+0x3f000], [R176.64], P2 ;  /* 0x3f000000b0e17fae */ /* 0x0005e40009121846 */
[C---:B-1----:R-:W-:Y:S02]  /*c9f0*/  IMAD.WIDE R12, R196.reuse, 0x4, R198 ;  /* 0x00000004c40c7825 */ /* 0x042fe400078e02c6 */
[----:B------:R1:W-:Y:S02]  /*ca00*/  LDGSTS.E [R225+0x3f800], [R180.64], P2 ;  /* 0x3f800000b4e17fae */ /* 0x0003e40009121846 */
[----:B----4-:R-:W-:-:S02]  /*ca10*/  IMAD.WIDE R16, R196, 0x4, R230 ;  /* 0x00000004c4107825 */ /* 0x010fc400078e02e6 */
[----:B------:R4:W-:Y:S04]  /*ca20*/  LDGSTS.E [R216+0x20400], [R4.64], P2 ;  /* 0x2040000004d87fae */ /* 0x0009e80009121846 */
[----:B------:R1:W-:Y:S04]  /*ca30*/  LDGSTS.E [R216+0x20c00], [R8.64], P2 ;  /* 0x20c0000008d87fae */ /* 0x0003e80009121846 */
[----:B------:R1:W-:Y:S01]  /*ca40*/  LDGSTS.E [R216+0x21400], [R12.64], P2 ;  /* 0x214000000cd87fae */ /* 0x0003e20009121846 */
[----:B----4-:R-:W-:-:S03]  /*ca50*/  IMAD.WIDE R4, R196, 0x4, R200 ;  /* 0x00000004c4047825 */ /* 0x010fc600078e02c8 */
[----:B------:R4:W-:Y:S01]  /*ca60*/  LDGSTS.E [R216+0x21c00], [R16.64], P2 ;  /* 0x21c0000010d87fae */ /* 0x0009e20009121846 */
[----:B-1----:R-:W-:-:S03]  /*ca70*/  IMAD.WIDE R8, R196, 0x4, R226 ;  /* 0x00000004c4087825 */ /* 0x002fc600078e02e2 */
[----:B------:R1:W-:Y:S01]  /*ca80*/  LDGSTS.E [R216+0x22400], [R4.64], P2 ;  /* 0x2240000004d87fae */ /* 0x0003e20009121846 */
[----:B------:R-:W-:-:S03]  /*ca90*/  IMAD.WIDE R12, R196, 0x4, R242 ;  /* 0x00000004c40c7825 */ /* 0x000fc600078e02f2 */
[----:B------:R1:W-:Y:S01]  /*caa0*/  LDGSTS.E [R216+0x22c00], [R8.64], P2 ;  /* 0x22c0000008d87fae */ /* 0x0003e20009121846 */
[----:B------:R-:W-:-:S03]  /*cab0*/  IMAD.WIDE R20, R196, 0x4, R240 ;  /* 0x00000004c4147825 */ /* 0x000fc600078e02f0 */
[----:B------:R1:W-:Y:S01]  /*cac0*/  LDGSTS.E [R216+0x23400], [R12.64], P2 ;  /* 0x234000000cd87fae */ /* 0x0003e20009121846 */
[----:B----4-:R-:W-:-:S04]  /*cad0*/  IMAD.WIDE R16, R196, 0x4, R236 ;  /* 0x00000004c4107825 */ /* 0x010fc800078e02ec */
[C---:B-1----:R-:W-:Y:S01]  /*cae0*/  IMAD.WIDE R4, R196.reuse, 0x4, R220 ;  /* 0x00000004c4047825 */ /* 0x042fe200078e02dc */
[----:B------:R1:W-:Y:S03]  /*caf0*/  LDGSTS.E [R216+0x23c00], [R16.64], P2 ;  /* 0x23c0000010d87fae */ /* 0x0003e60009121846 */
[C---:B------:R-:W-:Y:S01]  /*cb00*/  IMAD.WIDE R8, R196.reuse, 0x4, R238 ;  /* 0x00000004c4087825 */ /* 0x040fe200078e02ee */
[----:B------:R4:W-:Y:S03]  /*cb10*/  LDGSTS.E [R216+0x24400], [R20.64], P2 ;  /* 0x2440000014d87fae */ /* 0x0009e60009121846 */
[C---:B------:R-:W-:Y:S01]  /*cb20*/  IMAD.WIDE R12, R196.reuse, 0x4, R212 ;  /* 0x00000004c40c7825 */ /* 0x040fe200078e02d4 */
[----:B------:R2:W-:Y:S03]  /*cb30*/  LDGSTS.E [R216+0x24c00], [R4.64], P2 ;  /* 0x24c0000004d87fae */ /* 0x0005e60009121846 */
[C---:B-1----:R-:W-:Y:S01]  /*cb40*/  IMAD.WIDE R16, R196.reuse, 0x4, R228 ;  /* 0x00000004c4107825 */ /* 0x042fe200078e02e4 */
[----:B------:R3:W-:Y:S03]  /*cb50*/  LDGSTS.E [R216+0x25400], [R8.64], P2 ;  /* 0x2540000008d87fae */ /* 0x0007e60009121846 */
[C---:B----4-:R-:W-:Y:S01]  /*cb60*/  IMAD.WIDE R20, R196.reuse, 0x4, R204 ;  /* 0x00000004c4147825 */ /* 0x050fe200078e02cc */
[----:B------:R1:W-:Y:S03]  /*cb70*/  LDGSTS.E [R216+0x25c00], [R12.64], P2 ;  /* 0x25c000000cd87fae */ /* 0x0003e60009121846 */
[C---:B------:R-:W-:Y:S01]  /*cb80*/  IMAD.WIDE R248, R196.reuse, 0x4, R248 ;  /* 0x00000004c4f87825 */ /* 0x040fe200078e02f8 */
[----:B------:R4:W-:Y:S03]  /*cb90*/  LDGSTS.E [R216+0x26400], [R16.64], P2 ;  /* 0x2640000010d87fae */ /* 0x0009e60009121846 */
[C---:B------:R-:W-:Y:S01]  /*cba0*/  IMAD.WIDE R244, R196.reuse, 0x4, R244 ;  /* 0x00000004c4f47825 */ /* 0x040fe200078e02f4 */
[----:B------:R4:W-:Y:S03]  /*cbb0*/  LDGSTS.E [R216+0x26c00], [R20.64], P2 ;  /* 0x26c0000014d87fae */ /* 0x0009e60009121846 */
[----:B------:R-:W-:-:S04]  /*cbc0*/  IMAD.WIDE R6, R196, 0x4, R6 ;  /* 0x00000004c4067825 */ /* 0x000fc800078e0206 */
[----:B------:R-:W-:-:S04]  /*cbd0*/  IMAD.WIDE R10, R196, 0x4, R10 ;  /* 0x00000004c40a7825 */ /* 0x000fc800078e020a */
[----:B------:R-:W-:-:S04]  /*cbe0*/  IMAD.WIDE R14, R196, 0x4, R14 ;  /* 0x00000004c40e7825 */ /* 0x000fc800078e020e */
[C---:B------:R-:W-:Y:S01]  /*cbf0*/  IMAD.WIDE R18, R196.reuse, 0x4, R18 ;  /* 0x00000004c4127825 */ /* 0x040fe200078e0212 */
[----:B------:R1:W-:Y:S03]  /*cc00*/  STL [R1+0x110], RZ ;  /* 0x000110ff01007387 */ /* 0x0003e60000100800 */
        /* <DEDUP_REMOVED lines=10> */
[----:B------:R-:W-:-:S04]  /*ccb0*/  IMAD.WIDE R42, R196, 0x4, R42 ;  /* 0x00000004c42a7825 */ /* 0x000fc800078e022a */
[----:B--2---:R-:W-:-:S04]  /*ccc0*/  IMAD.WIDE R4, R196, 0x4, R234 ;  /* 0x00000004c4047825 */ /* 0x004fc800078e02ea */
[C---:B---3--:R-:W-:Y:S01]  /*ccd0*/  IMAD.WIDE R8, R196.reuse, 0x4, R214 ;  /* 0x00000004c4087825 */ /* 0x048fe200078e02d6 */
[----:B------:R4:W-:Y:S03]  /*cce0*/  LDGSTS.E [R216+0x27400], [R4.64], P2 ;  /* 0x2740000004d87fae */ /* 0x0009e60009121846 */
[C---:B-1----:R-:W-:Y:S01]  /*ccf0*/  IMAD.WIDE R12, R196.reuse, 0x4, R232 ;  /* 0x00000004c40c7825 */ /* 0x042fe200078e02e8 */
[----:B------:R4:W-:Y:S04]  /*cd00*/  LDGSTS.E [R216+0x27c00], [R8.64], P2 ;  /* 0x27c0000008d87fae */ /* 0x0009e80009121846 */
[----:B------:R4:W-:Y:S04]  /*cd10*/  LDGSTS.E [R216+0x28400], [R12.64], P2 ;  /* 0x284000000cd87fae */ /* 0x0009e80009121846 */
[----:B------:R4:W-:Y:S04]  /*cd20*/  LDGSTS.E [R216+0x28c00], [R248.64], P2 ;  /* 0x28c00000f8d87fae */ /* 0x0009e80009121846 */
[----:B------:R4:W-:Y:S04]  /*cd30*/  LDGSTS.E [R216+0x29400], [R244.64], P2 ;  /* 0x29400000f4d87fae */ /* 0x0009e80009121846 */
[----:B------:R4:W-:Y:S04]  /*cd40*/  LDGSTS.E [R216+0x29c00], [R6.64], P2 ;  /* 0x29c0000006d87fae */ /* 0x0009e80009121846 */
[----:B------:R4:W-:Y:S01]  /*cd50*/  LDGSTS.E [R216+0x2a400], [R10.64], P2 ;  /* 0x2a4000000ad87fae */ /* 0x0009e20009121846 */
[----:B------:R-:W-:-:S03]  /*cd60*/  IMAD.WIDE R46, R196, 0x4, R46 ;  /* 0x00000004c42e7825 */ /* 0x000fc600078e022e */
        /* <DEDUP_REMOVED lines=12> */
[----:B------:R4:W-:Y:S04]  /*ce30*/  LDGSTS.E [R216+0x2dc00], [R38.64], P2 ;  /* 0x2dc0000026d87fae */ /* 0x0009e80009121846 */
[----:B------:R1:W-:Y:S01]  /*ce40*/  STL [R1+0xe8], RZ ;  /* 0x0000e8ff01007387 */ /* 0x0003e20000100800 */
        /* <DEDUP_REMOVED lines=83> */
[----:B------:R1:W-:Y:S04]  /*d380*/  STL [R1+0xd8], RZ ;  /* 0x0000d8ff01007387 */ /* 0x0003e80000100800 */
        /* <DEDUP_REMOVED lines=16> */
[----:B------:R1:W-:Y:S01]  /*d490*/  STL [R1+0x7c], RZ ;  /* 0x00007cff01007387 */ /* 0x0003e20000100800 */
[----:B----4-:R-:W-:-:S03]  /*d4a0*/  IMAD.MOV.U32 R216, RZ, RZ, 0x3f ;  /* 0x0000003fffd87424 */ /* 0x010fc600078e00ff */
[----:B------:R1:W-:Y:S04]  /*d4b0*/  STL [R1+0x60], RZ ;  /* 0x000060ff01007387 */ /* 0x0003e80000100800 */
[----:B------:R1:W-:Y:S01]  /*d4c0*/  STL [R1+0x64], RZ ;  /* 0x000064ff01007387 */ /* 0x0003e20000100800 */
[----:B------:R-:W-:-:S03]  /*d4d0*/  IADD3 R216, R216, c[0x0][0x180], RZ ;  /* 0x00006000d8d87a10 */ /* 0x000fc60007ffe0ff */
[----:B------:R1:W-:Y:S04]  /*d4e0*/  STL [R1+0x68], RZ ;  /* 0x000068ff01007387 */ /* 0x0003e80000100800 */
[----:B------:R1:W-:Y:S01]  /*d4f0*/  STL [R1+0x6c], RZ ;  /* 0x00006cff01007387 */ /* 0x0003e20000100800 */
[----:B------:R-:W-:-:S03]  /*d500*/  ISETP.GE.AND P0, PT, R216, 0x40, PT ;  /* 0x00000040d800780c */ /* 0x000fc60003f06270 */
[----:B------:R-:W0:Y:S01]  /*d510*/  LDGDEPBAR ;  /* 0x00000000000079af */ /* 0x000e220000000000 */
[----:B------:R-:W-:Y:S01]  /*d520*/  CS2R R248, SRZ ;  /* 0x0000000000f87805 */ /* 0x000fe2000001ff00 */
        /* <DEDUP_REMOVED lines=103> */
[----:B------:R-:W-:Y:S05]  /*dba0*/  @!P0 BRA `(.L_x_0) ;  /* 0x00017d5000008947 */ /* 0x000fea0003800000 */
[----:B-1----:R-:W2:Y:S04]  /*dbb0*/  LDL.LU R221, [R1+0x158] ;  /* 0x0001580001dd7983 */ /* 0x002ea80000300800 */
[----:B------:R-:W3:Y:S04]  /*dbc0*/  LDL.LU R229, [R1+0x154] ;  /* 0x0001540001e57983 */ /* 0x000ee80000300800 */
[----:B------:R-:W4:Y:S04]  /*dbd0*/  LDL.LU R217, [R1+0x150] ;  /* 0x0001500001d97983 */ /* 0x000f280000300800 */
[----:B------:R-:W4:Y:S04]  /*dbe0*/  LDL.LU R201, [R1+0x13c] ;  /* 0x00013c0001c97983 */ /* 0x000f280000300800 */
[----:B------:R-:W4:Y:S04]  /*dbf0*/  LDL.LU R234, [R1+0x138] ;  /* 0x0001380001ea7983 */ /* 0x000f280000300800 */
[----:B------:R-:W4:Y:S04]  /*dc00*/  LDL.LU R235, [R1+0x1b8] ;  /* 0x0001b80001eb7983 */ /* 0x000f280000300800 */
[----:B------:R-:W4:Y:S01]  /*dc10*/  LDL.LU R214, [R1+0x134] ;  /* 0x0001340001d67983 */ /* 0x000f220000300800 */
[----:B------:R-:W-:-:S03]  /*dc20*/  SHF.R.U32.HI R233, RZ, 0x7, R224 ;  /* 0x00000007ffe97819 */ /* 0x000fc600000116e0 */
[----:B------:R-:W4:Y:S01]  /*dc30*/  LDL.LU R225, [R1+0x130] ;  /* 0x0001300001e17983 */ /* 0x000f220000300800 */
[----:B------:R-:W-:-:S03]  /*dc40*/  SGXT.U32 R233, R233, 0x1 ;  /* 0x00000001e9e9781a */ /* 0x000fc60000000000 */
[----:B------:R-:W4:Y:S04]  /*dc50*/  LDL.LU R224, [R1+0x12c] ;  /* 0x00012c0001e07983 */ /* 0x000f280000300800 */
[----:B------:R-:W4:Y:S04]  /*dc60*/  LDL.LU R215, [R1+0x128] ;  /* 0x0001280001d77983 */ /* 0x000f280000300800 */
[----:B------:R-:W4:Y:S01]  /*dc70*/  LDL.LU R232, [R1+0x124] ;  /* 0x0001240001e87983 */ /* 0x000f220000300800 */
[----:B------:R-:W-:-:S03]  /*dc80*/  IMAD R228, R233, c[0x0][0x188], RZ ;  /* 0x00006200e9e47a24 */ /* 0x000fc600078e02ff */
[----:B------:R-:W4:Y:S02]  /*dc90*/  LDL.LU R233, [R1+0x120] ;  /* 0x0001200001e97983 */ /* 0x000f240000300800 */
[----:B------:R-:W-:Y:S02]  /*dca0*/  SHF.R.S32.HI R2, RZ, 0x1f, R228 ;  /* 0x0000001fff027819 */ /* 0x000fe400000114e4 */
[----:B-----5:R1:W-:Y:S02]  /*dcb0*/  STL [R1+0x7fc], R0 ;  /* 0x0007fc0001007387 */ /* 0x0203e40000100800 */
[----:B-1----:R-:W-:Y:S01]  /*dcc0*/  SHF.L.U64.HI R0, R228, 0x2, R2 ;  /* 0x00000002e4007819 */ /* 0x002fe20000010202 */
[----:B------:R-:W-:Y:S01]  /*dcd0*/  IMAD R209, R209, c[0x0][0x18c], RZ ;  /* 0x00006300d1d17a24 */ /* 0x000fe200078e02ff */
[----:B------:R-:W1:Y:S01]  /*dce0*/  S2R R31, SR_TID.X ;  /* 0x00000000001f7919 */ /* 0x000e620000002100 */
[----:B------:R-:W-:Y:S01]  /*dcf0*/  SHF.R.S32.HI R14, RZ, 0x1f, R216 ;  /* 0x0000001fff0e7819 */ /* 0x000fe200000114d8 */
[----:B------:R-:W-:Y:S01]  /*dd00*/  IMAD.SHL.U32 R16, R196, 0x8, RZ ;  /* 0x00000008c4107824 */ /* 0x000fe200078e00ff */
[----:B--2---:R-:W-:-:S02]  /*dd10*/  SHF.R.S32.HI R21, RZ, 0x1f, R221 ;  /* 0x0000001fff157819 */ /* 0x004fc400000114dd */
[----:B---3--:R-:W-:Y:S02]  /*dd20*/  SHF.R.S32.HI R3, RZ, 0x1f, R229 ;  /* 0x0000001fff037819 */ /* 0x008fe400000114e5 */
[----:B----4-:R-:W-:Y:S02]  /*dd30*/  SHF.R.S32.HI R2, RZ, 0x1f, R217 ;  /* 0x0000001fff027819 */ /* 0x010fe400000114d9 */
[----:B------:R-:W-:Y:S02]  /*dd40*/  SHF.L.U64.HI R0, R229, 0x2, R3 ;  /* 0x00000002e5007819 */ /* 0x000fe40000010203 */
[----:B------:R-:W-:Y:S02]  /*dd50*/  SHF.R.S32.HI R4, RZ, 0x1f, R201 ;  /* 0x0000001fff047819 */ /* 0x000fe400000114c9 */
[----:B------:R-:W-:Y:S01]  /*dd60*/  SHF.L.U64.HI R2, R217, 0x2, R2 ;  /* 0x00000002d9027819 */ /* 0x000fe20000010202 */
[----:B------:R2:W-:Y:S01]  /*dd70*/  STL [R1+0x6d8], R0 ;  /* 0x0006d80001007387 */ /* 0x0005e20000100800 */
[----:B------:R-:W-:-:S02]  /*dd80*/  SHF.R.S32.HI R5, RZ, 0x1f, R234 ;  /* 0x0000001fff057819 */ /* 0x000fc400000114ea */
[----:B------:R-:W-:Y:S01]  /*dd90*/  SHF.L.U64.HI R3, R201, 0x2, R4 ;  /* 0x00000002c9037819 */ /* 0x000fe20000010204 */
[----:B------:R3:W-:Y:S01]  /*dda0*/  STL [R1+0x6d4], R2 ;  /* 0x0006d40201007387 */ /* 0x0007e20000100800 */
[----:B------:R-:W-:Y:S02]  /*ddb0*/  LEA.HI R14, R14, R216, RZ, 0x6 ;  /* 0x000000d80e0e7211 */ /* 0x000fe400078f30ff */
[C---:B-1----:R-:W-:Y:S01]  /*ddc0*/  LOP3.LUT R24, R31.reuse, 0x7, RZ, 0xc0, !PT ;  /* 0x000000071f187812 */ /* 0x042fe200078ec0ff */
[----:B------:R1:W-:Y:S01]  /*ddd0*/  STL [R1+0x6d0], R3 ;  /* 0x0006d00301007387 */ /* 0x0003e20000100800 */
[----:B------:R-:W-:Y:S01]  /*dde0*/  IMAD.SHL.U32 R7, R31, 0x2, RZ ;  /* 0x000000021f077824 */ /* 0x000fe200078e00ff */
[----:B--2---:R-:W-:Y:S02]  /*ddf0*/  SHF.L.U64.HI R0, R234, 0x2, R5 ;  /* 0x00000002ea007819 */ /* 0x004fe40000010205 */
[----:B------:R-:W-:Y:S02]  /*de00*/  SHF.L.U64.HI R21, R221, 0x2, R21 ;  /* 0x00000002dd157819 */ /* 0x000fe40000010215 */
[----:B---3--:R-:W-:Y:S01]  /*de10*/  SHF.R.S32.HI R2, RZ, 0x1f, R235 ;  /* 0x0000001fff027819 */ /* 0x008fe200000114eb */
[----:B------:R2:W-:Y:S01]  /*de20*/  STL [R1+0x6cc], R0 ;  /* 0x0006cc0001007387 */ /* 0x0005e20000100800 */
[----:B------:R-:W-:-:S02]  /*de30*/  SHF.R.S32.HI R4, RZ, 0x1f, R225 ;  /* 0x0000001fff047819 */ /* 0x000fc400000114e1 */
[----:B-1----:R-:W-:Y:S02]  /*de40*/  SHF.R.S32.HI R3, RZ, 0x1f, R214 ;  /* 0x0000001fff037819 */ /* 0x002fe400000114d6 */
[----:B------:R-:W-:Y:S02]  /*de50*/  SHF.R.S32.HI R5, RZ, 0x1f, R224 ;  /* 0x0000001fff057819 */ /* 0x000fe400000114e0 */
[----:B------:R-:W-:Y:S02]  /*de60*/  SHF.L.U64.HI R3, R214, 0x2, R3 ;  /* 0x00000002d6037819 */ /* 0x000fe40000010203 */
[----:B--2---:R-:W-:Y:S02]  /*de70*/  SHF.L.U64.HI R0, R235, 0x2, R2 ;  /* 0x00000002eb007819 */ /* 0x004fe40000010202 */
[----:B------:R-:W-:-:S03]  /*de80*/  SHF.L.U64.HI R2, R225, 0x2, R4 ;  /* 0x00000002e1027819 */ /* 0x000fc60000010204 */
[----:B------:R1:W-:Y:S04]  /*de90*/  STL [R1+0x6c8], R0 ;  /* 0x0006c80001007387 */ /* 0x0003e80000100800 */
[----:B------:R2:W-:Y:S04]  /*dea0*/  STL [R1+0x6c4], R3 ;  /* 0x0006c40301007387 */ /* 0x0005e80000100800 */
[----:B------:R-:W3:Y:S01]  /*deb0*/  LDL.LU R201, [R1+0x188] ;  /* 0x0001880001c97983 */ /* 0x000ee20000300800 */
[----:B-1----:R-:W-:-:S03]  /*dec0*/  SHF.L.U64.HI R0, R224, 0x2, R5 ;  /* 0x00000002e0007819 */ /* 0x002fc60000010205 */
[----:B------:R1:W-:Y:S01]  /*ded0*/  STL [R1+0x6c0], R2 ;  /* 0x0006c00201007387 */ /* 0x0003e20000100800 */
[----:B--2---:R-:W-:-:S03]  /*dee0*/  SHF.R.S32.HI R3, RZ, 0x1f, R232 ;  /* 0x0000001fff037819 */ /* 0x004fc600000114e8 */
[----:B------:R-:W2:Y:S01]  /*def0*/  LDL.LU R234, [R1+0x180] ;  /* 0x0001800001ea7983 */ /* 0x000ea20000300800 */
[----:B-1----:R-:W-:-:S03]  /*df00*/  SHF.R.S32.HI R2, RZ, 0x1f, R215 ;  /* 0x0000001fff027819 */ /* 0x002fc600000114d7 */
[----:B------:R1:W-:Y:S01]  /*df10*/  STL [R1+0x6bc], R0 ;  /* 0x0006bc0001007387 */ /* 0x0003e20000100800 */
[----:B------:R-:W-:Y:S02]  /*df20*/  SHF.R.S32.HI R5, RZ, 0x1f, R209 ;  /* 0x0000001fff057819 */ /* 0x000fe400000114d1 */
[----:B------:R-:W-:Y:S01]  /*df30*/  SHF.R.S32.HI R4, RZ, 0x1f, R233 ;  /* 0x0000001fff047819 */ /* 0x000fe200000114e9 */
[----:B------:R-:W4:Y:S04]  /*df40*/  LDL.LU R225, [R1+0x15c] ;  /* 0x00015c0001e17983 */ /* 0x000f280000300800 */
[----:B------:R-:W4:Y:S01]  /*df50*/  LDL.LU R224, [R1+0x160] ;  /* 0x0001600001e07983 */ /* 0x000f220000300800 */
[----:B-1----:R-:W-:Y:S02]  /*df60*/  SHF.L.U64.HI R0, R215, 0x2, R2 ;  /* 0x00000002d7007819 */ /* 0x002fe40000010202 */
[----:B------:R-:W-:-:S03]  /*df70*/  SHF.L.U64.HI R2, R232, 0x2, R3 ;  /* 0x00000002e8027819 */ /* 0x000fc60000010203 */
[----:B------:R1:W-:Y:S04]  /*df80*/  STL [R1+0x6b8], R0 ;  /* 0x0006b80001007387 */ /* 0x0003e80000100800 */
[----:B------:R1:W-:Y:S02]  /*df90*/  STL [R1+0x6b4], R2 ;  /* 0x0006b40201007387 */ /* 0x0003e40000100800 */
[----:B-1----:R-:W-:Y:S02]  /*dfa0*/  SHF.L.U64.HI R0, R233, 0x2, R4 ;  /* 0x00000002e9007819 */ /* 0x002fe40000010204 */
[----:B------:R-:W-:-:S05]  /*dfb0*/  SHF.L.U64.HI R2, R209, 0x2, R5 ;  /* 0x00000002d1027819 */ /* 0x000fca0000010205 */
[----:B------:R-:W-:Y:S04]  /*dfc0*/  STL [R1+0x800], R2 ;  /* 0x0008000201007387 */ /* 0x000fe80000100800 */
[----:B------:R1:W-:Y:S04]  /*dfd0*/  STL [R1+0x6b0], R0 ;  /* 0x0006b00001007387 */ /* 0x0003e80000100800 */
[----:B------:R-:W4:Y:S04]  /*dfe0*/  LDL.LU R235, [R1+0x164] ;  /* 0x0001640001eb7983 */ /* 0x000f280000300800 */
[----:B------:R-:W4:Y:S04]  /*dff0*/  LDL.LU R232, [R1+0x168] ;  /* 0x0001680001e87983 */ /* 0x000f280000300800 */
[----:B------:R-:W4:Y:S04]  /*e000*/  LDL.LU R233, [R1+0x16c] ;  /* 0x00016c0001e97983 */ /* 0x000f280000300800 */
[----:B------:R-:W4:Y:S01]  /*e010*/  LDL.LU R209, [R1+0x174] ;  /* 0x0001740001d17983 */ /* 0x000f220000300800 */
[----:B------:R-:W-:-:S02]  /*e020*/  LOP3.LUT R3, R31, 0x3, RZ, 0xc0, !PT ;  /* 0x000000031f037812 */ /* 0x000fc400078ec0ff */
[----:B------:R-:W-:Y:S01]  /*e030*/  LOP3.LUT R4, R31, 0x1c, RZ, 0xc0, !PT ;  /* 0x0000001c1f047812 */ /* 0x000fe200078ec0ff */
[----:B------:R-:W-:Y:S04]  /*e040*/  STL [R1+0x808], R14 ;  /* 0x0008080e01007387 */ /* 0x000fe80000100800 */
[----:B-1----:R-:W-:Y:S01]  /*e050*/  IMAD R0, R3, 0x220, R4 ;  /* 0x0000022003007824 */ /* 0x002fe200078e0204 */
[----:B------:R-:W-:Y:S01]  /*e060*/  SHF.R.S32.HI R3, RZ, 0x1f, R196 ;  /* 0x0000001fff037819 */ /* 0x000fe200000114c4 */
[----:B------:R-:W-:-:S03]  /*e070*/  IMAD.SHL.U32 R5, R31, 0x40, RZ ;  /* 0x000000401f057824 */ /* 0x000fc600078e00ff */
[----:B------:R1:W-:Y:S01]  /*e080*/  STL [R1+0x69c], R0 ;  /* 0x00069c0001007387 */ /* 0x0003e20000100800 */
[----:B------:R-:W-:Y:S02]  /*e090*/  SHF.L.U64.HI R25, R196, 0x3, R3 ;  /* 0x00000003c4197819 */ /* 0x000fe40000010203 */
[----:B------:R-:W-:Y:S01]  /*e0a0*/  LOP3.LUT R5, R5, 0x3800, RZ, 0xc0, !PT ;  /* 0x0000380005057812 */ /* 0x000fe200078ec0ff */
[----:B------:R-:W4:Y:S01]  /*e0b0*/  LDL.LU R217, [R1+0x178] ;  /* 0x0001780001d97983 */ /* 0x000f220000300800 */
[----:B------:R-:W-:-:S03]  /*e0c0*/  IMAD.SHL.U32 R26, R24, 0x10, RZ ;  /* 0x00000010181a7824 */ /* 0x000fc600078e00ff */
[----:B------:R-:W4:Y:S01]  /*e0d0*/  LDL.LU R214, [R1+0x17c] ;  /* 0x00017c0001d67983 */ /* 0x000f220000300800 */
[----:B------:R-:W-:Y:S01]  /*e0e0*/  IMAD R24, R24, 0x100, R5 ;  /* 0x0000010018187824 */ /* 0x000fe200078e0205 */
[----:B------:R-:W-:Y:S02]  /*e0f0*/  LOP3.LUT R26, R26, 0x30, R7, 0x78, !PT ;  /* 0x000000301a1a7812 */ /* 0x000fe400078e7807 */
[----:B---3--:R-:W-:Y:S02]  /*e100*/  SHF.R.S32.HI R4, RZ, 0x1f, R201 ;  /* 0x0000001fff047819 */ /* 0x008fe400000114c9 */
[----:B-1----:R-:W-:-:S04]  /*e110*/  LEA R0, P3, R201, R16, 0x2 ;  /* 0x00000010c9007211 */ /* 0x002fc800078610ff */
[-C--:B------:R-:W-:Y:S01]  /*e120*/  LEA.HI.X R2, R201, R25.reuse, R4, 0x2, P3 ;  /* 0x00000019c9027211 */ /* 0x080fe200018f1404 */
[----:B------:R-:W-:Y:S01]  /*e130*/  STL [R1+0x71c], R0 ;  /* 0x00071c0001007387 */ /* 0x000fe20000100800 */
[----:B--2---:R-:W-:Y:S02]  /*e140*/  SHF.R.S32.HI R8, RZ, 0x1f, R234 ;  /* 0x0000001fff087819 */ /* 0x004fe400000114ea */
[C---:B------:R-:W-:Y:S01]  /*e150*/  LEA R13, P0, R234.reuse, R16, 0x2 ;  /* 0x00000010ea0d7211 */ /* 0x040fe200078010ff */
[----:B------:R-:W2:Y:S03]  /*e160*/  LDL.LU R215, [R1+0x184] ;  /* 0x0001840001d77983 */ /* 0x000ea60000300800 */
[----:B------:R-:W-:Y:S01]  /*e170*/  LEA.HI.X R8, R234, R25, R8, 0x2, P0 ;  /* 0x00000019ea087211 */ /* 0x000fe200000f1408 */
[----:B------:R-:W3:Y:S01]  /*e180*/  LDL.LU R216, [R1+0x18c] ;  /* 0x00018c0001d87983 */ /* 0x000ee20000300800 */
[----:B----4-:R-:W-:-:S02]  /*e190*/  SHF.R.S32.HI R6, RZ, 0x1f, R225 ;  /* 0x0000001fff067819 */ /* 0x010fc400000114e1 */
[CC--:B------:R-:W-:Y:S02]  /*e1a0*/  LEA R12, P1, R225.reuse, R16.reuse, 0x2 ;  /* 0x00000010e10c7211 */ /* 0x0c0fe400078210ff */
[----:B------:R-:W-:Y:S02]  /*e1b0*/  SHF.R.S32.HI R10, RZ, 0x1f, R224 ;  /* 0x0000001fff0a7819 */ /* 0x000fe400000114e0 */
[C---:B------:R-:W-:Y:S01]  /*e1c0*/  LEA R11, P2, R224.reuse, R16, 0x2 ;  /* 0x00000010e00b7211 */ /* 0x040fe200078410ff */
[----:B------:R1:W-:Y:S01]  /*e1d0*/  STL [R1+0x804], R2 ;  /* 0x0008040201007387 */ /* 0x0003e20000100800 */
[-C--:B------:R-:W-:Y:S02]  /*e1e0*/  LEA.HI.X R6, R225, R25.reuse, R6, 0x2, P1 ;  /* 0x00000019e1067211 */ /* 0x080fe400008f1406 */
[----:B------:R-:W-:Y:S01]  /*e1f0*/  LEA.HI.X R4, R224, R25, R10, 0x2, P2 ;  /* 0x00000019e0047211 */ /* 0x000fe200010f140a */
[----:B------:R-:W4:Y:S04]  /*e200*/  LDL.LU R201, [R1+0x190] ;  /* 0x0001900001c97983 */ /* 0x000f280000300800 */
[----:B------:R-:W4:Y:S04]  /*e210*/  LDL.LU R234, [R1+0x194] ;  /* 0x0001940001ea7983 */ /* 0x000f280000300800 */
[----:B------:R-:W4:Y:S04]  /*e220*/  LDL.LU R225, [R1+0x198] ;  /* 0x0001980001e17983 */ /* 0x000f280000300800 */
[----:B------:R-:W4:Y:S01]  /*e230*/  LDL.LU R224, [R1+0x19c] ;  /* 0x00019c0001e07983 */ /* 0x000f220000300800 */
[----:B------:R-:W-:-:S02]  /*e240*/  SHF.R.S32.HI R20, RZ, 0x1f, R235 ;  /* 0x0000001fff147819 */ /* 0x000fc400000114eb */
[-C--:B------:R-:W-:Y:S02]  /*e250*/  LEA R10, P0, R235, R16.reuse, 0x2 ;  /* 0x00000010eb0a7211 */ /* 0x080fe400078010ff */
[----:B------:R-:W-:Y:S02]  /*e260*/  SHF.R.S32.HI R18, RZ, 0x1f, R232 ;  /* 0x0000001fff127819 */ /* 0x000fe400000114e8 */
[-C--:B------:R-:W-:Y:S02]  /*e270*/  LEA R9, P1, R232, R16.reuse, 0x2 ;  /* 0x00000010e8097211 */ /* 0x080fe400078210ff */
[----:B------:R-:W-:Y:S02]  /*e280*/  SHF.R.S32.HI R22, RZ, 0x1f, R233 ;  /* 0x0000001fff167819 */ /* 0x000fe400000114e9 */
[----:B------:R-:W-:Y:S02]  /*e290*/  LEA R7, P2, R233, R16, 0x2 ;  /* 0x00000010e9077211 */ /* 0x000fe400078410ff */
[----:B------:R-:W-:-:S02]  /*e2a0*/  SHF.R.S32.HI R188, RZ, 0x1f, R209 ;  /* 0x0000001fffbc7819 */ /* 0x000fc400000114d1 */
[----:B------:R-:W-:Y:S02]  /*e2b0*/  LEA R5, P3, R209, R16, 0x2 ;  /* 0x00000010d1057211 */ /* 0x000fe400078610ff */
[-C--:B------:R-:W-:Y:S02]  /*e2c0*/  LEA.HI.X R17, R235, R25.reuse, R20, 0x2, P0 ;  /* 0x00000019eb117211 */ /* 0x080fe400000f1414 */
[-C--:B------:R-:W-:Y:S01]  /*e2d0*/  LEA.HI.X R188, R209, R25.reuse, R188, 0x2, P3 ;  /* 0x00000019d1bc7211 */ /* 0x080fe200018f14bc */
[----:B------:R-:W4:Y:S01]  /*e2e0*/  LDL.LU R235, [R1+0x1a0] ;  /* 0x0001a00001eb7983 */ /* 0x000f220000300800 */
[-C--:B------:R-:W-:Y:S02]  /*e2f0*/  LEA.HI.X R19, R232, R25.reuse, R18, 0x2, P1 ;  /* 0x00000019e8137211 */ /* 0x080fe400008f1412 */
[----:B------:R-:W-:Y:S01]  /*e300*/  LEA.HI.X R22, R233, R25, R22, 0x2, P2 ;  /* 0x00000019e9167211 */ /* 0x000fe200010f1416 */
[----:B------:R-:W4:Y:S04]  /*e310*/  LDL.LU R209, [R1+0x1a4] ;  /* 0x0001a40001d17983 */ /* 0x000f280000300800 */
[----:B------:R-:W4:Y:S04]  /*e320*/  LDL.LU R232, [R1+0x1a8] ;  /* 0x0001a80001e87983 */ /* 0x000f280000300800 */
[----:B------:R-:W4:Y:S01]  /*e330*/  LDL.LU R233, [R1+0x1ac] ;  /* 0x0001ac0001e97983 */ /* 0x000f220000300800 */
[----:B------:R-:W-:-:S02]  /*e340*/  SHF.R.S32.HI R190, RZ, 0x1f, R217 ;  /* 0x0000001fffbe7819 */ /* 0x000fc400000114d9 */
[CC--:B------:R-:W-:Y:S02]  /*e350*/  LEA R15, P0, R217.reuse, R16.reuse, 0x2 ;  /* 0x00000010d90f7211 */ /* 0x0c0fe400078010ff */
[----:B------:R-:W-:Y:S02]  /*e360*/  SHF.R.S32.HI R192, RZ, 0x1f, R214 ;  /* 0x0000001fffc07819 */ /* 0x000fe400000114d6 */
[C---:B------:R-:W-:Y:S02]  /*e370*/  LEA R18, P1, R214.reuse, R16, 0x2 ;  /* 0x00000010d6127211 */ /* 0x040fe400078210ff */
[-C--:B------:R-:W-:Y:S02]  /*e380*/  LEA.HI.X R190, R217, R25.reuse, R190, 0x2, P0 ;  /* 0x00000019d9be7211 */ /* 0x080fe400000f14be */
[----:B------:R-:W-:Y:S02]  /*e390*/  LEA.HI.X R192, R214, R25, R192, 0x2, P1 ;  /* 0x00000019d6c07211 */ /* 0x000fe400008f14c0 */
[----:B--2---:R-:W-:-:S02]  /*e3a0*/  SHF.R.S32.HI R194, RZ, 0x1f, R215 ;  /* 0x0000001fffc27819 */ /* 0x004fc400000114d7 */
[CC--:B------:R-:W-:Y:S02]  /*e3b0*/  LEA R20, P2, R215.reuse, R16.reuse, 0x2 ;  /* 0x00000010d7147211 */ /* 0x0c0fe400078410ff */
[----:B---3--:R-:W-:Y:S02]  /*e3c0*/  SHF.R.S32.HI R28, RZ, 0x1f, R216 ;  /* 0x0000001fff1c7819 */ /* 0x008fe400000114d8 */
[C---:B------:R-:W-:Y:S02]  /*e3d0*/  LEA R23, P3, R216.reuse, R16, 0x2 ;  /* 0x00000010d8177211 */ /* 0x040fe400078610ff */
[-C--:B------:R-:W-:Y:S02]  /*e3e0*/  LEA.HI.X R194, R215, R25.reuse, R194, 0x2, P2 ;  /* 0x00000019d7c27211 */ /* 0x080fe400010f14c2 */
[----:B------:R-:W-:Y:S01]  /*e3f0*/  LEA.HI.X R197, R216, R25, R28, 0x2, P3 ;  /* 0x00000019d8c57211 */ /* 0x000fe200018f141c */
[----:B------:R-:W2:Y:S04]  /*e400*/  LDL.LU R215, [R1+0x1b0] ;  /* 0x0001b00001d77983 */ /* 0x000ea80000300800 */
[----:B------:R-:W3:Y:S04]  /*e410*/  LDL.LU R217, [R1+0x1b4] ;  /* 0x0001b40001d97983 */ /* 0x000ee80000300800 */
[----:B------:R-:W3:Y:S01]  /*e420*/  LDL.LU R214, [R1+0x1bc] ;  /* 0x0001bc0001d67983 */ /* 0x000ee20000300800 */
[----:B----4-:R-:W-:-:S02]  /*e430*/  SHF.R.S32.HI R34, RZ, 0x1f, R201 ;  /* 0x0000001fff227819 */ /* 0x010fc400000114c9 */
[----:B------:R-:W-:Y:S01]  /*e440*/  LEA R189, P0, R201, R16, 0x2 ;  /* 0x00000010c9bd7211 */ /* 0x000fe200078010ff */
[----:B------:R-:W4:Y:S01]  /*e450*/  LDL.LU R216, [R1+0x1c0] ;  /* 0x0001c00001d87983 */ /* 0x000f220000300800 */
[----:B------:R-:W-:-:S03]  /*e460*/  SHF.R.S32.HI R30, RZ, 0x1f, R225 ;  /* 0x0000001fff1e7819 */ /* 0x000fc600000114e1 */
[----:B------:R-:W4:Y:S01]  /*e470*/  LDL.LU R228, [R1+0x1c4] ;  /* 0x0001c40001e47983 */ /* 0x000f220000300800 */
[CC--:B------:R-:W-:Y:S02]  /*e480*/  LEA R193, P2, R225.reuse, R16.reuse, 0x2 ;  /* 0x00000010e1c17211 */ /* 0x0c0fe400078410ff */
[----:B------:R-:W-:Y:S02]  /*e490*/  SHF.R.S32.HI R28, RZ, 0x1f, R224 ;  /* 0x0000001fff1c7819 */ /* 0x000fe400000114e0 */
[-C--:B------:R-:W-:Y:S02]  /*e4a0*/  LEA R195, P3, R224, R16.reuse, 0x2 ;  /* 0x00000010e0c37211 */ /* 0x080fe400078610ff */
[----:B------:R-:W-:Y:S02]  /*e4b0*/  SHF.R.S32.HI R32, RZ, 0x1f, R234 ;  /* 0x0000001fff207819 */ /* 0x000fe400000114ea */
[----:B------:R-:W-:Y:S02]  /*e4c0*/  LEA R191, P1, R234, R16, 0x2 ;  /* 0x00000010eabf7211 */ /* 0x000fe400078210ff */
[----:B------:R-:W-:-:S02]  /*e4d0*/  LEA.HI.X R203, R225, R25, R30, 0x2, P2 ;  /* 0x00000019e1cb7211 */ /* 0x000fc400010f141e */
[-C--:B------:R-:W-:Y:S01]  /*e4e0*/  LEA.HI.X R205, R224, R25.reuse, R28, 0x2, P3 ;  /* 0x00000019e0cd7211 */ /* 0x080fe200018f141c */
[----:B------:R-:W4:Y:S01]  /*e4f0*/  LDL.LU R225, [R1+0x1c8] ;  /* 0x0001c80001e17983 */ /* 0x000f220000300800 */
[----:B------:R-:W-:-:S03]  /*e500*/  LEA.HI.X R199, R201, R25, R34, 0x2, P0 ;  /* 0x00000019c9c77211 */ /* 0x000fc600000f1422 */
[----:B------:R-:W4:Y:S01]  /*e510*/  LDL.LU R229, [R1+0x1cc] ;  /* 0x0001cc0001e57983 */ /* 0x000f220000300800 */
[----:B------:R-:W-:-:S03]  /*e520*/  LEA.HI.X R201, R234, R25, R32, 0x2, P1 ;  /* 0x00000019eac97211 */ /* 0x000fc600008f1420 */
[----:B------:R-:W4:Y:S04]  /*e530*/  LDL.LU R224, [R1+0x1e0] ;  /* 0x0001e00001e07983 */ /* 0x000f280000300800 */
[----:B------:R-:W4:Y:S01]  /*e540*/  LDL.LU R234, [R1+0x1e4] ;  /* 0x0001e40001ea7983 */ /* 0x000f220000300800 */
[----:B------:R-:W-:Y:S02]  /*e550*/  SHF.R.S32.HI R34, RZ, 0x1f, R235 ;  /* 0x0000001fff227819 */ /* 0x000fe400000114eb */
[-C--:B------:R-:W-:Y:S02]  /*e560*/  LEA R198, P0, R235, R16.reuse, 0x2 ;  /* 0x00000010ebc67211 */ /* 0x080fe400078010ff */
[----:B------:R-:W-:Y:S02]  /*e570*/  SHF.R.S32.HI R30, RZ, 0x1f, R232 ;  /* 0x0000001fff1e7819 */ /* 0x000fe400000114e8 */
[----:B------:R-:W-:-:S02]  /*e580*/  LEA R202, P2, R232, R16, 0x2 ;  /* 0x00000010e8ca7211 */ /* 0x000fc400078410ff */
[----:B------:R-:W-:Y:S02]  /*e590*/  SHF.R.S32.HI R28, RZ, 0x1f, R233 ;  /* 0x0000001fff1c7819 */ /* 0x000fe400000114e9 */
[----:B------:R-:W-:Y:S02]  /*e5a0*/  LEA R204, P3, R233, R16, 0x2 ;  /* 0x00000010e9cc7211 */ /* 0x000fe400078610ff */
[-C--:B------:R-:W-:Y:S02]  /*e5b0*/  LEA.HI.X R207, R235, R25.reuse, R34, 0x2, P0 ;  /* 0x00000019ebcf7211 */ /* 0x080fe400000f1422 */
[-C--:B------:R-:W-:Y:S02]  /*e5c0*/  LEA.HI.X R213, R233, R25.reuse, R28, 0x2, P3 ;  /* 0x00000019e9d57211 */ /* 0x080fe400018f141c */
[----:B------:R-:W4:Y:S01]  /*e5d0*/  LDL.LU R233, [R1+0x1e8] ;  /* 0x0001e80001e97983 */ /* 0x000f220000300800 */
[----:B------:R-:W-:-:S03]  /*e5e0*/  LEA.HI.X R211, R232, R25, R30, 0x2, P2 ;  /* 0x00000019e8d37211 */ /* 0x000fc600010f141e */
[----:B------:R-:W4:Y:S04]  /*e5f0*/  LDL.LU R235, [R1+0x1ec] ;  /* 0x0001ec0001eb7983 */ /* 0x000f280000300800 */
        /* <DEDUP_REMOVED lines=9> */
[----:B------:R-:W4:Y:S01]  /*e690*/  LDL.LU R46, [R1+0x214] ;  /* 0x00021400012e7983 */ /* 0x000f220000300800 */
[----:B------:R-:W-:-:S02]  /*e6a0*/  SHF.R.S32.HI R32, RZ, 0x1f, R209 ;  /* 0x0000001fff207819 */ /* 0x000fc400000114d1 */
[C---:B------:R-:W-:Y:S01]  /*e6b0*/  LEA R200, P1, R209.reuse, R16, 0x2 ;  /* 0x00000010d1c87211 */ /* 0x040fe200078210ff */
[----:B------:R-:W4:Y:S03]  /*e6c0*/  LDL.LU R47, [R1+0x218] ;  /* 0x00021800012f7983 */ /* 0x000f260000300800 */
[----:B------:R-:W-:Y:S01]  /*e6d0*/  LEA.HI.X R209, R209, R25, R32, 0x2, P1 ;  /* 0x00000019d1d17211 */ /* 0x000fe200008f1420 */
[----:B------:R-:W4:Y:S04]  /*e6e0*/  LDL.LU R33, [R1+0x21c] ;  /* 0x00021c0001217983 */ /* 0x000f280000300800 */
[----:B------:R-:W4:Y:S01]  /*e6f0*/  LDL.LU R35, [R1+0x220] ;  /* 0x0002200001237983 */ /* 0x000f220000300800 */
[----:B--2---:R-:W-:-:S02]  /*e700*/  SHF.R.S32.HI R34, RZ, 0x1f, R215 ;  /* 0x0000001fff227819 */ /* 0x004fc400000114d7 */
[-C--:B------:R-:W-:Y:S02]  /*e710*/  LEA R206, P0, R215, R16.reuse, 0x2 ;  /* 0x00000010d7ce7211 */ /* 0x080fe400078010ff */
[----:B---3--:R-:W-:Y:S02]  /*e720*/  SHF.R.S32.HI R32, RZ, 0x1f, R217 ;  /* 0x0000001fff207819 */ /* 0x008fe400000114d9 */
[-C--:B------:R-:W-:Y:S02]  /*e730*/  LEA R208, P1, R217, R16.reuse, 0x2 ;  /* 0x00000010d9d07211 */ /* 0x080fe400078210ff */
[----:B------:R-:W-:Y:S02]  /*e740*/  SHF.R.S32.HI R30, RZ, 0x1f, R214 ;  /* 0x0000001fff1e7819 */ /* 0x000fe400000114d6 */
[----:B------:R-:W-:Y:S02]  /*e750*/  LEA R210, P2, R214, R16, 0x2 ;  /* 0x00000010d6d27211 */ /* 0x000fe400078410ff */
[----:B----4-:R-:W-:-:S02]  /*e760*/  SHF.R.S32.HI R28, RZ, 0x1f, R216 ;  /* 0x0000001fff1c7819 */ /* 0x010fc400000114d8 */
[----:B------:R-:W-:Y:S02]  /*e770*/  LEA R212, P3, R216, R16, 0x2 ;  /* 0x00000010d8d47211 */ /* 0x000fe400078610ff */
[-C--:B------:R-:W-:Y:S02]  /*e780*/  LEA.HI.X R219, R214, R25.reuse, R30, 0x2, P2 ;  /* 0x00000019d6db7211 */ /* 0x080fe400010f141e */
[-C--:B------:R-:W-:Y:S02]  /*e790*/  LEA.HI.X R215, R215, R25.reuse, R34, 0x2, P0 ;  /* 0x00000019d7d77211 */ /* 0x080fe400000f1422 */
[-C--:B------:R-:W-:Y:S02]  /*e7a0*/  LEA.HI.X R217, R217, R25.reuse, R32, 0x2, P1 ;  /* 0x00000019d9d97211 */ /* 0x080fe400008f1420 */
[----:B------:R-:W-:Y:S02]  /*e7b0*/  LEA.HI.X R221, R216, R25, R28, 0x2, P3 ;  /* 0x00000019d8dd7211 */ /* 0x000fe400018f141c */
        /* <DEDUP_REMOVED lines=9> */
[-C--:B------:R-:W-:Y:S02]  /*e850*/  LEA.HI.X R223, R228, R25.reuse, R34, 0x2, P0 ;  /* 0x00000019e4df7211 */ /* 0x080fe400000f1422 */
[-C--:B------:R-:W-:Y:S02]  /*e860*/  LEA.HI.X R225, R225, R25.reuse, R32, 0x2, P1 ;  /* 0x00000019e1e17211 */ /* 0x080fe400008f1420 */
[----:B------:R-:W-:Y:S02]  /*e870*/  LEA.HI.X R229, R224, R25, R28, 0x2, P3 ;  /* 0x00000019e0e57211 */ /* 0x000fe400018f141c */
[----:B------:R-:W-:-:S02]  /*e880*/  SHF.R.S32.HI R34, RZ, 0x1f, R234 ;  /* 0x0000001fff227819 */ /* 0x000fc400000114ea */
[----:B------:R-:W-:-:S04]  /*e890*/  LEA R222, P0, R234, R16, 0x2 ;  /* 0x00000010eade7211 */ /* 0x000fc800078010ff */
[-C--:B------:R-:W-:Y:S02]  /*e8a0*/  LEA.HI.X R231, R234, R25.reuse, R34, 0x2, P0 ;  /* 0x00000019eae77211 */ /* 0x080fe400000f1422 */
[----:B------:R-:W-:Y:S02]  /*e8b0*/  SHF.R.S32.HI R32, RZ, 0x1f, R233 ;  /* 0x0000001fff207819 */ /* 0x000fe400000114e9 */
[CC--:B------:R-:W-:Y:S02]  /*e8c0*/  LEA R224, P1, R233.reuse, R16.reuse, 0x2 ;  /* 0x00000010e9e07211 */ /* 0x0c0fe400078210ff */
[----:B------:R-:W-:Y:S02]  /*e8d0*/  SHF.R.S32.HI R28, RZ, 0x1f, R232 ;  /* 0x0000001fff1c7819 */ /* 0x000fe400000114e8 */
[----:B------:R-:W-:Y:S02]  /*e8e0*/  LEA R228, P3, R232, R16, 0x2 ;  /* 0x00000010e8e47211 */ /* 0x000fe400078610ff */
[----:B------:R-:W-:-:S02]  /*e8f0*/  LEA.HI.X R233, R233, R25, R32, 0x2, P1 ;  /* 0x00000019e9e97211 */ /* 0x000fc400008f1420 */
[-C--:B------:R-:W-:Y:S02]  /*e900*/  LEA.HI.X R237, R232, R25.reuse, R28, 0x2, P3 ;  /* 0x00000019e8ed7211 */ /* 0x080fe400018f141c */
[----:B------:R-:W-:Y:S02]  /*e910*/  SHF.R.S32.HI R32, RZ, 0x1f, R39 ;  /* 0x0000001fff207819 */ /* 0x000fe40000011427 */
[-C--:B------:R-:W-:Y:S02]  /*e920*/  LEA R232, P1, R39, R16.reuse, 0x2 ;  /* 0x0000001027e87211 */ /* 0x080fe400078210ff */
[----:B------:R-:W-:Y:S02]  /*e930*/  SHF.R.S32.HI R30, RZ, 0x1f, R235 ;  /* 0x0000001fff1e7819 */ /* 0x000fe400000114eb */
[----:B------:R-:W-:Y:S02]  /*e940*/  LEA R226, P2, R235, R16, 0x2 ;  /* 0x00000010ebe27211 */ /* 0x000fe400078410ff */
[----:B------:R-:W-:-:S02]  /*e950*/  LEA.HI.X R14, R39, R25, R32, 0x2, P1 ;  /* 0x00000019270e7211 */ /* 0x000fc400008f1420 */
[-C--:B------:R-:W-:Y:S02]  /*e960*/  LEA.HI.X R235, R235, R25.reuse, R30, 0x2, P2 ;  /* 0x00000019ebeb7211 */ /* 0x080fe400010f141e */
[----:B------:R-:W-:Y:S02]  /*e970*/  SHF.R.S32.HI R30, RZ, 0x1f, R252 ;  /* 0x0000001fff1e7819 */ /* 0x000fe400000114fc */
[-C--:B------:R-:W-:Y:S01]  /*e980*/  LEA R234, P2, R252, R16.reuse, 0x2 ;  /* 0x00000010fcea7211 */ /* 0x080fe200078410ff */
[----:B------:R2:W-:Y:S01]  /*e990*/  STL [R1], R14 ;  /* 0x0000000e01007387 */ /* 0x0005e20000100800 */
[----:B------:R-:W-:Y:S02]  /*e9a0*/  SHF.R.S32.HI R28, RZ, 0x1f, R238 ;  /* 0x0000001fff1c7819 */ /* 0x000fe400000114ee */
[----:B------:R-:W-:Y:S01]  /*e9b0*/  LEA R236, P3, R238, R16, 0x2 ;  /* 0x00000010eeec7211 */ /* 0x000fe200078610ff */
[----:B------:R-:W3:Y:S01]  /*e9c0*/  LDL.LU R40, [R1+0x224] ;  /* 0x0002240001287983 */ /* 0x000ee20000300800 */
[----:B-1----:R-:W-:-:S02]  /*e9d0*/  LEA.HI.X R2, R252, R25, R30, 0x2, P2 ;  /* 0x00000019fc027211 */ /* 0x002fc400010f141e */
[----:B------:R-:W-:-:S03]  /*e9e0*/  LEA.HI.X R0, R238, R25, R28, 0x2, P3 ;  /* 0x00000019ee007211 */ /* 0x000fc600018f141c */
[----:B------:R1:W-:Y:S04]  /*e9f0*/  STL [R1+0x8], R2 ;  /* 0x0000080201007387 */ /* 0x0003e80000100800 */
[----:B------:R-:W4:Y:S04]  /*ea00*/  LDL.LU R41, [R1+0x228] ;  /* 0x0002280001297983 */ /* 0x000f280000300800 */
[----:B------:R1:W-:Y:S04]  /*ea10*/  STL [R1+0x20], R0 ;  /* 0x0000200001007387 */ /* 0x0003e80000100800 */
[----:B------:R-:W4:Y:S04]  /*ea20*/  LDL.LU R42, [R1+0x22c] ;  /* 0x00022c00012a7983 */ /* 0x000f280000300800 */
[----:B------:R-:W4:Y:S01]  /*ea30*/  LDL.LU R39, [R1+0x230] ;  /* 0x0002300001277983 */ /* 0x000f220000300800 */
[----:B------:R-:W-:-:S02]  /*ea40*/  SHF.R.S32.HI R34, RZ, 0x1f, R239 ;  /* 0x0000001fff227819 */ /* 0x000fc400000114ef */
[----:B------:R-:W-:-:S04]  /*ea50*/  LEA R230, P0, R239, R16, 0x2 ;  /* 0x00000010efe67211 */ /* 0x000fc800078010ff */
[----:B------:R-:W-:Y:S02]  /*ea60*/  LEA.HI.X R239, R239, R25, R34, 0x2, P0 ;  /* 0x00000019efef7211 */ /* 0x000fe400000f1422 */
[----:B------:R-:W-:Y:S02]  /*ea70*/  SHF.R.S32.HI R34, RZ, 0x1f, R37 ;  /* 0x0000001fff227819 */ /* 0x000fe40000011425 */
[-C--:B------:R-:W-:Y:S02]  /*ea80*/  LEA R238, P0, R37, R16.reuse, 0x2 ;  /* 0x0000001025ee7211 */ /* 0x080fe400078010ff */
[-C--:B--2---:R-:W-:Y:S02]  /*ea90*/  LEA R14, P2, R29, R16.reuse, 0x2 ;  /* 0x000000101d0e7211 */ /* 0x084fe400078410ff */
[----:B-1----:R-:W-:Y:S02]  /*eaa0*/  LEA R2, P3, R27, R16, 0x2 ;  /* 0x000000101b027211 */ /* 0x002fe400078610ff */
[----:B------:R-:W-:-:S02]  /*eab0*/  SHF.R.S32.HI R32, RZ, 0x1f, R38 ;  /* 0x0000001fff207819 */ /* 0x000fc40000011426 */
[----:B------:R-:W-:Y:S02]  /*eac0*/  LEA R252, P1, R38, R16, 0x2 ;  /* 0x0000001026fc7211 */ /* 0x000fe400078210ff */
[----:B------:R-:W-:Y:S02]  /*ead0*/  LEA.HI.X R0, R37, R25, R34, 0x2, P0 ;  /* 0x0000001925007211 */ /* 0x000fe400000f1422 */
[----:B------:R-:W-:Y:S01]  /*eae0*/  SHF.R.S32.HI R30, RZ, 0x1f, R29 ;  /* 0x0000001fff1e7819 */ /* 0x000fe2000001141d */
[----:B------:R1:W-:Y:S01]  /*eaf0*/  STL [R1+0x4], R14 ;  /* 0x0000040e01007387 */ /* 0x0003e20000100800 */
[----:B------:R-:W-:-:S03]  /*eb00*/  SHF.R.S32.HI R28, RZ, 0x1f, R27 ;  /* 0x0000001fff1c7819 */ /* 0x000fc6000001141b */
[----:B------:R2:W-:Y:S04]  /*eb10*/  STL [R1+0xc], R2 ;  /* 0x00000c0201007387 */ /* 0x0005e80000100800 */
[----:B------:R2:W-:Y:S01]  /*eb20*/  STL [R1+0x28], R0 ;  /* 0x0000280001007387 */ /* 0x0005e20000100800 */
[-C--:B-1----:R-:W-:Y:S02]  /*eb30*/  LEA.HI.X R14, R38, R25.reuse, R32, 0x2, P1 ;  /* 0x00000019260e7211 */ /* 0x082fe400008f1420 */
[----:B--2---:R-:W-:-:S03]  /*eb40*/  LEA.HI.X R2, R29, R25, R30, 0x2, P2 ;  /* 0x000000191d027211 */ /* 0x004fc600010f141e */
[----:B------:R-:W-:Y:S01]  /*eb50*/  STL [R1+0x30], R14 ;  /* 0x0000300e01007387 */ /* 0x000fe20000100800 */
[----:B------:R-:W-:-:S03]  /*eb60*/  LEA.HI.X R0, R27, R25, R28, 0x2, P3 ;  /* 0x000000191b007211 */ /* 0x000fc600018f141c */
[----:B------:R-:W-:Y:S04]  /*eb70*/  STL [R1+0x38], R2 ;  /* 0x0000380201007387 */ /* 0x000fe80000100800 */
[----:B------:R1:W-:Y:S04]  /*eb80*/  STL [R1+0x40], R0 ;  /* 0x0000400001007387 */ /* 0x0003e80000100800 */
[----:B------:R-:W2:Y:S04]  /*eb90*/  LDL.LU R43, [R1+0x234] ;  /* 0x00023400012b7983 */ /* 0x000ea80000300800 */
[----:B------:R-:W2:Y:S01]  /*eba0*/  LDL.LU R36, [R1+0x238] ;  /* 0x0002380001247983 */ /* 0x000ea20000300800 */
[----:B-1----:R-:W-:-:S05]  /*ebb0*/  LEA R0, P0, R46, R16, 0x2 ;  /* 0x000000102e007211 */ /* 0x002fca00078010ff */
[----:B------:R1:W-:Y:S04]  /*ebc0*/  STL [R1+0x24], R0 ;  /* 0x0000240001007387 */ /* 0x0003e80000100800 */
[----:B------:R-:W2:Y:S04]  /*ebd0*/  LDL.LU R37, [R1+0x23c] ;  /* 0x00023c0001257983 */ /* 0x000ea80000300800 */
[----:B------:R-:W2:Y:S01]  /*ebe0*/  LDL.LU R38, [R1+0x240] ;  /* 0x0002400001267983 */ /* 0x000ea20000300800 */
[----:B-1----:R-:W-:Y:S02]  /*ebf0*/  LEA R0, P1, R47, R16, 0x2 ;  /* 0x000000102f007211 */ /* 0x002fe400078210ff */
[----:B------:R-:W-:-:S02]  /*ec00*/  SHF.R.S32.HI R30, RZ, 0x1f, R46 ;  /* 0x0000001fff1e7819 */ /* 0x000fc4000001142e */
[-C--:B------:R-:W-:Y:S01]  /*ec10*/  LEA R14, P2, R33, R16.reuse, 0x2 ;  /* 0x00000010210e7211 */ /* 0x080fe200078410ff */
[----:B------:R1:W-:Y:S01]  /*ec20*/  STL [R1+0x2c], R0 ;  /* 0x00002c0001007387 */ /* 0x0003e20000100800 */
[----:B------:R-:W-:Y:S02]  /*ec30*/  LEA R2, P3, R35, R16, 0x2 ;  /* 0x0000001023027211 */ /* 0x000fe400078610ff */
[----:B------:R-:W-:Y:S02]  /*ec40*/  SHF.R.S32.HI R29, RZ, 0x1f, R47 ;  /* 0x0000001fff1d7819 */ /* 0x000fe4000001142f */
[----:B------:R-:W-:Y:S01]  /*ec50*/  SHF.R.S32.HI R28, RZ, 0x1f, R33 ;  /* 0x0000001fff1c7819 */ /* 0x000fe20000011421 */
[----:B------:R1:W-:Y:S01]  /*ec60*/  STL [R1+0x34], R14 ;  /* 0x0000340e01007387 */ /* 0x0003e20000100800 */
[----:B------:R-:W-:Y:S02]  /*ec70*/  SHF.R.S32.HI R27, RZ, 0x1f, R35 ;  /* 0x0000001fff1b7819 */ /* 0x000fe40000011423 */
[-C--:B-1----:R-:W-:Y:S01]  /*ec80*/  LEA.HI.X R0, R46, R25.reuse, R30, 0x2, P0 ;  /* 0x000000192e007211 */ /* 0x082fe200000f141e */
[----:B------:R1:W-:Y:S04]  /*ec90*/  STL [R1+0x3c], R2 ;  /* 0x00003c0201007387 */ /* 0x0003e80000100800 */
[----:B------:R1:W-:Y:S01]  /*eca0*/  STL [R1+0x48], R0 ;  /* 0x0000480001007387 */ /* 0x0003e20000100800 */
[----:B------:R-:W-:-:S02]  /*ecb0*/  LEA.HI.X R14, R47, R25, R29, 0x2, P1 ;  /* 0x000000192f0e7211 */ /* 0x000fc400008f141d */
[----:B-1----:R-:W-:-:S03]  /*ecc0*/  LEA.HI.X R2, R33, R25, R28, 0x2, P2 ;  /* 0x0000001921027211 */ /* 0x002fc600010f141c */
[----:B------:R-:W-:Y:S01]  /*ecd0*/  STL [R1+0x50], R14 ;  /* 0x0000500e01007387 */ /* 0x000fe20000100800 */
[----:B------:R-:W-:-:S03]  /*ece0*/  LEA.HI.X R0, R35, R25, R27, 0x2, P3 ;  /* 0x0000001923007211 */ /* 0x000fc600018f141b */
[----:B------:R-:W-:Y:S04]  /*ecf0*/  STL [R1+0x58], R2 ;  /* 0x0000580201007387 */ /* 0x000fe80000100800 */
[----:B------:R3:W-:Y:S04]  /*ed00*/  STL [R1+0xa0], R0 ;  /* 0x0000a00001007387 */ /* 0x0007e80000100800 */
[----:B------:R-:W2:Y:S04]  /*ed10*/  LDL.LU R46, [R1+0x244] ;  /* 0x00024400012e7983 */ /* 0x000ea80000300800 */
[----:B------:R-:W2:Y:S01]  /*ed20*/  LDL.LU R47, [R1+0x248] ;  /* 0x00024800012f7983 */ /* 0x000ea20000300800 */
[----:B---3--:R-:W-:-:S05]  /*ed30*/  LEA R0, P0, R40, R16, 0x2 ;  /* 0x0000001028007211 */ /* 0x008fca00078010ff */
[----:B------:R1:W-:Y:S01]  /*ed40*/  STL [R1+0x44], R0 ;  /* 0x0000440001007387 */ /* 0x0003e20000100800 */
[----:B------:R-:W-:-:S03]  /*ed50*/  SHF.R.S32.HI R30, RZ, 0x1f, R40 ;  /* 0x0000001fff1e7819 */ /* 0x000fc60000011428 */
[----:B------:R-:W3:Y:S01]  /*ed60*/  LDL.LU R33, [R1+0x24c] ;  /* 0x00024c0001217983 */ /* 0x000ee20000300800 */
[----:B----4-:R-:W-:-:S03]  /*ed70*/  SHF.R.S32.HI R29, RZ, 0x1f, R41 ;  /* 0x0000001fff1d7819 */ /* 0x010fc60000011429 */
[----:B------:R-:W4:Y:S01]  /*ed80*/  LDL.LU R35, [R1+0x250] ;  /* 0x0002500001237983 */ /* 0x000f220000300800 */
[-C--:B-1----:R-:W-:Y:S02]  /*ed90*/  LEA R0, P1, R41, R16.reuse, 0x2 ;  /* 0x0000001029007211 */ /* 0x082fe400078210ff */
[----:B------:R-:W-:-:S03]  /*eda0*/  LEA R14, P2, R42, R16, 0x2 ;  /* 0x000000102a0e7211 */ /* 0x000fc600078410ff */
[----:B------:R1:W-:Y:S01]  /*edb0*/  STL [R1+0x4c], R0 ;  /* 0x00004c0001007387 */ /* 0x0003e20000100800 */
[----:B------:R-:W-:-:S03]  /*edc0*/  LEA R2, P3, R39, R16, 0x2 ;  /* 0x0000001027027211 */ /* 0x000fc600078610ff */
[----:B------:R1:W-:Y:S02]  /*edd0*/  STL [R1+0x54], R14 ;  /* 0x0000540e01007387 */ /* 0x0003e40000100800 */
[-C--:B-1----:R-:W-:Y:S02]  /*ede0*/  LEA.HI.X R0, R40, R25.reuse, R30, 0x2, P0 ;  /* 0x0000001928007211 */ /* 0x082fe400000f141e */
[----:B------:R1:W-:Y:S01]  /*edf0*/  STL [R1+0x5c], R2 ;  /* 0x00005c0201007387 */ /* 0x0003e20000100800 */
[----:B------:R-:W-:-:S03]  /*ee00*/  LEA.HI.X R14, R41, R25, R29, 0x2, P1 ;  /* 0x00000019290e7211 */ /* 0x000fc600008f141d */
[----:B------:R1:W-:Y:S04]  /*ee10*/  STL [R1+0xa8], R0 ;  /* 0x0000a80001007387 */ /* 0x0003e80000100800 */
[----:B------:R-:W-:Y:S04]  /*ee20*/  STL [R1+0xb0], R14 ;  /* 0x0000b00e01007387 */ /* 0x000fe80000100800 */
[----:B------:R-:W4:Y:S01]  /*ee30*/  LDL.LU R40, [R1+0x254] ;  /* 0x0002540001287983 */ /* 0x000f220000300800 */
[----:B------:R-:W-:Y:S02]  /*ee40*/  SHF.R.S32.HI R28, RZ, 0x1f, R42 ;  /* 0x0000001fff1c7819 */ /* 0x000fe4000001142a */
[----:B------:R-:W-:-:S02]  /*ee50*/  SHF.R.S32.HI R27, RZ, 0x1f, R39 ;  /* 0x0000001fff1b7819 */ /* 0x000fc40000011427 */
[-C--:B-1----:R-:W-:Y:S02]  /*ee60*/  LEA.HI.X R2, R42, R25.reuse, R28, 0x2, P2 ;  /* 0x000000192a027211 */ /* 0x082fe400010f141c */
[----:B------:R-:W-:-:S03]  /*ee70*/  LEA.HI.X R0, R39, R25, R27, 0x2, P3 ;  /* 0x0000001927007211 */ /* 0x000fc600018f141b */
[----:B------:R2:W-:Y:S04]  /*ee80*/  STL [R1+0xb8], R2 ;  /* 0x0000b80201007387 */ /* 0x0005e80000100800 */
[----:B------:R-:W4:Y:S04]  /*ee90*/  LDL.LU R41, [R1+0x258] ;  /* 0x0002580001297983 */ /* 0x000f280000300800 */
[----:B------:R1:W-:Y:S04]  /*eea0*/  STL [R1+0x120], R0 ;  /* 0x0001200001007387 */ /* 0x0003e80000100800 */
[----:B------:R-:W4:Y:S04]  /*eeb0*/  LDL.LU R42, [R1+0x25c] ;  /* 0x00025c00012a7983 */ /* 0x000f280000300800 */
[----:B------:R-:W4:Y:S01]  /*eec0*/  LDL.LU R39, [R1+0x260] ;  /* 0x0002600001277983 */ /* 0x000f220000300800 */
[----:B--2---:R-:W-:-:S02]  /*eed0*/  LEA R2, P0, R43, R16, 0x2 ;  /* 0x000000102b027211 */ /* 0x004fc400078010ff */
[----:B------:R-:W-:Y:S02]  /*eee0*/  SHF.R.S32.HI R30, RZ, 0x1f, R43 ;  /* 0x0000001fff1e7819 */ /* 0x000fe4000001142b */
[----:B-1----:R-:W-:Y:S01]  /*eef0*/  LEA R0, P1, R36, R16, 0x2 ;  /* 0x0000001024007211 */ /* 0x002fe200078210ff */
[----:B------:R1:W-:Y:S01]  /*ef00*/  STL [R1+0xa4], R2 ;  /* 0x0000a40201007387 */ /* 0x0003e20000100800 */
[----:B------:R-:W-:-:S03]  /*ef10*/  SHF.R.S32.HI R29, RZ, 0x1f, R36 ;  /* 0x0000001fff1d7819 */ /* 0x000fc60000011424 */
[----:B------:R2:W-:Y:S01]  /*ef20*/  STL [R1+0xac], R0 ;  /* 0x0000ac0001007387 */ /* 0x0005e20000100800 */
[-C--:B------:R-:W-:Y:S02]  /*ef30*/  LEA R14, P2, R37, R16.reuse, 0x2 ;  /* 0x00000010250e7211 */ /* 0x080fe400078410ff */
[----:B-1----:R-:W-:-:S03]  /*ef40*/  LEA R2, P3, R38, R16, 0x2 ;  /* 0x0000001026027211 */ /* 0x002fc600078610ff */
[----:B------:R1:W-:Y:S01]  /*ef50*/  STL [R1+0xb4], R14 ;  /* 0x0000b40e01007387 */ /* 0x0003e20000100800 */
[-C--:B--2---:R-:W-:Y:S02]  /*ef60*/  LEA.HI.X R0, R43, R25.reuse, R30, 0x2, P0 ;  /* 0x000000192b007211 */ /* 0x084fe400000f141e */
[----:B------:R-:W-:Y:S01]  /*ef70*/  SHF.R.S32.HI R28, RZ, 0x1f, R37 ;  /* 0x0000001fff1c7819 */ /* 0x000fe20000011425 */
[----:B------:R2:W-:Y:S01]  /*ef80*/  STL [R1+0xbc], R2 ;  /* 0x0000bc0201007387 */ /* 0x0005e20000100800 */
[----:B------:R-:W-:Y:S02]  /*ef90*/  SHF.R.S32.HI R27, RZ, 0x1f, R38 ;  /* 0x0000001fff1b7819 */ /* 0x000fe40000011426 */
[-C--:B-1----:R-:W-:Y:S01]  /*efa0*/  LEA.HI.X R14, R36, R25.reuse, R29, 0x2, P1 ;  /* 0x00000019240e7211 */ /* 0x082fe200008f141d */
[----:B------:R1:W-:Y:S01]  /*efb0*/  STL [R1+0x128], R0 ;  /* 0x0001280001007387 */ /* 0x0003e20000100800 */
[----:B--2---:R-:W-:-:S03]  /*efc0*/  LEA.HI.X R2, R37, R25, R28, 0x2, P2 ;  /* 0x0000001925027211 */ /* 0x004fc600010f141c */
[----:B------:R-:W-:Y:S04]  /*efd0*/  STL [R1+0x130], R14 ;  /* 0x0001300e01007387 */ /* 0x000fe80000100800 */
[----:B------:R-:W2:Y:S01]  /*efe0*/  LDL.LU R43, [R1+0x264] ;  /* 0x00026400012b7983 */ /* 0x000ea20000300800 */
[----:B-1----:R-:W-:-:S03]  /*eff0*/  LEA.HI.X R0, R38, R25, R27, 0x2, P3 ;  /* 0x0000001926007211 */ /* 0x002fc600018f141b */
[----:B------:R1:W-:Y:S04]  /*f000*/  STL [R1+0x138], R2 ;  /* 0x0001380201007387 */ /* 0x0003e80000100800 */
[----:B------:R-:W2:Y:S04]  /*f010*/  LDL.LU R36, [R1+0x268] ;  /* 0x0002680001247983 */ /* 0x000ea80000300800 */
[----:B------:R1:W-:Y:S04]  /*f020*/  STL [R1+0x140], R0 ;  /* 0x0001400001007387 */ /* 0x0003e80000100800 */
[----:B------:R-:W2:Y:S04]  /*f030*/  LDL.LU R37, [R1+0x26c] ;  /* 0x00026c0001257983 */ /* 0x000ea80000300800 */
[----:B------:R-:W2:Y:S01]  /*f040*/  LDL.LU R38, [R1+0x270] ;  /* 0x0002700001267983 */ /* 0x000ea20000300800 */
[----:B-1----:R-:W-:-:S02]  /*f050*/  LEA R2, P0, R46, R16, 0x2 ;  /* 0x000000102e027211 */ /* 0x002fc400078010ff */
[----:B------:R-:W-:Y:S02]  /*f060*/  SHF.R.S32.HI R30, RZ, 0x1f, R46 ;  /* 0x0000001fff1e7819 */ /* 0x000fe4000001142e */
[----:B------:R-:W-:Y:S01]  /*f070*/  LEA R0, P1, R47, R16, 0x2 ;  /* 0x000000102f007211 */ /* 0x000fe200078210ff */
[----:B------:R-:W-:Y:S01]  /*f080*/  STL [R1+0x124], R2 ;  /* 0x0001240201007387 */ /* 0x000fe20000100800 */
[----:B------:R-:W-:-:S03]  /*f090*/  SHF.R.S32.HI R29, RZ, 0x1f, R47 ;  /* 0x0000001fff1d7819 */ /* 0x000fc6000001142f */
[----:B------:R1:W-:Y:S02]  /*f0a0*/  STL [R1+0x12c], R0 ;  /* 0x00012c0001007387 */ /* 0x0003e40000100800 */
[----:B-1----:R-:W-:Y:S02]  /*f0b0*/  LEA.HI.X R0, R46, R25, R30, 0x2, P0 ;  /* 0x000000192e007211 */ /* 0x002fe400000f141e */
[-C--:B---3--:R-:W-:Y:S02]  /*f0c0*/  LEA R14, P2, R33, R16.reuse, 0x2 ;  /* 0x00000010210e7211 */ /* 0x088fe400078410ff */
[----:B------:R-:W-:Y:S02]  /*f0d0*/  SHF.R.S32.HI R28, RZ, 0x1f, R33 ;  /* 0x0000001fff1c7819 */ /* 0x000fe40000011421 */
[----:B----4-:R-:W-:Y:S01]  /*f0e0*/  LEA R2, P3, R35, R16, 0x2 ;  /* 0x0000001023027211 */ /* 0x010fe200078610ff */
[----:B------:R1:W-:Y:S01]  /*f0f0*/  STL [R1+0x134], R14 ;  /* 0x0001340e01007387 */ /* 0x0003e20000100800 */
[----:B------:R-:W-:-:S03]  /*f100*/  SHF.R.S32.HI R27, RZ, 0x1f, R35 ;  /* 0x0000001fff1b7819 */ /* 0x000fc60000011423 */
[----:B------:R3:W-:Y:S04]  /*f110*/  STL [R1+0x13c], R2 ;  /* 0x00013c0201007387 */ /* 0x0007e80000100800 */
[----:B------:R4:W-:Y:S01]  /*f120*/  STL [R1+0x148], R0 ;  /* 0x0001480001007387 */ /* 0x0009e20000100800 */
[-C--:B-1----:R-:W-:Y:S02]  /*f130*/  LEA.HI.X R14, R47, R25.reuse, R29, 0x2, P1 ;  /* 0x000000192f0e7211 */ /* 0x082fe400008f141d */
[----:B---3--:R-:W-:-:S03]  /*f140*/  LEA.HI.X R2, R33, R25, R28, 0x2, P2 ;  /* 0x0000001921027211 */ /* 0x008fc600010f141c */
[----:B------:R-:W-:Y:S01]  /*f150*/  STL [R1+0x150], R14 ;  /* 0x0001500e01007387 */ /* 0x000fe20000100800 */
[----:B----4-:R-:W-:-:S03]  /*f160*/  LEA.HI.X R0, R35, R25, R27, 0x2, P3 ;  /* 0x0000001923007211 */ /* 0x010fc600018f141b */
[----:B------:R-:W-:Y:S04]  /*f170*/  STL [R1+0x158], R2 ;  /* 0x0001580201007387 */ /* 0x000fe80000100800 */
[----:B------:R1:W-:Y:S04]  /*f180*/  STL [R1+0x160], R0 ;  /* 0x0001600001007387 */ /* 0x0003e80000100800 */
[----:B------:R-:W3:Y:S04]  /*f190*/  LDL.LU R46, [R1+0x278] ;  /* 0x00027800012e7983 */ /* 0x000ee80000300800 */
[----:B------:R-:W4:Y:S01]  /*f1a0*/  LDL.LU R47, [R1+0x27c] ;  /* 0x00027c00012f7983 */ /* 0x000f220000300800 */
[----:B-1----:R-:W-:-:S05]  /*f1b0*/  LEA R0, P0, R40, R16, 0x2 ;  /* 0x0000001028007211 */ /* 0x002fca00078010ff */
[----:B------:R1:W-:Y:S04]  /*f1c0*/  STL [R1+0x144], R0 ;  /* 0x0001440001007387 */ /* 0x0003e80000100800 */
[----:B------:R-:W4:Y:S04]  /*f1d0*/  LDL.LU R33, [R1+0x294] ;  /* 0x0002940001217983 */ /* 0x000f280000300800 */
[----:B------:R-:W4:Y:S01]  /*f1e0*/  LDL.LU R35, [R1+0x298] ;  /* 0x0002980001237983 */ /* 0x000f220000300800 */
[----:B-1----:R-:W-:Y:S02]  /*f1f0*/  LEA R0, P1, R41, R16, 0x2 ;  /* 0x0000001029007211 */ /* 0x002fe400078210ff */
[----:B------:R-:W-:-:S02]  /*f200*/  SHF.R.S32.HI R30, RZ, 0x1f, R40 ;  /* 0x0000001fff1e7819 */ /* 0x000fc40000011428 */
[-C--:B------:R-:W-:Y:S01]  /*f210*/  LEA R14, P2, R42, R16.reuse, 0x2 ;  /* 0x000000102a0e7211 */ /* 0x080fe200078410ff */
[----:B------:R1:W-:Y:S01]  /*f220*/  STL [R1+0x14c], R0 ;  /* 0x00014c0001007387 */ /* 0x0003e20000100800 */
[----:B------:R-:W-:Y:S02]  /*f230*/  SHF.R.S32.HI R29, RZ, 0x1f, R41 ;  /* 0x0000001fff1d7819 */ /* 0x000fe40000011429 */
[----:B------:R-:W-:Y:S02]  /*f240*/  LEA R2, P3, R39, R16, 0x2 ;  /* 0x0000001027027211 */ /* 0x000fe400078610ff */
        /* <DEDUP_REMOVED lines=12> */
[----:B------:R-:W4:Y:S04]  /*f310*/  LDL.LU R40, [R1+0x29c] ;  /* 0x00029c0001287983 */ /* 0x000f280000300800 */
[----:B------:R-:W4:Y:S01]  /*f320*/  LDL.LU R41, [R1+0x2a0] ;  /* 0x0002a00001297983 */ /* 0x000f220000300800 */
[----:B--2---:R-:W-:-:S05]  /*f330*/  LEA R0, P0, R43, R16, 0x2 ;  /* 0x000000102b007211 */ /* 0x004fca00078010ff */
[----:B------:R1:W-:Y:S01]  /*f340*/  STL [R1+0x164], R0 ;  /* 0x0001640001007387 */ /* 0x0003e20000100800 */
[----:B------:R-:W-:-:S03]  /*f350*/  SHF.R.S32.HI R30, RZ, 0x1f, R43 ;  /* 0x0000001fff1e7819 */ /* 0x000fc6000001142b */
[----:B------:R-:W2:Y:S01]  /*f360*/  LDL.LU R42, [R1+0x2a4] ;  /* 0x0002a400012a7983 */ /* 0x000ea20000300800 */
[----:B------:R-:W-:-:S03]  /*f370*/  SHF.R.S32.HI R29, RZ, 0x1f, R36 ;  /* 0x0000001fff1d7819 */ /* 0x000fc60000011424 */
[----:B------:R-:W2:Y:S01]  /*f380*/  LDL.LU R39, [R1+0x2a8] ;  /* 0x0002a80001277983 */ /* 0x000ea20000300800 */
[-C--:B-1----:R-:W-:Y:S02]  /*f390*/  LEA R0, P1, R36, R16.reuse, 0x2 ;  /* 0x0000001024007211 */ /* 0x082fe400078210ff */
[-C--:B------:R-:W-:Y:S02]  /*f3a0*/  LEA R14, P2, R37, R16.reuse, 0x2 ;  /* 0x00000010250e7211 */ /* 0x080fe400078410ff */
[----:B------:R-:W-:Y:S01]  /*f3b0*/  LEA R2, P3, R38, R16, 0x2 ;  /* 0x0000001026027211 */ /* 0x000fe200078610ff */
[----:B------:R1:W-:Y:S04]  /*f3c0*/  STL [R1+0x16c], R0 ;  /* 0x00016c0001007387 */ /* 0x0003e80000100800 */
[----:B------:R1:W-:Y:S02]  /*f3d0*/  STL [R1+0x174], R14 ;  /* 0x0001740e01007387 */ /* 0x0003e40000100800 */
[----:B-1----:R-:W-:-:S02]  /*f3e0*/  LEA.HI.X R0, R43, R25, R30, 0x2, P0 ;  /* 0x000000192b007211 */ /* 0x002fc400000f141e */
[----:B------:R1:W-:Y:S01]  /*f3f0*/  STL [R1+0x17c], R2 ;  /* 0x00017c0201007387 */ /* 0x0003e20000100800 */
[----:B------:R-:W-:-:S03]  /*f400*/  LEA.HI.X R14, R36, R25, R29, 0x2, P1 ;  /* 0x00000019240e7211 */ /* 0x000fc600008f141d */
[----:B------:R1:W-:Y:S04]  /*f410*/  STL [R1+0x188], R0 ;  /* 0x0001880001007387 */ /* 0x0003e80000100800 */
[----:B------:R-:W-:Y:S04]  /*f420*/  STL [R1+0x190], R14 ;  /* 0x0001900e01007387 */ /* 0x000fe80000100800 */
[----:B------:R-:W2:Y:S01]  /*f430*/  LDL.LU R43, [R1+0x2ac] ;  /* 0x0002ac00012b7983 */ /* 0x000ea20000300800 */
[----:B------:R-:W-:Y:S02]  /*f440*/  SHF.R.S32.HI R28, RZ, 0x1f, R37 ;  /* 0x0000001fff1c7819 */ /* 0x000fe40000011425 */
[----:B------:R-:W-:-:S02]  /*f450*/  SHF.R.S32.HI R27, RZ, 0x1f, R38 ;  /* 0x0000001fff1b7819 */ /* 0x000fc40000011426 */
[-C--:B-1----:R-:W-:Y:S02]  /*f460*/  LEA.HI.X R2, R37, R25.reuse, R28, 0x2, P2 ;  /* 0x0000001925027211 */ /* 0x082fe400010f141c */
[----:B------:R-:W-:-:S03]  /*f470*/  LEA.HI.X R0, R38, R25, R27, 0x2, P3 ;  /* 0x0000001926007211 */ /* 0x000fc600018f141b */
[----:B------:R3:W-:Y:S04]  /*f480*/  STL [R1+0x198], R2 ;  /* 0x0001980201007387 */ /* 0x0007e80000100800 */
[----:B------:R-:W2:Y:S04]  /*f490*/  LDL.LU R36, [R1+0x2b0] ;  /* 0x0002b00001247983 */ /* 0x000ea80000300800 */
[----:B------:R4:W-:Y:S04]  /*f4a0*/  STL [R1+0x1a0], R0 ;  /* 0x0001a00001007387 */ /* 0x0009e80000100800 */
[----:B------:R-:W2:Y:S04]  /*f4b0*/  LDL.LU R37, [R1+0x2b4] ;  /* 0x0002b40001257983 */ /* 0x000ea80000300800 */
[----:B------:R-:W2:Y:S01]  /*f4c0*/  LDL.LU R38, [R1+0x2b8] ;  /* 0x0002b80001267983 */ /* 0x000ea20000300800 */
[----:B---3--:R-:W-:-:S02]  /*f4d0*/  LEA R2, P0, R46, R16, 0x2 ;  /* 0x000000102e027211 */ /* 0x008fc400078010ff */
[----:B------:R-:W-:Y:S02]  /*f4e0*/  SHF.R.S32.HI R30, RZ, 0x1f, R46 ;  /* 0x0000001fff1e7819 */ /* 0x000fe4000001142e */
[----:B----4-:R-:W-:Y:S01]  /*f4f0*/  LEA R0, P1, R47, R16, 0x2 ;  /* 0x000000102f007211 */ /* 0x010fe200078210ff */
[----:B------:R1:W-:Y:S01]  /*f500*/  STL [R1+0x184], R2 ;  /* 0x0001840201007387 */ /* 0x0003e20000100800 */
[----:B------:R-:W-:-:S03]  /*f510*/  SHF.R.S32.HI R29, RZ, 0x1f, R47 ;  /* 0x0000001fff1d7819 */ /* 0x000fc6000001142f */
[----:B------:R3:W-:Y:S01]  /*f520*/  STL [R1+0x18c], R0 ;  /* 0x00018c0001007387 */ /* 0x0007e20000100800 */
[-C--:B------:R-:W-:Y:S02]  /*f530*/  LEA R14, P2, R33, R16.reuse, 0x2 ;  /* 0x00000010210e7211 */ /* 0x080fe400078410ff */
[----:B-1----:R-:W-:-:S03]  /*f540*/  LEA R2, P3, R35, R16, 0x2 ;  /* 0x0000001023027211 */ /* 0x002fc600078610ff */
[----:B------:R1:W-:Y:S01]  /*f550*/  STL [R1+0x194], R14 ;  /* 0x0001940e01007387 */ /* 0x0003e20000100800 */
[-C--:B---3--:R-:W-:Y:S02]  /*f560*/  LEA.HI.X R0, R46, R25.reuse, R30, 0x2, P0 ;  /* 0x000000192e007211 */ /* 0x088fe400000f141e */
[----:B------:R-:W-:Y:S01]  /*f570*/  SHF.R.S32.HI R28, RZ, 0x1f, R33 ;  /* 0x0000001fff1c7819 */ /* 0x000fe20000011421 */
[----:B------:R3:W-:Y:S01]  /*f580*/  STL [R1+0x19c], R2 ;  /* 0x00019c0201007387 */ /* 0x0007e20000100800 */
[----:B------:R-:W-:Y:S02]  /*f590*/  SHF.R.S32.HI R27, RZ, 0x1f, R35 ;  /* 0x0000001fff1b7819 */ /* 0x000fe40000011423 */
[-C--:B-1----:R-:W-:Y:S01]  /*f5a0*/  LEA.HI.X R14, R47, R25.reuse, R29, 0x2, P1 ;  /* 0x000000192f0e7211 */ /* 0x082fe200008f141d */
[----:B------:R1:W-:Y:S01]  /*f5b0*/  STL [R1+0x1a8], R0 ;  /* 0x0001a80001007387 */ /* 0x0003e20000100800 */
[----:B---3--:R-:W-:-:S03]  /*f5c0*/  LEA.HI.X R2, R33, R25, R28, 0x2, P2 ;  /* 0x0000001921027211 */ /* 0x008fc600010f141c */
[----:B------:R-:W-:Y:S04]  /*f5d0*/  STL [R1+0x1b0], R14 ;  /* 0x0001b00e01007387 */ /* 0x000fe80000100800 */
[----:B------:R-:W3:Y:S01]  /*f5e0*/  LDL.LU R46, [R1+0x2bc] ;  /* 0x0002bc00012e7983 */ /* 0x000ee20000300800 */
[----:B-1----:R-:W-:-:S03]  /*f5f0*/  LEA.HI.X R0, R35, R25, R27, 0x2, P3 ;  /* 0x0000001923007211 */ /* 0x002fc600018f141b */
[----:B------:R1:W-:Y:S04]  /*f600*/  STL [R1+0x1b8], R2 ;  /* 0x0001b80201007387 */ /* 0x0003e80000100800 */
[----:B------:R-:W4:Y:S04]  /*f610*/  LDL.LU R47, [R1+0x2c0] ;  /* 0x0002c000012f7983 */ /* 0x000f280000300800 */
[----:B------:R1:W-:Y:S04]  /*f620*/  STL [R1+0x1c0], R0 ;  /* 0x0001c00001007387 */ /* 0x0003e80000100800 */
[----:B------:R-:W4:Y:S04]  /*f630*/  LDL.LU R33, [R1+0x2c4] ;  /* 0x0002c40001217983 */ /* 0x000f280000300800 */
[----:B------:R-:W4:Y:S01]  /*f640*/  LDL.LU R35, [R1+0x2c8] ;  /* 0x0002c80001237983 */ /* 0x000f220000300800 */
[----:B-1----:R-:W-:-:S02]  /*f650*/  LEA R2, P0, R40, R16, 0x2 ;  /* 0x0000001028027211 */ /* 0x002fc400078010ff */
[----:B------:R-:W-:Y:S02]  /*f660*/  SHF.R.S32.HI R30, RZ, 0x1f, R40 ;  /* 0x0000001fff1e7819 */ /* 0x000fe40000011428 */
[----:B------:R-:W-:Y:S01]  /*f670*/  LEA R0, P1, R41, R16, 0x2 ;  /* 0x0000001029007211 */ /* 0x000fe200078210ff */
[----:B------:R-:W-:Y:S01]  /*f680*/  STL [R1+0x1a4], R2 ;  /* 0x0001a40201007387 */ /* 0x000fe20000100800 */
[----:B------:R-:W-:-:S03]  /*f690*/  SHF.R.S32.HI R29, RZ, 0x1f, R41 ;  /* 0x0000001fff1d7819 */ /* 0x000fc60000011429 */
[----:B------:R1:W-:Y:S01]  /*f6a0*/  STL [R1+0x1ac], R0 ;  /* 0x0001ac0001007387 */ /* 0x0003e20000100800 */
[-C--:B--2---:R-:W-:Y:S02]  /*f6b0*/  LEA R14, P2, R42, R16.reuse, 0x2 ;  /* 0x000000102a0e7211 */ /* 0x084fe400078410ff */
[----:B-1----:R-:W-:Y:S02]  /*f6c0*/  LEA.HI.X R0, R40, R25, R30, 0x2, P0 ;  /* 0x0000001928007211 */ /* 0x002fe400000f141e */
[----:B------:R-:W-:Y:S02]  /*f6d0*/  LEA R2, P3, R39, R16, 0x2 ;  /* 0x0000001027027211 */ /* 0x000fe400078610ff */
        /* <DEDUP_REMOVED lines=168> */
[----:B---3--:R-:W-:-:S03]  /*10160*/  LEA.HI.X R0, R43, R25, R30, 0x2, P0 ;  /* 0x000000192b007211 */ /* 0x008fc600000f141e */
[----:B------:R3:W-:Y:S01]  /*10170*/  STL [R1+0x5a8], R2 ;  /* 0x0005a80201007387 */ /* 0x0007e20000100800 */
[----:B-1----:R-:W-:-:S03]  /*10180*/  LEA.HI.X R14, R36, R25, R29, 0x2, P1 ;  /* 0x00000019240e7211 */ /* 0x002fc600008f141d */
[----:B------:R1:W-:Y:S04]  /*10190*/  STL [R1+0x5b4], R0 ;  /* 0x0005b40001007387 */ /* 0x0003e80000100800 */
[----:B------:R-:W-:Y:S04]  /*101a0*/  STL [R1+0x5bc], R14 ;  /* 0x0005bc0e01007387 */ /* 0x000fe80000100800 */
[----:B------:R-:W4:Y:S01]  /*101b0*/  LDL.LU R43, [R1+0x33c] ;  /* 0x00033c00012b7983 */ /* 0x000f220000300800 */
[----:B------:R-:W-:Y:S02]  /*101c0*/  SHF.R.S32.HI R28, RZ, 0x1f, R37 ;  /* 0x0000001fff1c7819 */ /* 0x000fe40000011425 */
[----:B------:R-:W-:-:S02]  /*101d0*/  SHF.R.S32.HI R27, RZ, 0x1f, R38 ;  /* 0x0000001fff1b7819 */ /* 0x000fc40000011426 */
[-C--:B---3--:R-:W-:Y:S02]  /*101e0*/  LEA.HI.X R2, R37, R25.reuse, R28, 0x2, P2 ;  /* 0x0000001925027211 */ /* 0x088fe400010f141c */
[----:B-1----:R-:W-:-:S03]  /*101f0*/  LEA.HI.X R0, R38, R25, R27, 0x2, P3 ;  /* 0x0000001926007211 */ /* 0x002fc600018f141b */
[----:B------:R1:W-:Y:S04]  /*10200*/  STL [R1+0x5c4], R2 ;  /* 0x0005c40201007387 */ /* 0x0003e80000100800 */
[----:B------:R-:W3:Y:S04]  /*10210*/  LDL.LU R36, [R1+0x340] ;  /* 0x0003400001247983 */ /* 0x000ee80000300800 */
[----:B------:R1:W-:Y:S02]  /*10220*/  STL [R1+0x5cc], R0 ;  /* 0x0005cc0001007387 */ /* 0x0003e40000100800 */
[----:B-1----:R-:W-:-:S02]  /*10230*/  LEA R2, P0, R46, R16, 0x2 ;  /* 0x000000102e027211 */ /* 0x002fc400078010ff */
[----:B------:R-:W3:Y:S01]  /*10240*/  LDL.LU R37, [R1+0x344] ;  /* 0x0003440001257983 */ /* 0x000ee20000300800 */
[----:B------:R-:W-:-:S03]  /*10250*/  SHF.R.S32.HI R30, RZ, 0x1f, R46 ;  /* 0x0000001fff1e7819 */ /* 0x000fc6000001142e */
[----:B------:R-:W3:Y:S01]  /*10260*/  LDL.LU R38, [R1+0x348] ;  /* 0x0003480001267983 */ /* 0x000ee20000300800 */
[----:B------:R-:W-:-:S03]  /*10270*/  LEA R0, P1, R47, R16, 0x2 ;  /* 0x000000102f007211 */ /* 0x000fc600078210ff */
        /* <DEDUP_REMOVED lines=43> */
[----:B----4-:R-:W-:-:S05]  /*10530*/  LEA R0, P0, R43, R16, 0x2 ;  /* 0x000000102b007211 */ /* 0x010fca00078010ff */
[----:B------:R3:W-:Y:S04]  /*10540*/  STL [R1+0x5e4], R0 ;  /* 0x0005e40001007387 */ /* 0x0007e80000100800 */
[----:B------:R-:W4:Y:S04]  /*10550*/  LDL.LU R40, [R1+0x364] ;  /* 0x0003640001287983 */ /* 0x000f280000300800 */
[----:B------:R-:W4:Y:S01]  /*10560*/  LDL.LU R39, [R1+0x368] ;  /* 0x0003680001277983 */ /* 0x000f220000300800 */
[----:B---3--:R-:W-:Y:S02]  /*10570*/  LEA R0, P1, R36, R16, 0x2 ;  /* 0x0000001024007211 */ /* 0x008fe400078210ff */
[----:B------:R-:W-:-:S02]  /*10580*/  SHF.R.S32.HI R27, RZ, 0x1f, R43 ;  /* 0x0000001fff1b7819 */ /* 0x000fc4000001142b */
[----:B------:R-:W-:Y:S02]  /*10590*/  SHF.R.S32.HI R28, RZ, 0x1f, R36 ;  /* 0x0000001fff1c7819 */ /* 0x000fe40000011424 */
[-C--:B------:R-:W-:Y:S01]  /*105a0*/  LEA R14, P2, R37, R16.reuse, 0x2 ;  /* 0x00000010250e7211 */ /* 0x080fe200078410ff */
[----:B------:R1:W-:Y:S01]  /*105b0*/  STL [R1+0x5f4], R0 ;  /* 0x0005f40001007387 */ /* 0x0003e20000100800 */
[----:B------:R-:W-:Y:S02]  /*105c0*/  SHF.R.S32.HI R29, RZ, 0x1f, R37 ;  /* 0x0000001fff1d7819 */ /* 0x000fe40000011425 */
[----:B------:R-:W-:Y:S01]  /*105d0*/  LEA R2, P3, R38, R16, 0x2 ;  /* 0x0000001026027211 */ /* 0x000fe200078610ff */
[----:B------:R3:W-:Y:S01]  /*105e0*/  STL [R1+0x5fc], R14 ;  /* 0x0005fc0e01007387 */ /* 0x0007e20000100800 */
[----:B------:R-:W-:Y:S02]  /*105f0*/  SHF.R.S32.HI R30, RZ, 0x1f, R38 ;  /* 0x0000001fff1e7819 */ /* 0x000fe40000011426 */
[-C--:B-1----:R-:W-:Y:S01]  /*10600*/  LEA.HI.X R0, R43, R25.reuse, R27, 0x2, P0 ;  /* 0x000000192b007211 */ /* 0x082fe200000f141b */
[----:B------:R1:W-:Y:S01]  /*10610*/  STL [R1+0x60c], R2 ;  /* 0x00060c0201007387 */ /* 0x0003e20000100800 */
[----:B---3--:R-:W-:-:S03]  /*10620*/  LEA.HI.X R14, R36, R25, R28, 0x2, P1 ;  /* 0x00000019240e7211 */ /* 0x008fc600008f141c */
[----:B------:R3:W-:Y:S04]  /*10630*/  STL [R1+0x618], R0 ;  /* 0x0006180001007387 */ /* 0x0007e80000100800 */
[----:B------:R2:W-:Y:S01]  /*10640*/  STL [R1+0x620], R14 ;  /* 0x0006200e01007387 */ /* 0x0005e20000100800 */
[----:B-1----:R-:W-:-:S03]  /*10650*/  LEA.HI.X R2, R37, R25, R29, 0x2, P2 ;  /* 0x0000001925027211 */ /* 0x002fc600010f141d */
[----:B------:R-:W4:Y:S01]  /*10660*/  LDL.LU R41, [R1+0x36c] ;  /* 0x00036c0001297983 */ /* 0x000f220000300800 */
[----:B---3--:R-:W-:-:S03]  /*10670*/  LEA.HI.X R0, R38, R25, R30, 0x2, P3 ;  /* 0x0000001926007211 */ /* 0x008fc600018f141e */
[----:B------:R1:W-:Y:S04]  /*10680*/  STL [R1+0x628], R2 ;  /* 0x0006280201007387 */ /* 0x0003e80000100800 */
[----:B------:R-:W3:Y:S04]  /*10690*/  LDL.LU R42, [R1+0x370] ;  /* 0x00037000012a7983 */ /* 0x000ee80000300800 */
[----:B------:R1:W-:Y:S04]  /*106a0*/  STL [R1+0x630], R0 ;  /* 0x0006300001007387 */ /* 0x0003e80000100800 */
[----:B------:R-:W3:Y:S04]  /*106b0*/  LDL.LU R43, [R1+0x374] ;  /* 0x00037400012b7983 */ /* 0x000ee80000300800 */
[----:B------:R-:W3:Y:S01]  /*106c0*/  LDL.LU R36, [R1+0x378] ;  /* 0x0003780001247983 */ /* 0x000ee20000300800 */
        /* <DEDUP_REMOVED lines=18> */
[----:B------:R-:W-:-:S02]  /*107f0*/  SHF.R.S32.HI R29, RZ, 0x1f, R44 ;  /* 0x0000001fff1d7819 */ /* 0x000fc4000001142c */
[----:B------:R-:W-:Y:S02]  /*10800*/  SHF.R.S32.HI R30, RZ, 0x1f, R45 ;  /* 0x0000001fff1e7819 */ /* 0x000fe4000001142d */
[-C--:B-1----:R-:W-:Y:S02]  /*10810*/  LEA.HI.X R2, R44, R25.reuse, R29, 0x2, P2 ;  /* 0x000000192c027211 */ /* 0x082fe400010f141d */
[----:B------:R-:W-:-:S03]  /*10820*/  LEA.HI.X R0, R45, R25, R30, 0x2, P3 ;  /* 0x000000192d007211 */ /* 0x000fc600018f141e */
[----:B------:R1:W-:Y:S04]  /*10830*/  STL [R1+0x648], R2 ;  /* 0x0006480201007387 */ /* 0x0003e80000100800 */
[----:B------:R1:W-:Y:S01]  /*10840*/  STL [R1+0x650], R0 ;  /* 0x0006500001007387 */ /* 0x0003e20000100800 */
[----:B------:R-:W-:Y:S02]  /*10850*/  SHF.R.S32.HI R27, RZ, 0x1f, R46 ;  /* 0x0000001fff1b7819 */ /* 0x000fe4000001142e */
[-C--:B-1----:R-:W-:Y:S02]  /*10860*/  LEA R2, P0, R46, R16.reuse, 0x2 ;  /* 0x000000102e027211 */ /* 0x082fe400078010ff */
[----:B------:R-:W-:-:S03]  /*10870*/  LEA R0, P1, R47, R16, 0x2 ;  /* 0x000000102f007211 */ /* 0x000fc600078210ff */
[----:B------:R-:W-:Y:S01]  /*10880*/  STL [R1+0x624], R2 ;  /* 0x0006240201007387 */ /* 0x000fe20000100800 */
[----:B------:R-:W-:-:S03]  /*10890*/  SHF.R.S32.HI R28, RZ, 0x1f, R47 ;  /* 0x0000001fff1c7819 */ /* 0x000fc6000001142f */
[----:B------:R1:W-:Y:S02]  /*108a0*/  STL [R1+0x634], R0 ;  /* 0x0006340001007387 */ /* 0x0003e40000100800 */
[----:B-1----:R-:W-:Y:S02]  /*108b0*/  LEA.HI.X R0, R46, R25, R27, 0x2, P0 ;  /* 0x000000192e007211 */ /* 0x002fe400000f141b */
[-C--:B----4-:R-:W-:Y:S02]  /*108c0*/  LEA R14, P2, R40, R16.reuse, 0x2 ;  /* 0x00000010280e7211 */ /* 0x090fe400078410ff */
[----:B------:R-:W-:Y:S02]  /*108d0*/  SHF.R.S32.HI R29, RZ, 0x1f, R40 ;  /* 0x0000001fff1d7819 */ /* 0x000fe40000011428 */
[----:B------:R-:W-:Y:S01]  /*108e0*/  LEA R2, P3, R39, R16, 0x2 ;  /* 0x0000001027027211 */ /* 0x000fe200078610ff */
[----:B------:R1:W-:Y:S01]  /*108f0*/  STL [R1+0x63c], R14 ;  /* 0x00063c0e01007387 */ /* 0x0003e20000100800 */
[----:B------:R-:W-:-:S03]  /*10900*/  SHF.R.S32.HI R30, RZ, 0x1f, R39 ;  /* 0x0000001fff1e7819 */ /* 0x000fc60000011427 */
[----:B------:R4:W-:Y:S04]  /*10910*/  STL [R1+0x64c], R2 ;  /* 0x00064c0201007387 */ /* 0x0009e80000100800 */
[----:B------:R4:W-:Y:S01]  /*10920*/  STL [R1+0x658], R0 ;  /* 0x0006580001007387 */ /* 0x0009e20000100800 */
[-C--:B-1----:R-:W-:Y:S02]  /*10930*/  LEA.HI.X R14, R47, R25.reuse, R28, 0x2, P1 ;  /* 0x000000192f0e7211 */ /* 0x082fe400008f141c */
[----:B----4-:R-:W-:-:S03]  /*10940*/  LEA.HI.X R2, R40, R25, R29, 0x2, P2 ;  /* 0x0000001928027211 */ /* 0x010fc600010f141d */
[----:B------:R-:W-:Y:S01]  /*10950*/  STL [R1+0x660], R14 ;  /* 0x0006600e01007387 */ /* 0x000fe20000100800 */
[----:B------:R-:W-:-:S03]  /*10960*/  LEA.HI.X R0, R39, R25, R30, 0x2, P3 ;  /* 0x0000001927007211 */ /* 0x000fc600018f141e */
[----:B------:R1:W-:Y:S04]  /*10970*/  STL [R1+0x668], R2 ;  /* 0x0006680201007387 */ /* 0x0003e80000100800 */
[----:B------:R3:W-:Y:S04]  /*10980*/  STL [R1+0x670], R0 ;  /* 0x0006700001007387 */ /* 0x0007e80000100800 */
[----:B------:R-:W4:Y:S01]  /*10990*/  LDL.LU R39, [R1+0x38c] ;  /* 0x00038c0001277983 */ /* 0x000f220000300800 */
[----:B-1----:R-:W-:Y:S02]  /*109a0*/  LEA R2, P0, R41, R16, 0x2 ;  /* 0x0000001029027211 */ /* 0x002fe400078010ff */
[----:B------:R-:W-:-:S03]  /*109b0*/  SHF.R.S32.HI R27, RZ, 0x1f, R41 ;  /* 0x0000001fff1b7819 */ /* 0x000fc60000011429 */
[----:B------:R1:W-:Y:S01]  /*109c0*/  STL [R1+0x644], R2 ;  /* 0x0006440201007387 */ /* 0x0003e20000100800 */
[----:B---3--:R-:W-:Y:S02]  /*109d0*/  LEA R0, P1, R42, R16, 0x2 ;  /* 0x000000102a007211 */ /* 0x008fe400078210ff */
[----:B------:R-:W-:-:S03]  /*109e0*/  SHF.R.S32.HI R28, RZ, 0x1f, R42 ;  /* 0x0000001fff1c7819 */ /* 0x000fc6000001142a */
[----:B------:R3:W-:Y:S01]  /*109f0*/  STL [R1+0x654], R0 ;  /* 0x0006540001007387 */ /* 0x0007e20000100800 */
[-C--:B------:R-:W-:Y:S02]  /*10a00*/  LEA R14, P2, R43, R16.reuse, 0x2 ;  /* 0x000000102b0e7211 */ /* 0x080fe400078410ff */
[----:B------:R-:W-:Y:S02]  /*10a10*/  SHF.R.S32.HI R29, RZ, 0x1f, R43 ;  /* 0x0000001fff1d7819 */ /* 0x000fe4000001142b */
[----:B-1----:R-:W-:Y:S01]  /*10a20*/  LEA R2, P3, R36, R16, 0x2 ;  /* 0x0000001024027211 */ /* 0x002fe200078610ff */
[----:B------:R1:W-:Y:S01]  /*10a30*/  STL [R1+0x65c], R14 ;  /* 0x00065c0e01007387 */ /* 0x0003e20000100800 */
[-C--:B---3--:R-:W-:Y:S02]  /*10a40*/  LEA.HI.X R0, R41, R25.reuse, R27, 0x2, P0 ;  /* 0x0000001929007211 */ /* 0x088fe400000f141b */
[----:B------:R-:W-:Y:S01]  /*10a50*/  SHF.R.S32.HI R30, RZ, 0x1f, R36 ;  /* 0x0000001fff1e7819 */ /* 0x000fe20000011424 */
[----:B------:R3:W-:Y:S01]  /*10a60*/  STL [R1+0x66c], R2 ;  /* 0x00066c0201007387 */ /* 0x0007e20000100800 */
[----:B-1----:R-:W-:-:S03]  /*10a70*/  LEA.HI.X R14, R42, R25, R28, 0x2, P1 ;  /* 0x000000192a0e7211 */ /* 0x002fc600008f141c */
[----:B------:R1:W-:Y:S01]  /*10a80*/  STL [R1+0x678], R0 ;  /* 0x0006780001007387 */ /* 0x0003e20000100800 */
[----:B---3--:R-:W-:-:S03]  /*10a90*/  LEA.HI.X R2, R43, R25, R29, 0x2, P2 ;  /* 0x000000192b027211 */ /* 0x008fc600010f141d */
[----:B------:R-:W-:Y:S01]  /*10aa0*/  STL [R1+0x680], R14 ;  /* 0x0006800e01007387 */ /* 0x000fe20000100800 */
[----:B-1----:R-:W-:-:S03]  /*10ab0*/  LEA.HI.X R0, R36, R25, R30, 0x2, P3 ;  /* 0x0000001924007211 */ /* 0x002fc600018f141e */
[----:B------:R2:W-:Y:S04]  /*10ac0*/  STL [R1+0x688], R2 ;  /* 0x0006880201007387 */ /* 0x0005e80000100800 */
[----:B------:R1:W-:Y:S01]  /*10ad0*/  STL [R1+0x690], R0 ;  /* 0x0006900001007387 */ /* 0x0003e20000100800 */
[----:B--2---:R-:W-:-:S05]  /*10ae0*/  LEA R2, P0, R37, R16, 0x2 ;  /* 0x0000001025027211 */ /* 0x004fca00078010ff */
[----:B------:R2:W-:Y:S01]  /*10af0*/  STL [R1+0x664], R2 ;  /* 0x0006640201007387 */ /* 0x0005e20000100800 */
[-C--:B------:R-:W-:Y:S02]  /*10b00*/  LEA R14, P1, R38, R16.reuse, 0x2 ;  /* 0x00000010260e7211 */ /* 0x080fe400078210ff */
[----:B------:R-:W-:Y:S02]  /*10b10*/  SHF.R.S32.HI R29, RZ, 0x1f, R33 ;  /* 0x0000001fff1d7819 */ /* 0x000fe40000011421 */
[-C--:B-1----:R-:W-:Y:S02]  /*10b20*/  LEA R0, P2, R33, R16.reuse, 0x2 ;  /* 0x0000001021007211 */ /* 0x082fe400078410ff */
[----:B--2---:R-:W-:Y:S02]  /*10b30*/  LEA R2, P3, R35, R16, 0x2 ;  /* 0x0000001023027211 */ /* 0x004fe400078610ff */
[----:B------:R-:W-:Y:S02]  /*10b40*/  LEA.HI.X R16, R33, R25, R29, 0x2, P2 ;  /* 0x0000001921107211 */ /* 0x000fe400010f141d */
[----:B------:R-:W1:Y:S01]  /*10b50*/  S2R R33, SR_TID.X ;  /* 0x0000000000217919 */ /* 0x000e620000002100 */
[----:B------:R-:W-:-:S03]  /*10b60*/  SHF.R.S32.HI R27, RZ, 0x1f, R37 ;  /* 0x0000001fff1b7819 */ /* 0x000fc60000011425 */
[----:B------:R2:W-:Y:S01]  /*10b70*/  STL [R1+0x674], R14 ;  /* 0x0006740e01007387 */ /* 0x0005e20000100800 */
[----:B------:R-:W-:Y:S02]  /*10b80*/  SHF.R.S32.HI R30, RZ, 0x1f, R35 ;  /* 0x0000001fff1e7819 */ /* 0x000fe40000011423 */
[----:B------:R-:W-:Y:S01]  /*10b90*/  SHF.R.S32.HI R28, RZ, 0x1f, R38 ;  /* 0x0000001fff1c7819 */ /* 0x000fe20000011426 */
[----:B------:R3:W-:Y:S01]  /*10ba0*/  STL [R1+0x67c], R0 ;  /* 0x00067c0001007387 */ /* 0x0007e20000100800 */
[----:B--2---:R-:W-:-:S05]  /*10bb0*/  LEA.HI.X R14, R37, R25, R27, 0x2, P0 ;  /* 0x00000019250e7211 */ /* 0x004fca00000f141b */
[----:B------:R2:W-:Y:S01]  /*10bc0*/  STL [R1+0x694], R14 ;  /* 0x0006940e01007387 */ /* 0x0005e20000100800 */
[-C--:B---3--:R-:W-:Y:S02]  /*10bd0*/  LEA.HI.X R0, R38, R25.reuse, R28, 0x2, P1 ;  /* 0x0000001926007211 */ /* 0x088fe400008f141c */
[----:B--2---:R-:W-:Y:S02]  /*10be0*/  LEA.HI.X R14, R35, R25, R30, 0x2, P3 ;  /* 0x00000019230e7211 */ /* 0x004fe400018f141e */
[--C-:B-1----:R-:W-:Y:S02]  /*10bf0*/  SHF.R.U32.HI R35, RZ, 0x7, R33.reuse ;  /* 0x00000007ff237819 */ /* 0x102fe40000011621 */
[----:B------:R-:W-:Y:S01]  /*10c00*/  SHF.R.U32.HI R33, RZ, 0x7, R33 ;  /* 0x00000007ff217819 */ /* 0x000fe20000011621 */
[----:B------:R-:W-:Y:S03]  /*10c10*/  STL [R1+0x714], R0 ;  /* 0x0007140001007387 */ /* 0x000fe60000100800 */
[----:B------:R-:W-:Y:S01]  /*10c20*/  SGXT.U32 R33, R33, 0x1 ;  /* 0x000000012121781a */ /* 0x000fe20000000000 */
[----:B------:R-:W-:Y:S03]  /*10c30*/  STL [R1+0x718], R16 ;  /* 0x0007181001007387 */ /* 0x000fe60000100800 */
[----:B------:R-:W-:Y:S01]  /*10c40*/  LOP3.LUT R38, R33, 0x3e, RZ, 0xfc, !PT ;  /* 0x0000003e21267812 */ /* 0x000fe200078efcff */
[----:B------:R1:W-:Y:S04]  /*10c50*/  STL [R1+0x68c], R14 ;  /* 0x00068c0e01007387 */ /* 0x0003e80000100800 */
[----:B------:R-:W2:Y:S01]  /*10c60*/  S2R R33, SR_TID.X ;  /* 0x0000000000217919 */ /* 0x000ea20000002100 */
[----:B-1----:R-:W-:Y:S01]  /*10c70*/  IMAD.MOV.U32 R14, RZ, RZ, c[0x0][0x188] ;  /* 0x00006200ff0e7624 */ /* 0x002fe200078e00ff */
[----:B------:R-:W-:-:S03]  /*10c80*/  SGXT.U32 R35, R35, 0x1 ;  /* 0x000000012323781a */ /* 0x000fc60000000000 */
[----:B------:R-:W-:Y:S02]  /*10c90*/  IMAD.SHL.U32 R14, R14, 0x40, RZ ;  /* 0x000000400e0e7824 */ /* 0x000fe400078e00ff */
[----:B------:R-:W-:Y:S02]  /*10ca0*/  IMAD.IADD R0, R24, 0x1, R26 ;  /* 0x0000000118007824 */ /* 0x000fe400078e021a */
[----:B------:R-:W-:-:S03]  /*10cb0*/  IMAD R25, R38, c[0x0][0x188], RZ ;  /* 0x0000620026197a24 */ /* 0x000fc600078e02ff */
[----:B------:R-:W-:Y:S01]  /*10cc0*/  STL [R1+0x6a4], R0 ;  /* 0x0006a40001007387 */ /* 0x000fe20000100800 */
[----:B------:R-:W-:Y:S02]  /*10cd0*/  SHF.L.U64.HI R3, R196, 0x2, R3 ;  /* 0x00000002c4037819 */ /* 0x000fe40000010203 */
[----:B------:R-:W-:Y:S02]  /*10ce0*/  SHF.R.S32.HI R196, RZ, 0x1f, R14 ;  /* 0x0000001fffc47819 */ /* 0x000fe4000001140e */
[----:B----4-:R-:W-:Y:S02]  /*10cf0*/  LEA R16, P0, R14, R39, 0x3 ;  /* 0x000000270e107211 */ /* 0x010fe400078018ff */
[C---:B------:R-:W-:Y:S02]  /*10d00*/  LOP3.LUT R39, R35.reuse, 0x3c, RZ, 0xfc, !PT ;  /* 0x0000003c23277812 */ /* 0x040fe400078efcff */
[----:B------:R-:W-:-:S03]  /*10d10*/  LOP3.LUT R35, R35, 0x3a, RZ, 0xfc, !PT ;  /* 0x0000003a23237812 */ /* 0x000fc600078efcff */
[----:B------:R-:W-:Y:S02]  /*10d20*/  IMAD R24, R39, c[0x0][0x188], RZ ;  /* 0x0000620027187a24 */ /* 0x000fe400078e02ff */
[----:B------:R-:W-:Y:S02]  /*10d30*/  IMAD R24, R35, c[0x0][0x188], RZ ;  /* 0x0000620023187a24 */ /* 0x000fe400078e02ff */
[----:B------:R-:W1:Y:S01]  /*10d40*/  S2R R35, SR_TID.X ;  /* 0x0000000000237919 */ /* 0x000e620000002100 */
[----:B--2---:R-:W-:-:S04]  /*10d50*/  SHF.R.U32.HI R39, RZ, 0x7, R33 ;  /* 0x00000007ff277819 */ /* 0x004fc80000011621 */
[----:B------:R-:W-:Y:S02]  /*10d60*/  SGXT.U32 R39, R39, 0x1 ;  /* 0x000000012727781a */ /* 0x000fe40000000000 */
[----:B------:R-:W-:Y:S02]  /*10d70*/  SHF.R.U32.HI R33, RZ, 0x7, R33 ;  /* 0x00000007ff217819 */ /* 0x000fe40000011621 */
[C---:B------:R-:W-:Y:S02]  /*10d80*/  LOP3.LUT R37, R39.reuse, 0x38, RZ, 0xfc, !PT ;  /* 0x0000003827257812 */ /* 0x040fe400078efcff */
[C---:B------:R-:W-:Y:S02]  /*10d90*/  LOP3.LUT R38, R39.reuse, 0x36, RZ, 0xfc, !PT ;  /* 0x0000003627267812 */ /* 0x040fe400078efcff */
[----:B------:R-:W-:Y:S02]  /*10da0*/  LOP3.LUT R39, R39, 0x34, RZ, 0xfc, !PT ;  /* 0x0000003427277812 */ /* 0x000fe400078efcff */
[----:B------:R-:W-:Y:S01]  /*10db0*/  SGXT.U32 R33, R33, 0x1 ;  /* 0x000000012121781a */ /* 0x000fe20000000000 */
[----:B------:R-:W-:-:S02]  /*10dc0*/  IMAD R25, R38, c[0x0][0x188], RZ ;  /* 0x0000620026197a24 */ /* 0x000fc400078e02ff */
[----:B------:R-:W-:Y:S01]  /*10dd0*/  IMAD R24, R39, c[0x0][0x188], RZ ;  /* 0x0000620027187a24 */ /* 0x000fe200078e02ff */
[C---:B------:R-:W-:Y:S02]  /*10de0*/  LOP3.LUT R38, R33.reuse, 0x32, RZ, 0xfc, !PT ;  /* 0x0000003221267812 */ /* 0x040fe400078efcff */
[----:B------:R-:W-:Y:S02]  /*10df0*/  LOP3.LUT R39, R33, 0x30, RZ, 0xfc, !PT ;  /* 0x0000003021277812 */ /* 0x000fe400078efcff */
[----:B-1----:R-:W-:Y:S01]  /*10e00*/  SHF.R.U32.HI R33, RZ, 0x7, R35 ;  /* 0x00000007ff217819 */ /* 0x002fe20000011623 */
[----:B------:R-:W-:-:S03]  /*10e10*/  IMAD R25, R38, c[0x0][0x188], RZ ;  /* 0x0000620026197a24 */ /* 0x000fc600078e02ff */
[----:B------:R-:W-:Y:S01]  /*10e20*/  SGXT.U32 R33, R33, 0x1 ;  /* 0x000000012121781a */ /* 0x000fe20000000000 */
[----:B------:R-:W-:Y:S01]  /*10e30*/  IMAD R24, R39, c[0x0][0x188], RZ ;  /* 0x0000620027187a24 */ /* 0x000fe200078e02ff */
        /* <DEDUP_REMOVED lines=9> */
[--C-:B------:R-:W-:Y:S02]  /*10ed0*/  SHF.R.U32.HI R35, RZ, 0x7, R31.reuse ;  /* 0x00000007ff237819 */ /* 0x100fe4000001161f */
[----:B------:R-:W-:Y:S02]  /*10ee0*/  SHF.R.U32.HI R31, RZ, 0x7, R31 ;  /* 0x00000007ff1f7819 */ /* 0x000fe4000001161f */
[----:B------:R-:W-:Y:S01]  /*10ef0*/  SGXT.U32 R35, R35, 0x1 ;  /* 0x000000012323781a */ /* 0x000fe20000000000 */
[----:B------:R-:W-:-:S02]  /*10f00*/  IMAD R24, R33, c[0x0][0x188], RZ ;  /* 0x0000620021187a24 */ /* 0x000fc400078e02ff */
[----:B------:R-:W-:Y:S01]  /*10f10*/  IMAD R25, R39, c[0x0][0x188], RZ ;  /* 0x0000620027197a24 */ /* 0x000fe200078e02ff */
[C---:B------:R-:W-:Y:S02]  /*10f20*/  LOP3.LUT R33, R35.reuse, 0x22, RZ, 0xfc, !PT ;  /* 0x0000002223217812 */ /* 0x040fe400078efcff */
[C---:B------:R-:W-:Y:S02]  /*10f30*/  LOP3.LUT R39, R35.reuse, 0x24, RZ, 0xfc, !PT ;  /* 0x0000002423277812 */ /* 0x040fe400078efcff */
[----:B------:R-:W-:Y:S02]  /*10f40*/  LOP3.LUT R35, R35, 0x20, RZ, 0xfc, !PT ;  /* 0x0000002023237812 */ /* 0x000fe400078efcff */
[----:B------:R-:W-:Y:S01]  /*10f50*/  SGXT.U32 R31, R31, 0x1 ;  /* 0x000000011f1f781a */ /* 0x000fe20000000000 */
[----:B------:R-:W-:Y:S02]  /*10f60*/  IMAD R25, R33, c[0x0][0x188], RZ ;  /* 0x0000620021197a24 */ /* 0x000fe400078e02ff */
[----:B------:R-:W-:Y:S01]  /*10f70*/  IMAD R24, R35, c[0x0][0x188], RZ ;  /* 0x0000620023187a24 */ /* 0x000fe200078e02ff */
[----:B------:R-:W-:-:S02]  /*10f80*/  LOP3.LUT R33, R31, 0x1c, RZ, 0xfc, !PT ;  /* 0x0000001c1f217812 */ /* 0x000fc400078efcff */
[----:B------:R-:W-:-:S03]  /*10f90*/  LOP3.LUT R35, R31, 0x1a, RZ, 0xfc, !PT ;  /* 0x0000001a1f237812 */ /* 0x000fc600078efcff */
[----:B------:R-:W-:Y:S02]  /*10fa0*/  IMAD R25, R33, c[0x0][0x188], RZ ;  /* 0x0000620021197a24 */ /* 0x000fe400078e02ff */
[----:B------:R-:W-:Y:S02]  /*10fb0*/  IMAD.MOV.U32 R25, RZ, RZ, 0x1 ;  /* 0x00000001ff197424 */ /* 0x000fe400078e00ff */
[----:B------:R-:W-:Y:S02]  /*10fc0*/  IMAD R24, R35, c[0x0][0x188], RZ ;  /* 0x0000620023187a24 */ /* 0x000fe400078e02ff */
[----:B------:R-:W-:Y:S01]  /*10fd0*/  IMAD.MOV.U32 R24, RZ, RZ, -0x1 ;  /* 0xffffffffff187424 */ /* 0x000fe200078e00ff */
[----:B------:R-:W-:Y:S04]  /*10fe0*/  STL [R1+0x27c], R25 ;  /* 0x00027c1901007387 */ /* 0x000fe80000100800 */
[----:B------:R-:W-:Y:S04]  /*10ff0*/  STL [R1+0x110], RZ ;  /* 0x000110ff01007387 */ /* 0x000fe80000100800 */
[----:B------:R-:W-:Y:S04]  /*11000*/  STL [R1+0x270], R24 ;  /* 0x0002701801007387 */ /* 0x000fe80000100800 */
[----:B------:R-:W-:Y:S04]  /*11010*/  STL [R1+0x114], RZ ;  /* 0x000114ff01007387 */ /* 0x000fe80000100800 */
        /* <DEDUP_REMOVED lines=40> */
[----:B------:R-:W-:Y:S01]  /*112a0*/  STL [R1+0x78], RZ ;  /* 0x000078ff01007387 */ /* 0x000fe20000100800 */
[----:B------:R-:W-:-:S03]  /*112b0*/  LEA.HI.X R21, R14, R21, R196, 0x3, P0 ;  /* 0x000000150e157211 */ /* 0x000fc600000f1cc4 */
[----:B------:R-:W-:Y:S01]  /*112c0*/  STL [R1+0x7c], RZ ;  /* 0x00007cff01007387 */ /* 0x000fe20000100800 */
[----:B------:R-:W-:-:S03]  /*112d0*/  SHF.L.U64.HI R196, R14, 0x2, R196 ;  /* 0x000000020ec47819 */ /* 0x000fc600000102c4 */
[----:B------:R-:W-:Y:S04]  /*112e0*/  STL [R1+0x60], RZ ;  /* 0x000060ff01007387 */ /* 0x000fe80000100800 */
[----:B------:R-:W-:Y:S04]  /*112f0*/  STL [R1+0x64], RZ ;  /* 0x000064ff01007387 */ /* 0x000fe80000100800 */
[----:B------:R-:W-:Y:S04]  /*11300*/  STL [R1+0x68], RZ ;  /* 0x000068ff01007387 */ /* 0x000fe80000100800 */
[----:B------:R-:W-:Y:S04]  /*11310*/  STL [R1+0x6c], RZ ;  /* 0x00006cff01007387 */ /* 0x000fe80000100800 */
[----:B------:R-:W2:Y:S01]  /*11320*/  LDL.LU R14, [R1+0x808] ;  /* 0x00080800010e7983 */ /* 0x000ea20000300800 */
[----:B------:R-:W-:-:S05]  /*11330*/  IADD3 R16, P0, R16, c[0x0][0x160], RZ ;  /* 0x0000580010107a10 */ /* 0x000fca0007f1e0ff */
[----:B------:R-:W-:Y:S01]  /*11340*/  STL [R1+0x698], R16 ;  /* 0x0006981001007387 */ /* 0x000fe20000100800 */
[----:B--2---:R-:W-:Y:S02]  /*11350*/  SHF.R.S32.HI R196, RZ, 0x6, R14 ;  /* 0x00000006ffc47819 */ /* 0x004fe4000001140e */
[----:B------:R-:W-:Y:S02]  /*11360*/  IADD3 R14, P4, R13, c[0x0][0x168], RZ ;  /* 0x00005a000d0e7a10 */ /* 0x000fe40007f9e0ff */
[----:B------:R-:W-:Y:S02]  /*11370*/  IADD3 R13, P5, R12, c[0x0][0x168], RZ ;  /* 0x00005a000c0d7a10 */ /* 0x000fe40007fbe0ff */
[----:B------:R-:W-:Y:S02]  /*11380*/  IADD3 R12, P3, R11, c[0x0][0x168], RZ ;  /* 0x00005a000b0c7a10 */ /* 0x000fe40007f7e0ff */
[----:B------:R-:W-:Y:S01]  /*11390*/  IADD3 R11, P1, R10, c[0x0][0x168], RZ ;  /* 0x00005a000a0b7a10 */ /* 0x000fe20007f3e0ff */
[----:B------:R-:W-:Y:S01]  /*113a0*/  STL [R1+0x298], R14 ;  /* 0x0002980e01007387 */ /* 0x000fe20000100800 */
[----:B------:R-:W-:-:S02]  /*113b0*/  IADD3 R10, P2, R9, c[0x0][0x168], RZ ;  /* 0x00005a00090a7a10 */ /* 0x000fc40007f5e0ff */
[----:B------:R-:W-:Y:S01]  /*113c0*/  IADD3.X R9, R8, c[0x0][0x16c], RZ, P4, !PT ;  /* 0x00005b0008097a10 */ /* 0x000fe200027fe4ff */
[----:B------:R-:W-:Y:S01]  /*113d0*/  STL [R1+0x2a0], R13 ;  /* 0x0002a00d01007387 */ /* 0x000fe20000100800 */
[----:B------:R-:W-:Y:S02]  /*113e0*/  IADD3 R8, P4, R7, c[0x0][0x168], RZ ;  /* 0x00005a0007087a10 */ /* 0x000fe40007f9e0ff */
[----:B------:R-:W-:Y:S01]  /*113f0*/  IADD3.X R7, R6, c[0x0][0x16c], RZ, P5, !PT ;  /* 0x00005b0006077a10 */ /* 0x000fe20002ffe4ff */
[----:B------:R-:W-:Y:S01]  /*11400*/  STL [R1+0x2a8], R12 ;  /* 0x0002a80c01007387 */ /* 0x000fe20000100800 */
[----:B------:R-:W-:-:S03]  /*11410*/  IADD3 R6, P5, R5, c[0x0][0x168], RZ ;  /* 0x00005a0005067a10 */ /* 0x000fc60007fbe0ff */
[----:B------:R-:W-:Y:S01]  /*11420*/  STL [R1+0x2b0], R11 ;  /* 0x0002b00b01007387 */ /* 0x000fe20000100800 */
[----:B------:R-:W-:-:S03]  /*11430*/  IADD3.X R5, R4, c[0x0][0x16c], RZ, P3, !PT ;  /* 0x00005b0004057a10 */ /* 0x000fc60001ffe4ff */
[----:B------:R-:W-:Y:S01]  /*11440*/  STL [R1+0x2b8], R10 ;  /* 0x0002b80a01007387 */ /* 0x000fe20000100800 */
[----:B------:R-:W-:-:S03]  /*11450*/  IADD3 R4, P3, R15, c[0x0][0x168], RZ ;  /* 0x00005a000f047a10 */ /* 0x000fc60007f7e0ff */
[----:B------:R-:W-:Y:S04]  /*11460*/  STL [R1+0x294], R9 ;  /* 0x0002940901007387 */ /* 0x000fe80000100800 */
[----:B------:R-:W-:Y:S04]  /*11470*/  STL [R1+0x2c0], R8 ;  /* 0x0002c00801007387 */ /* 0x000fe80000100800 */
[----:B------:R-:W-:Y:S04]  /*11480*/  STL [R1+0x29c], R7 ;  /* 0x00029c0701007387 */ /* 0x000fe80000100800 */
[----:B------:R1:W-:Y:S04]  /*11490*/  STL [R1+0x2c8], R6 ;  /* 0x0002c80601007387 */ /* 0x0003e80000100800 */
[----:B------:R2:W-:Y:S01]  /*114a0*/  STL [R1+0x2a4], R5 ;  /* 0x0002a40501007387 */ /* 0x0005e20000100800 */
[----:B-1----:R-:W-:-:S03]  /*114b0*/  IADD3.X R6, R17, c[0x0][0x16c], RZ, P1, !PT ;  /* 0x00005b0011067a10 */ /* 0x002fc60000ffe4ff */
[----:B------:R1:W-:Y:S01]  /*114c0*/  STL [R1+0x2d0], R4 ;  /* 0x0002d00401007387 */ /* 0x0003e20000100800 */
[----:B--2---:R-:W-:-:S03]  /*114d0*/  IADD3 R5, P1, R18, c[0x0][0x168], RZ ;  /* 0x00005a0012057a10 */ /* 0x004fc60007f3e0ff */
        /* <DEDUP_REMOVED lines=108> */
[----:B------:R-:W-:Y:S04]  /*11ba0*/  STL [R1+0x384], R6 ;  /* 0x0003840601007387 */ /* 0x000fe80000100800 */
[----:B------:R-:W2:Y:S01]  /*11bb0*/  LDL.LU R199, [R1] ;  /* 0x0000000001c77983 */ /* 0x000ea20000300800 */
[----:B-1----:R-:W-:-:S03]  /*11bc0*/  IADD3.X R4, R239, c[0x0][0x16c], RZ, P5, !PT ;  /* 0x00005b00ef047a10 */ /* 0x002fc60002ffe4ff */
[----:B------:R-:W-:Y:S04]  /*11bd0*/  STL [R1+0x3b0], R5 ;  /* 0x0003b00501007387 */ /* 0x000fe80000100800 */
[----:B------:R-:W3:Y:S04]  /*11be0*/  LDL.LU R198, [R1+0x4] ;  /* 0x0000040001c67983 */ /* 0x000ee80000300800 */
[----:B------:R1:W-:Y:S04]  /*11bf0*/  STL [R1+0x38c], R4 ;  /* 0x00038c0401007387 */ /* 0x0003e80000100800 */
        /* <DEDUP_REMOVED lines=16> */
[----:B-1----:R-:W4:Y:S04]  /*11d00*/  LDL.LU R4, [R1+0x58] ;  /* 0x0000580001047983 */ /* 0x002f280000300800 */
[----:B------:R-:W4:Y:S04]  /*11d10*/  LDL.LU R5, [R1+0x5c] ;  /* 0x00005c0001057983 */ /* 0x000f280000300800 */
[----:B------:R-:W4:Y:S04]  /*11d20*/  LDL.LU R6, [R1+0xa0] ;  /* 0x0000a00001067983 */ /* 0x000f280000300800 */
[----:B------:R-:W4:Y:S01]  /*11d30*/  LDL.LU R7, [R1+0xa4] ;  /* 0x0000a40001077983 */ /* 0x000f220000300800 */
[----:B------:R-:W-:-:S03]  /*11d40*/  IADD3 R11, P5, R252, c[0x0][0x168], RZ ;  /* 0x00005a00fc0b7a10 */ /* 0x000fc60007fbe0ff */
[----:B------:R-:W4:Y:S04]  /*11d50*/  LDL.LU R8, [R1+0xa8] ;  /* 0x0000a80001087983 */ /* 0x000f280000300800 */
[----:B------:R-:W4:Y:S04]  /*11d60*/  LDL.LU R16, [R1+0xac] ;  /* 0x0000ac0001107983 */ /* 0x000f280000300800 */
[----:B------:R-:W4:Y:S04]  /*11d70*/  LDL.LU R9, [R1+0xb0] ;  /* 0x0000b00001097983 */ /* 0x000f280000300800 */
[----:B------:R-:W4:Y:S04]  /*11d80*/  LDL.LU R10, [R1+0xb4] ;  /* 0x0000b400010a7983 */ /* 0x000f280000300800 */
[----:B------:R1:W-:Y:S04]  /*11d90*/  STL [R1+0x3b8], R11 ;  /* 0x0003b80b01007387 */ /* 0x0003e80000100800 */
[----:B-1----:R-:W4:Y:S04]  /*11da0*/  LDL.LU R11, [R1+0xb8] ;  /* 0x0000b800010b7983 */ /* 0x002f280000300800 */
[----:B------:R-:W4:Y:S04]  /*11db0*/  LDL.LU R12, [R1+0xbc] ;  /* 0x0000bc00010c7983 */ /* 0x000f280000300800 */
[----:B------:R-:W4:Y:S04]  /*11dc0*/  LDL.LU R13, [R1+0x120] ;  /* 0x00012000010d7983 */ /* 0x000f280000300800 */
[----:B------:R-:W4:Y:S01]  /*11dd0*/  LDL.LU R14, [R1+0x124] ;  /* 0x00012400010e7983 */ /* 0x000f220000300800 */
[----:B--2---:R-:W-:-:S02]  /*11de0*/  IADD3.X R200, R199, c[0x0][0x16c], RZ, P3, !PT ;  /* 0x00005b00c7c87a10 */ /* 0x004fc40001ffe4ff */
[----:B---3--:R-:W-:-:S03]  /*11df0*/  IADD3 R199, P3, R198, c[0x0][0x168], RZ ;  /* 0x00005a00c6c77a10 */ /* 0x008fc60007f7e0ff */
[----:B------:R-:W-:Y:S01]  /*11e00*/  STL [R1+0x394], R200 ;  /* 0x000394c801007387 */ /* 0x000fe20000100800 */
[----:B----4-:R-:W-:-:S03]  /*11e10*/  IADD3.X R198, R197, c[0x0][0x16c], RZ, P1, !PT ;  /* 0x00005b00c5c67a10 */ /* 0x010fc60000ffe4ff */
[----:B------:R-:W-:Y:S01]  /*11e20*/  STL [R1+0x3c0], R199 ;  /* 0x0003c0c701007387 */ /* 0x000fe20000100800 */
[----:B------:R-:W-:-:S03]  /*11e30*/  IADD3 R197, P1, R195, c[0x0][0x168], RZ ;  /* 0x00005a00c3c57a10 */ /* 0x000fc60007f3e0ff */
[----:B------:R-:W-:Y:S01]  /*11e40*/  STL [R1+0x39c], R198 ;  /* 0x00039cc601007387 */ /* 0x000fe20000100800 */
[----:B------:R-:W-:-:S03]  /*11e50*/  IADD3.X R195, R194, c[0x0][0x16c], RZ, P2, !PT ;  /* 0x00005b00c2c37a10 */ /* 0x000fc600017fe4ff */
        /* <DEDUP_REMOVED lines=32> */
[----:B------:R1:W-:Y:S01]  /*12060*/  STL [R1+0x408], R5 ;  /* 0x0004080501007387 */ /* 0x0003e20000100800 */
[----:B------:R-:W-:-:S03]  /*12070*/  IADD3 R6, P3, R7, c[0x0][0x168], RZ ;  /* 0x00005a0007067a10 */ /* 0x000fc60007f7e0ff */
[----:B------:R2:W-:Y:S04]  /*12080*/  STL [R1+0x3e4], R4 ;  /* 0x0003e40401007387 */ /* 0x0005e80000100800 */
[----:B------:R3:W-:Y:S01]  /*12090*/  STL [R1+0x410], R6 ;  /* 0x0004100601007387 */ /* 0x0007e20000100800 */
[----:B-1----:R-:W-:Y:S02]  /*120a0*/  IADD3.X R5, R8, c[0x0][0x16c], RZ, P1, !PT ;  /* 0x00005b0008057a10 */ /* 0x002fe40000ffe4ff */
[----:B--2---:R-:W-:Y:S02]  /*120b0*/  IADD3 R4, P1, R16, c[0x0][0x168], RZ ;  /* 0x00005a0010047a10 */ /* 0x004fe40007f3e0ff */
[----:B------:R-:W2:Y:S01]  /*120c0*/  LDL.LU R16, [R1+0x128] ;  /* 0x0001280001107983 */ /* 0x000ea20000300800 */
[----:B---3--:R-:W-:-:S03]  /*120d0*/  IADD3.X R6, R9, c[0x0][0x16c], RZ, P2, !PT ;  /* 0x00005b0009067a10 */ /* 0x008fc600017fe4ff */
[----:B------:R1:W-:Y:S04]  /*120e0*/  STL [R1+0x3ec], R5 ;  /* 0x0003ec0501007387 */ /* 0x0003e80000100800 */
[----:B------:R3:W-:Y:S01]  /*120f0*/  STL [R1+0x418], R4 ;  /* 0x0004180401007387 */ /* 0x0007e20000100800 */
[----:B-1----:R-:W-:-:S03]  /*12100*/  IADD3 R5, P2, R10, c[0x0][0x168], RZ ;  /* 0x00005a000a057a10 */ /* 0x002fc60007f5e0ff */
[----:B------:R1:W-:Y:S01]  /*12110*/  STL [R1+0x3f4], R6 ;  /* 0x0003f40601007387 */ /* 0x0003e20000100800 */
[----:B---3--:R-:W-:-:S03]  /*12120*/  IADD3.X R4, R11, c[0x0][0x16c], RZ, P4, !PT ;  /* 0x00005b000b047a10 */ /* 0x008fc600027fe4ff */
[----:B------:R3:W-:Y:S01]  /*12130*/  STL [R1+0x420], R5 ;  /* 0x0004200501007387 */ /* 0x0007e20000100800 */
[----:B-1----:R-:W-:-:S03]  /*12140*/  IADD3 R6, P4, R12, c[0x0][0x168], RZ ;  /* 0x00005a000c067a10 */ /* 0x002fc60007f9e0ff */
[----:B------:R1:W-:Y:S01]  /*12150*/  STL [R1+0x3fc], R4 ;  /* 0x0003fc0401007387 */ /* 0x0003e20000100800 */
[----:B---3--:R-:W-:-:S03]  /*12160*/  IADD3.X R5, R13, c[0x0][0x16c], RZ, P5, !PT ;  /* 0x00005b000d057a10 */ /* 0x008fc60002ffe4ff */
[----:B------:R-:W-:Y:S04]  /*12170*/  STL [R1+0x428], R6 ;  /* 0x0004280601007387 */ /* 0x000fe80000100800 */
[----:B------:R-:W3:Y:S01]  /*12180*/  LDL.LU R199, [R1+0x12c] ;  /* 0x00012c0001c77983 */ /* 0x000ee20000300800 */
[----:B-1----:R-:W-:-:S03]  /*12190*/  IADD3 R4, P5, R14, c[0x0][0x168], RZ ;  /* 0x00005a000e047a10 */ /* 0x002fc60007fbe0ff */
[----:B------:R-:W-:Y:S04]  /*121a0*/  STL [R1+0x404], R5 ;  /* 0x0004040501007387 */ /* 0x000fe80000100800 */
[----:B------:R-:W4:Y:S04]  /*121b0*/  LDL.LU R198, [R1+0x130] ;  /* 0x0001300001c67983 */ /* 0x000f280000300800 */
        /* <DEDUP_REMOVED lines=20> */
[----:B------:R-:W4:Y:S04]  /*12300*/  LDL.LU R7, [R1+0x180] ;  /* 0x0001800001077983 */ /* 0x000f280000300800 */
[----:B------:R-:W4:Y:S04]  /*12310*/  LDL.LU R8, [R1+0x184] ;  /* 0x0001840001087983 */ /* 0x000f280000300800 */
[----:B------:R-:W4:Y:S04]  /*12320*/  LDL.LU R14, [R1+0x188] ;  /* 0x00018800010e7983 */ /* 0x000f280000300800 */
[----:B------:R-:W4:Y:S04]  /*12330*/  LDL.LU R9, [R1+0x18c] ;  /* 0x00018c0001097983 */ /* 0x000f280000300800 */
[----:B------:R-:W4:Y:S01]  /*12340*/  LDL.LU R10, [R1+0x190] ;  /* 0x00019000010a7983 */ /* 0x000f220000300800 */
[----:B--2---:R-:W-:-:S05]  /*12350*/  IADD3.X R11, R16, c[0x0][0x16c], RZ, P3, !PT ;  /* 0x00005b00100b7a10 */ /* 0x004fca0001ffe4ff */
[----:B------:R1:W-:Y:S04]  /*12360*/  STL [R1+0x40c], R11 ;  /* 0x00040c0b01007387 */ /* 0x0003e80000100800 */
[----:B-1----:R-:W2:Y:S04]  /*12370*/  LDL.LU R11, [R1+0x194] ;  /* 0x00019400010b7983 */ /* 0x002ea80000300800 */
[----:B------:R-:W2:Y:S04]  /*12380*/  LDL.LU R12, [R1+0x198] ;  /* 0x00019800010c7983 */ /* 0x000ea80000300800 */
[----:B------:R-:W2:Y:S04]  /*12390*/  LDL.LU R13, [R1+0x19c] ;  /* 0x00019c00010d7983 */ /* 0x000ea80000300800 */
[----:B------:R-:W2:Y:S01]  /*123a0*/  LDL.LU R16, [R1+0x1a0] ;  /* 0x0001a00001107983 */ /* 0x000ea20000300800 */
[----:B---3--:R-:W-:-:S02]  /*123b0*/  IADD3 R200, P3, R199, c[0x0][0x168], RZ ;  /* 0x00005a00c7c87a10 */ /* 0x008fc40007f7e0ff */
        /* <DEDUP_REMOVED lines=41> */
[----:B------:R1:W-:Y:S04]  /*12650*/  STL [R1+0x488], R4 ;  /* 0x0004880401007387 */ /* 0x0003e80000100800 */
[----:B------:R3:W-:Y:S01]  /*12660*/  STL [R1+0x464], R6 ;  /* 0x0004640601007387 */ /* 0x0007e20000100800 */
[----:B-1----:R-:W-:-:S03]  /*12670*/  IADD3.X R4, R14, c[0x0][0x16c], RZ, P2, !PT ;  /* 0x00005b000e047a10 */ /* 0x002fc600017fe4ff */
[----:B------:R-:W4:Y:S01]  /*12680*/  LDL.LU R14, [R1+0x1a4] ;  /* 0x0001a400010e7983 */ /* 0x000f220000300800 */
[----:B------:R-:W-:Y:S02]  /*12690*/  IADD3 R5, P1, R8, c[0x0][0x168], RZ ;  /* 0x00005a0008057a10 */ /* 0x000fe40007f3e0ff */
[----:B---3--:R-:W-:-:S03]  /*126a0*/  IADD3 R6, P2, R9, c[0x0][0x168], RZ ;  /* 0x00005a0009067a10 */ /* 0x008fc60007f5e0ff */
[----:B------:R1:W-:Y:S04]  /*126b0*/  STL [R1+0x490], R5 ;  /* 0x0004900501007387 */ /* 0x0003e80000100800 */
[----:B------:R2:W-:Y:S01]  /*126c0*/  STL [R1+0x46c], R4 ;  /* 0x00046c0401007387 */ /* 0x0005e20000100800 */
[----:B-1----:R-:W-:-:S03]  /*126d0*/  IADD3.X R5, R10, c[0x0][0x16c], RZ, P4, !PT ;  /* 0x00005b000a057a10 */ /* 0x002fc600027fe4ff */
[----:B------:R1:W-:Y:S04]  /*126e0*/  STL [R1+0x498], R6 ;  /* 0x0004980601007387 */ /* 0x0003e80000100800 */
[----:B------:R3:W-:Y:S01]  /*126f0*/  STL [R1+0x474], R5 ;  /* 0x0004740501007387 */ /* 0x0007e20000100800 */
[----:B--2---:R-:W-:Y:S02]  /*12700*/  IADD3 R4, P4, R11, c[0x0][0x168], RZ ;  /* 0x00005a000b047a10 */ /* 0x004fe40007f9e0ff */
[----:B-1----:R-:W-:-:S03]  /*12710*/  IADD3.X R6, R12, c[0x0][0x16c], RZ, P5, !PT ;  /* 0x00005b000c067a10 */ /* 0x002fc60002ffe4ff */
[----:B------:R1:W-:Y:S01]  /*12720*/  STL [R1+0x4a0], R4 ;  /* 0x0004a00401007387 */ /* 0x0003e20000100800 */
[----:B---3--:R-:W-:-:S03]  /*12730*/  IADD3 R5, P5, R13, c[0x0][0x168], RZ ;  /* 0x00005a000d057a10 */ /* 0x008fc60007fbe0ff */
[----:B------:R-:W-:Y:S04]  /*12740*/  STL [R1+0x47c], R6 ;  /* 0x00047c0601007387 */ /* 0x000fe80000100800 */
[----:B------:R-:W2:Y:S01]  /*12750*/  LDL.LU R199, [R1+0x1a8] ;  /* 0x0001a80001c77983 */ /* 0x000ea20000300800 */
[----:B-1----:R-:W-:-:S03]  /*12760*/  IADD3.X R4, R16, c[0x0][0x16c], RZ, P3, !PT ;  /* 0x00005b0010047a10 */ /* 0x002fc60001ffe4ff */
[----:B------:R-:W-:Y:S04]  /*12770*/  STL [R1+0x4a8], R5 ;  /* 0x0004a80501007387 */ /* 0x000fe80000100800 */
[----:B------:R-:W3:Y:S04]  /*12780*/  LDL.LU R198, [R1+0x1ac] ;  /* 0x0001ac0001c67983 */ /* 0x000ee80000300800 */
[----:B------:R1:W-:Y:S04]  /*12790*/  STL [R1+0x484], R4 ;  /* 0x0004840401007387 */ /* 0x0003e80000100800 */
[----:B------:R-:W3:Y:S04]  /*127a0*/  LDL.LU R197, [R1+0x1b0] ;  /* 0x0001b00001c57983 */ /* 0x000ee80000300800 */
        /* <DEDUP_REMOVED lines=15> */
[----:B-1----:R-:W3:Y:S04]  /*128a0*/  LDL.LU R4, [R1+0x200] ;  /* 0x0002000001047983 */ /* 0x002ee80000300800 */
[----:B------:R-:W3:Y:S04]  /*128b0*/  LDL.LU R5, [R1+0x204] ;  /* 0x0002040001057983 */ /* 0x000ee80000300800 */
[----:B------:R-:W3:Y:S04]  /*128c0*/  LDL.LU R6, [R1+0x208] ;  /* 0x0002080001067983 */ /* 0x000ee80000300800 */
[----:B------:R-:W3:Y:S04]  /*128d0*/  LDL.LU R7, [R1+0x20c] ;  /* 0x00020c0001077983 */ /* 0x000ee80000300800 */
[----:B------:R-:W3:Y:S04]  /*128e0*/  LDL.LU R8, [R1+0x210] ;  /* 0x0002100001087983 */ /* 0x000ee80000300800 */
[----:B------:R-:W3:Y:S04]  /*128f0*/  LDL.LU R16, [R1+0x214] ;  /* 0x0002140001107983 */ /* 0x000ee80000300800 */
[----:B------:R-:W3:Y:S04]  /*12900*/  LDL.LU R9, [R1+0x218] ;  /* 0x0002180001097983 */ /* 0x000ee80000300800 */
[----:B------:R-:W3:Y:S01]  /*12910*/  LDL.LU R10, [R1+0x21c] ;  /* 0x00021c00010a7983 */ /* 0x000ee20000300800 */
[----:B----4-:R-:W-:-:S05]  /*12920*/  IADD3 R11, P3, R14, c[0x0][0x168], RZ ;  /* 0x00005a000e0b7a10 */ /* 0x010fca0007f7e0ff */
        /* <DEDUP_REMOVED lines=57> */
[----:B----4-:R-:W-:-:S03]  /*12cc0*/  IADD3.X R4, R11, c[0x0][0x16c], RZ, P5, !PT ;  /* 0x00005b000b047a10 */ /* 0x010fc60002ffe4ff */
[----:B------:R3:W-:Y:S01]  /*12cd0*/  STL [R1+0x518], R5 ;  /* 0x0005180501007387 */ /* 0x0007e20000100800 */
[----:B-1----:R-:W-:-:S03]  /*12ce0*/  IADD3 R6, P5, R12, c[0x0][0x168], RZ ;  /* 0x00005a000c067a10 */ /* 0x002fc60007fbe0ff */
[----:B------:R1:W-:Y:S01]  /*12cf0*/  STL [R1+0x4f4], R4 ;  /* 0x0004f40401007387 */ /* 0x0003e20000100800 */
[----:B---3--:R-:W-:-:S03]  /*12d00*/  IADD3.X R5, R13, c[0x0][0x16c], RZ, P3, !PT ;  /* 0x00005b000d057a10 */ /* 0x008fc60001ffe4ff */
[----:B------:R-:W-:Y:S01]  /*12d10*/  STL [R1+0x520], R6 ;  /* 0x0005200601007387 */ /* 0x000fe20000100800 */
[----:B-1----:R-:W-:-:S03]  /*12d20*/  IADD3 R4, P3, R14, c[0x0][0x168], RZ ;  /* 0x00005a000e047a10 */ /* 0x002fc60007f7e0ff */
[----:B------:R-:W3:Y:S04]  /*12d30*/  LDL.LU R199, [R1+0x234] ;  /* 0x0002340001c77983 */ /* 0x000ee80000300800 */
        /* <DEDUP_REMOVED lines=168> */
[----:B------:R2:W-:Y:S01]  /*137c0*/  STL [R1+0x5d4], R4 ;  /* 0x0005d40401007387 */ /* 0x0005e20000100800 */
[----:B-1----:R-:W-:-:S03]  /*137d0*/  IADD3.X R5, R8, c[0x0][0x16c], RZ, P4, !PT ;  /* 0x00005b0008057a10 */ /* 0x002fc600027fe4ff */
[----:B------:R1:W-:Y:S01]  /*137e0*/  STL [R1+0x600], R6 ;  /* 0x0006000601007387 */ /* 0x0003e20000100800 */
[----:B--2---:R-:W-:-:S03]  /*137f0*/  IADD3 R4, P4, R16, c[0x0][0x168], RZ ;  /* 0x00005a0010047a10 */ /* 0x004fc60007f9e0ff */
[----:B------:R-:W2:Y:S04]  /*13800*/  LDL.LU R16, [R1+0x628] ;  /* 0x0006280001107983 */ /* 0x000ea80000300800 */
[----:B------:R3:W-:Y:S01]  /*13810*/  STL [R1+0x5dc], R5 ;  /* 0x0005dc0501007387 */ /* 0x0007e20000100800 */
[----:B-1----:R-:W-:-:S03]  /*13820*/  IADD3.X R6, R9, c[0x0][0x16c], RZ, P5, !PT ;  /* 0x00005b0009067a10 */ /* 0x002fc60002ffe4ff */
[----:B------:R4:W-:Y:S01]  /*13830*/  STL [R1+0x608], R4 ;  /* 0x0006080401007387 */ /* 0x0009e20000100800 */
[----:B---3--:R-:W-:-:S03]  /*13840*/  IADD3 R5, P5, R10, c[0x0][0x168], RZ ;  /* 0x00005a000a057a10 */ /* 0x008fc60007fbe0ff */
[----:B------:R1:W-:Y:S04]  /*13850*/  STL [R1+0x5e4], R6 ;  /* 0x0005e40601007387 */ /* 0x0003e80000100800 */
[----:B------:R3:W-:Y:S01]  /*13860*/  STL [R1+0x610], R5 ;  /* 0x0006100501007387 */ /* 0x0007e20000100800 */
[----:B----4-:R-:W-:Y:S02]  /*13870*/  IADD3.X R4, R11, c[0x0][0x16c], RZ, P3, !PT ;  /* 0x00005b000b047a10 */ /* 0x010fe40001ffe4ff */
        /* <DEDUP_REMOVED lines=32> */
[----:B------:R-:W4:Y:S01]  /*13a80*/  LDL R11, [R1+0x71c] ;  /* 0x00071c00010b7983 */ /* 0x000f220000100800 */
[----:B--2---:R-:W-:-:S05]  /*13a90*/  IADD3.X R12, R16, c[0x0][0x16c], RZ, P2, !PT ;  /* 0x00005b00100c7a10 */ /* 0x004fca00017fe4ff */
[----:B------:R1:W-:Y:S04]  /*13aa0*/  STL [R1+0x5fc], R12 ;  /* 0x0005fc0c01007387 */ /* 0x0003e80000100800 */
[----:B-1----:R-:W2:Y:S04]  /*13ab0*/  LDL.LU R12, [R1+0x694] ;  /* 0x00069400010c7983 */ /* 0x002ea80000300800 */
[----:B------:R-:W2:Y:S04]  /*13ac0*/  LDL.LU R13, [R1+0x714] ;  /* 0x00071400010d7983 */ /* 0x000ea80000300800 */
[----:B------:R-:W2:Y:S04]  /*13ad0*/  LDL R14, [R1+0x718] ;  /* 0x00071800010e7983 */ /* 0x000ea80000100800 */
        /* <DEDUP_REMOVED lines=41> */
[----:B------:R-:W-:Y:S01]  /*13d70*/  STL [R1+0x64c], R15 ;  /* 0x00064c0f01007387 */ /* 0x000fe20000100800 */
[----:B-1----:R-:W-:Y:S02]  /*13d80*/  IADD3.X R4, R7, c[0x0][0x16c], RZ, P4, !PT ;  /* 0x00005b0007047a10 */ /* 0x002fe400027fe4ff */
[----:B------:R-:W-:Y:S01]  /*13d90*/  IADD3 R6, P4, R8, c[0x0][0x168], RZ ;  /* 0x00005a0008067a10 */ /* 0x000fe20007f9e0ff */
[----:B------:R1:W-:Y:S04]  /*13da0*/  STL [R1+0x678], R5 ;  /* 0x0006780501007387 */ /* 0x0003e80000100800 */
[----:B------:R3:W-:Y:S04]  /*13db0*/  STL [R1+0x654], R4 ;  /* 0x0006540401007387 */ /* 0x0007e80000100800 */
[----:B------:R-:W-:Y:S01]  /*13dc0*/  STL [R1+0x680], R6 ;  /* 0x0006800601007387 */ /* 0x000fe20000100800 */
[----:B-1----:R-:W-:-:S02]  /*13dd0*/  IADD3.X R5, R9, c[0x0][0x16c], RZ, P5, !PT ;  /* 0x00005b0009057a10 */ /* 0x002fc40002ffe4ff */
[----:B---3--:R-:W-:Y:S02]  /*13de0*/  IADD3 R4, P5, R2, c[0x0][0x168], RZ ;  /* 0x00005a0002047a10 */ /* 0x008fe40007fbe0ff */
[----:B------:R-:W3:Y:S04]  /*13df0*/  LDL.LU R2, [R1+0x804] ;  /* 0x0008040001027983 */ /* 0x000ee80000300800 */
[----:B------:R1:W-:Y:S04]  /*13e00*/  STL [R1+0x65c], R5 ;  /* 0x00065c0501007387 */ /* 0x0003e80000100800 */
[----:B------:R2:W-:Y:S01]  /*13e10*/  STL [R1+0x688], R4 ;  /* 0x0006880401007387 */ /* 0x0005e20000100800 */
[----:B-1----:R-:W-:-:S02]  /*13e20*/  IADD3.X R5, R10, c[0x0][0x16c], RZ, P3, !PT ;  /* 0x00005b000a057a10 */ /* 0x002fc40001ffe4ff */
[----:B------:R-:W-:-:S03]  /*13e30*/  IADD3 R6, P3, R11, c[0x0][0x168], RZ ;  /* 0x00005a000b067a10 */ /* 0x000fc60007f7e0ff */
[----:B------:R1:W-:Y:S04]  /*13e40*/  STL [R1+0x664], R5 ;  /* 0x0006640501007387 */ /* 0x0003e80000100800 */
[----:B------:R4:W-:Y:S01]  /*13e50*/  STL [R1+0x690], R6 ;  /* 0x0006900601007387 */ /* 0x0009e20000100800 */
[----:B--2---:R-:W-:Y:S02]  /*13e60*/  IADD3.X R4, R12, c[0x0][0x16c], RZ, P1, !PT ;  /* 0x00005b000c047a10 */ /* 0x004fe40000ffe4ff */
[----:B-1----:R-:W-:-:S03]  /*13e70*/  IADD3.X R5, R13, c[0x0][0x16c], RZ, P2, !PT ;  /* 0x00005b000d057a10 */ /* 0x002fc600017fe4ff */
[----:B------:R1:W-:Y:S01]  /*13e80*/  STL [R1+0x66c], R4 ;  /* 0x00066c0401007387 */ /* 0x0003e20000100800 */
[----:B----4-:R-:W-:-:S03]  /*13e90*/  IADD3.X R6, R14, c[0x0][0x16c], RZ, P4, !PT ;  /* 0x00005b000e067a10 */ /* 0x010fc600027fe4ff */
[----:B------:R3:W-:Y:S01]  /*13ea0*/  STL [R1+0x674], R5 ;  /* 0x0006740501007387 */ /* 0x0007e20000100800 */
[----:B-1----:R-:W-:-:S03]  /*13eb0*/  IADD3.X R4, R16, c[0x0][0x16c], RZ, P5, !PT ;  /* 0x00005b0010047a10 */ /* 0x002fc60002ffe4ff */
[----:B------:R-:W-:Y:S01]  /*13ec0*/  STL [R1+0x67c], R6 ;  /* 0x00067c0601007387 */ /* 0x000fe20000100800 */
[----:B---3--:R-:W-:-:S03]  /*13ed0*/  IADD3.X R5, R2, c[0x0][0x16c], RZ, P3, !PT ;  /* 0x00005b0002057a10 */ /* 0x008fc60001ffe4ff */
[----:B------:R1:W5:Y:S04]  /*13ee0*/  LDL.LU R2, [R1+0x800] ;  /* 0x0008000001027983 */ /* 0x0003680000300800 */
[----:B------:R2:W-:Y:S04]  /*13ef0*/  STL [R1+0x684], R4 ;  /* 0x0006840401007387 */ /* 0x0005e80000100800 */
[----:B------:R-:W3:Y:S01]  /*13f00*/  LDL R197, [R1+0x69c] ;  /* 0x00069c0001c57983 */ /* 0x000ee20000100800 */
[----:B--2---:R-:W-:-:S03]  /*13f10*/  IADD3.X R4, R21, c[0x0][0x164], RZ, P0, !PT ;  /* 0x0000590015047a10 */ /* 0x004fc600007fe4ff */
[----:B------:R-:W-:Y:S04]  /*13f20*/  STL [R1+0x68c], R5 ;  /* 0x00068c0501007387 */ /* 0x000fe80000100800 */
[----:B------:R2:W-:Y:S01]  /*13f30*/  STL [R1+0x694], R4 ;  /* 0x0006940401007387 */ /* 0x0005e20000100800 */
[----:B------:R-:W-:Y:S02]  /*13f40*/  IMAD R26, R37, c[0x0][0x188], RZ ;  /* 0x00006200251a7a24 */ /* 0x000fe400078e02ff */
[----:B------:R-:W-:Y:S02]  /*13f50*/  IMAD R26, R38, c[0x0][0x188], RZ ;  /* 0x00006200261a7a24 */ /* 0x000fe400078e02ff */
[----:B------:R-:W-:Y:S01]  /*13f60*/  IMAD R26, R39, c[0x0][0x188], RZ ;  /* 0x00006200271a7a24 */ /* 0x000fe200078e02ff */
[----:B------:R-:W-:-:S02]  /*13f70*/  LOP3.LUT R39, R31, 0x1e, RZ, 0xfc, !PT ;  /* 0x0000001e1f277812 */ /* 0x000fc400078efcff */
[----:B------:R-:W-:Y:S01]  /*13f80*/  LOP3.LUT R31, R31, 0x18, RZ, 0xfc, !PT ;  /* 0x000000181f1f7812 */ /* 0x000fe200078efcff */
[----:B------:R-:W-:Y:S02]  /*13f90*/  CS2R R248, SRZ ;  /* 0x0000000000f87805 */ /* 0x000fe4000001ff00 */
[----:B------:R-:W-:Y:S01]  /*13fa0*/  IMAD R26, R39, c[0x0][0x188], RZ ;  /* 0x00006200271a7a24 */ /* 0x000fe200078e02ff */
[----:B------:R-:W-:Y:S01]  /*13fb0*/  CS2R R250, SRZ ;  /* 0x0000000000fa7805 */ /* 0x000fe2000001ff00 */
[----:B------:R-:W-:Y:S01]  /*13fc0*/  IMAD R26, R31, c[0x0][0x188], RZ ;  /* 0x000062001f1a7a24 */ /* 0x000fe200078e02ff */
        /* <DEDUP_REMOVED lines=94> */
[----:B--2---:R-:W-:Y:S01]  /*145b0*/  CS2R R4, SRZ ;  /* 0x0000000000047805 */ /* 0x004fe2000001ff00 */
[----:B------:R-:W-:Y:S01]  /*145c0*/  CS2R R6, SRZ ;  /* 0x0000000000067805 */ /* 0x000fe2000001ff00 */
[----:B------:R-:W-:Y:S01]  /*145d0*/  CS2R R188, SRZ ;  /* 0x0000000000bc7805 */ /* 0x000fe2000001ff00 */
[----:B------:R-:W-:Y:S01]  /*145e0*/  CS2R R190, SRZ ;  /* 0x0000000000be7805 */ /* 0x000fe2000001ff00 */
[----:B------:R-:W-:Y:S01]  /*145f0*/  CS2R R192, SRZ ;  /* 0x0000000000c07805 */ /* 0x000fe2000001ff00 */
[----:B------:R-:W-:Y:S01]  /*14600*/  CS2R R194, SRZ ;  /* 0x0000000000c27805 */ /* 0x000fe2000001ff00 */
[----:B------:R-:W-:Y:S01]  /*14610*/  CS2R R204, SRZ ;  /* 0x0000000000cc7805 */ /* 0x000fe2000001ff00 */
[----:B------:R-:W-:Y:S01]  /*14620*/  CS2R R206, SRZ ;  /* 0x0000000000ce7805 */ /* 0x000fe2000001ff00 */
[----:B------:R-:W-:-:S02]  /*14630*/  UIADD3 UR5, UR5, -0x80, URZ ;  /* 0xffffff8005057890 */ /* 0x000fc4000fffe03f */
[----:B------:R-:W-:Y:S01]  /*14640*/  UMOV UR4, URZ ;  /* 0x0000003f00047c82 */ /* 0x000fe20008000000 */
[C---:B---3--:R-:W-:Y:S02]  /*14650*/  LOP3.LUT R200, R197.reuse, 0x20, RZ, 0x3c, !PT ;  /* 0x00000020c5c87812 */ /* 0x048fe400078e3cff */
[C---:B------:R-:W-:Y:S02]  /*14660*/  LOP3.LUT R199, R197.reuse, 0x40, RZ, 0x3c, !PT ;  /* 0x00000040c5c77812 */ /* 0x040fe400078e3cff */
[----:B------:R-:W-:Y:S02]  /*14670*/  LOP3.LUT R198, R197, 0x60, RZ, 0x3c, !PT ;  /* 0x00000060c5c67812 */ /* 0x000fe400078e3cff */
[----:B------:R-:W-:Y:S02]  /*14680*/  IADD3 R197, R196, -0x2, RZ ;  /* 0xfffffffec4c57810 */ /* 0x000fe40007ffe0ff */
[----:B------:R-:W-:Y:S02]  /*14690*/  LOP3.LUT R196, R0, 0x40, RZ, 0x3c, !PT ;  /* 0x0000004000c47812 */ /* 0x000fe400078e3cff */
[----:B------:R1:W5:Y:S04]  /*146a0*/  LDL.LU R0, [R1+0x7fc] ;  /* 0x0007fc0001007983 */ /* 0x0003680000300800 */
[----:B------:R1:W-:Y:S02]  /*146b0*/  STL [R1+0x714], R196 ;  /* 0x000714c401007387 */ /* 0x0003e40000100800 */
.L_x_1:
[----:B-1----:R-:W2:Y:S01]  /*146c0*/  LDL.LU R196, [R1+0x270] ;  /* 0x0002700001c47983 */ /* 0x002ea20000300800 */
[----:B------:R-:W-:-:S04]  /*146d0*/  DEPBAR.LE SB0, 0x2 ;  /* 0x000080800000791a */ /* 0x000fc80000000000 */
[----:B------:R-:W3:Y:S04]  /*146e0*/  LDL R200, [R1+0x6a4] ;  /* 0x0006a40001c87983 */ /* 0x000ee80000100800 */
[----:B------:R-:W1:Y:S04]  /*146f0*/  S2R R197, SR_TID.X ;  /* 0x0000000000c57919 */ /* 0x000e680000002100 */
[----:B-----5:R-:W-:Y:S04]  /*14700*/  STL.64 [R1+0xec8], R18 ;  /* 0x000ec81201007387 */ /* 0x020fe80000100a00 */
[----:B------:R-:W-:Y:S04]  /*14710*/  STL.64 [R1+0xec0], R16 ;  /* 0x000ec01001007387 */ /* 0x000fe80000100a00 */
[----:B------:R-:W4:Y:S04]  /*14720*/  S2R R198, SR_TID.X ;  /* 0x0000000000c67919 */ /* 0x000f280000002100 */
[----:B------:R-:W-:Y:S04]  /*14730*/  STL.64 [R1+0xeb8], R14 ;  /* 0x000eb80e01007387 */ /* 0x000fe80000100a00 */
[----:B------:R-:W-:Y:S04]  /*14740*/  STL.64 [R1+0xeb0], R12 ;  /* 0x000eb00c01007387 */ /* 0x000fe80000100a00 */
[----:B------:R-:W-:Y:S01]  /*14750*/  STL.64 [R1+0xea8], R10 ;  /* 0x000ea80a01007387 */ /* 0x000fe20000100a00 */
[----:B-1----:R-:W-:-:S02]  /*14760*/  LOP3.LUT R199, R197, 0x1c, RZ, 0xc0, !PT ;  /* 0x0000001cc5c77812 */ /* 0x002fc400078ec0ff */
[----:B------:R-:W-:Y:S01]  /*14770*/  LOP3.LUT R197, R197, 0x3, RZ, 0xc0, !PT ;  /* 0x00000003c5c57812 */ /* 0x000fe200078ec0ff */
[----:B------:R-:W-:Y:S04]  /*14780*/  STL.64 [R1+0xea0], R8 ;  /* 0x000ea00801007387 */ /* 0x000fe80000100a00 */
[----:B------:R-:W-:Y:S01]  /*14790*/  STL [R1+0xe9c], R6 ;  /* 0x000e9c0601007387 */ /* 0x000fe20000100800 */
[----:B------:R-:W-:-:S03]  /*147a0*/  IMAD R197, R197, 0x220, R199 ;  /* 0x00000220c5c57824 */ /* 0x000fc600078e02c7 */
[----:B------:R-:W-:Y:S01]  /*147b0*/  STL [R1+0xe98], R7 ;  /* 0x000e980701007387 */ /* 0x000fe20000100800 */
[C---:B----4-:R-:W-:Y:S02]  /*147c0*/  LOP3.LUT R201, R198.reuse, 0x1c, RZ, 0xc0, !PT ;  /* 0x0000001cc6c97812 */ /* 0x050fe400078ec0ff */
[----:B------:R-:W-:Y:S01]  /*147d0*/  LOP3.LUT R199, R198, 0x1c, RZ, 0xc0, !PT ;  /* 0x0000001cc6c77812 */ /* 0x000fe200078ec0ff */
[----:B------:R-:W-:Y:S04]  /*147e0*/  STL [R1+0xe94], R188 ;  /* 0x000e94bc01007387 */ /* 0x000fe80000100800 */
[----:B------:R-:W-:Y:S04]  /*147f0*/  STL [R1+0xe90], R189 ;  /* 0x000e90bd01007387 */ /* 0x000fe80000100800 */
[----:B------:R-:W-:Y:S04]  /*14800*/  STL [R1+0xe8c], R190 ;  /* 0x000e8cbe01007387 */ /* 0x000fe80000100800 */
[----:B------:R-:W-:Y:S04]  /*14810*/  STL [R1+0xe88], R191 ;  /* 0x000e88bf01007387 */ /* 0x000fe80000100800 */
[----:B------:R-:W-:Y:S04]  /*14820*/  STL [R1+0xe84], R204 ;  /* 0x000e84cc01007387 */ /* 0x000fe80000100800 */
[----:B------:R-:W-:Y:S04]  /*14830*/  STL [R1+0xe80], R205 ;  /* 0x000e80cd01007387 */ /* 0x000fe80000100800 */
[----:B------:R-:W-:Y:S04]  /*14840*/  STL.64 [R1+0xe78], R194 ;  /* 0x000e78c201007387 */ /* 0x000fe80000100a00 */
[----:B------:R-:W-:Y:S04]  /*14850*/  STL.64 [R1+0xe70], R192 ;  /* 0x000e70c001007387 */ /* 0x000fe80000100a00 */
[----:B------:R-:W-:Y:S04]  /*14860*/  STL [R1+0xe6c], R206 ;  /* 0x000e6cce01007387 */ /* 0x000fe80000100800 */
[----:B------:R-:W-:Y:S04]  /*14870*/  STL [R1+0xe68], R207 ;  /* 0x000e68cf01007387 */ /* 0x000fe80000100800 */
[----:B-----5:R1:W-:Y:S04]  /*14880*/  STL [R1+0xb78], R0 ;  /* 0x000b780001007387 */ /* 0x0203e80000100800 */
[----:B------:R-:W-:Y:S04]  /*14890*/  STL [R1+0xb74], R2 ;  /* 0x000b740201007387 */ /* 0x000fe80000100800 */
[----:B------:R4:W-:Y:S01]  /*148a0*/  STL [R1+0xb60], R3 ;  /* 0x000b600301007387 */ /* 0x0009e20000100800 */
[----:B--2---:R-:W-:-:S03]  /*148b0*/  IADD3 R196, R196, 0x1, RZ ;  /* 0x00000001c4c47810 */ /* 0x004fc60007ffe0ff */
[----:B------:R-:W-:Y:S01]  /*148c0*/  BAR.SYNC.DEFER_BLOCKING 0x0 ;  /* 0x0000000000007b1d */ /* 0x000fe20000010000 */
[----:B------:R-:W-:-:S04]  /*148d0*/  ISETP.GT.AND P0, PT, R196, 0x1, PT ;  /* 0x00000001c400780c */ /* 0x000fc80003f04270 */
[----:B-1----:R-:W-:-:S05]  /*148e0*/  SEL R0, R196, RZ, !P0 ;  /* 0x000000ffc4007207 */ /* 0x002fca0004000000 */
[----:B----4-:R-:W-:Y:S01]  /*148f0*/  IMAD R3, R0, 0x8000, R197 ;  /* 0x0000800000037824 */ /* 0x010fe200078e02c5 */
[----:B------:R-:W-:Y:S01]  /*14900*/  LOP3.LUT R197, R198, 0x3, RZ, 0xc0, !PT ;  /* 0x00000003c6c57812 */ /* 0x000fe200078ec0ff */
[----:B---3--:R-:W-:Y:S01]  /*14910*/  IMAD R6, R0, 0x20000, R200 ;  /* 0x0002000000067824 */ /* 0x008fe200078e02c8 */
[----:B------:R-:W-:Y:S01]  /*14920*/  LOP3.LUT R198, R198, 0x3, RZ, 0xc0, !PT ;  /* 0x00000003c6c67812 */ /* 0x000fe200078ec0ff */
[----:B------:R1:W-:Y:S02]  /*14930*/  STL [R1+0x270], R0 ;  /* 0x0002700001007387 */ /* 0x0003e40000100800 */
[----:B------:R-:W-:Y:S02]  /*14940*/  IMAD R197, R197, 0x220, R201 ;  /* 0x00000220c5c57824 */ /* 0x000fe400078e02c9 */
[----:B------:R-:W-:Y:S01]  /*14950*/  IMAD R198, R198, 0x220, R199 ;  /* 0x00000220c6c67824 */ /* 0x000fe200078e02c7 */
[----:B------:R-:W2:Y:S02]  /*14960*/  LDL.LU.64 R192, [R1+0x110] ;  /* 0x0001100001c07983 */ /* 0x000ea40000300a00 */
[----:B------:R-:W-:-:S02]  /*14970*/  LOP3.LUT R197, R197, 0x20, RZ, 0x3c, !PT ;  /* 0x00000020c5c57812 */ /* 0x000fc400078e3cff */
[----:B------:R-:W3:Y:S01]  /*14980*/  LDSM.16.M88.4 R220, [R6] ;  /* 0x0000000006dc783b */ /* 0x000ee20000000200 */
[----:B------:R-:W-:Y:S02]  /*14990*/  LOP3.LUT R198, R198, 0x40, RZ, 0x3c, !PT ;  /* 0x00000040c6c67812 */ /* 0x000fe400078e3cff */
[C---:B------:R-:W-:Y:S01]  /*149a0*/  IMAD R252, R0.reuse, 0x8000, R197 ;  /* 0x0000800000fc7824 */ /* 0x040fe200078e02c5 */
[----:B------:R-:W2:Y:S02]  /*149b0*/  LDL.LU.64 R194, [R1+0x118] ;  /* 0x0001180001c27983 */ /* 0x000ea40000300a00 */
[----:B------:R-:W-:Y:S02]  /*149c0*/  IMAD R2, R0, 0x8000, R198 ;  /* 0x0000800000027824 */ /* 0x000fe400078e02c6 */
[----:B------:R-:W4:Y:S04]  /*149d0*/  S2R R197, SR_TID.X ;  /* 0x0000000000c57919 */ /* 0x000f280000002100 */
[----:B------:R-:W-:Y:S04]  /*149e0*/  STL [R1+0x250], R6 ;  /* 0x0002500601007387 */ /* 0x000fe80000100800 */
[----:B------:R-:W-:Y:S04]  /*149f0*/  STL [R1+0x268], R3 ;  /* 0x0002680301007387 */ /* 0x000fe80000100800 */
[----:B------:R-:W2:Y:S04]  /*14a00*/  LDL.LU.64 R188, [R1+0xe0] ;  /* 0x0000e00001bc7983 */ /* 0x000ea80000300a00 */
[----:B------:R-:W2:Y:S04]  /*14a10*/  LDL.LU.64 R190, [R1+0xe8] ;  /* 0x0000e80001be7983 */ /* 0x000ea80000300a00 */
[----:B------:R-:W2:Y:S01]  /*14a20*/  LDL.LU.64 R16, [R1+0xc0] ;  /* 0x0000c00001107983 */ /* 0x000ea20000300a00 */
[----:B----4-:R-:W-:-:S03]  /*14a30*/  LOP3.LUT R198, R197, 0x1c, RZ, 0xc0, !PT ;  /* 0x0000001cc5c67812 */ /* 0x010fc600078ec0ff */
[----:B------:R-:W4:Y:S01]  /*14a40*/  LDL.LU.64 R18, [R1+0xc8] ;  /* 0x0000c80001127983 */ /* 0x000f220000300a00 */
[----:B------:R-:W-:-:S03]  /*14a50*/  LOP3.LUT R197, R197, 0x3, RZ, 0xc0, !PT ;  /* 0x00000003c5c57812 */ /* 0x000fc600078ec0ff */
[----:B------:R-:W4:Y:S02]  /*14a60*/  LDL.LU.64 R12, [R1+0x90] ;  /* 0x00009000010c7983 */ /* 0x000f240000300a00 */
[----:B------:R-:W-:Y:S02]  /*14a70*/  IMAD R197, R197, 0x220, R198 ;  /* 0x00000220c5c57824 */ /* 0x000fe400078e02c6 */
[----:B------:R-:W4:Y:S03]  /*14a80*/  LDL.LU.64 R14, [R1+0x98] ;  /* 0x00009800010e7983 */ /* 0x000f260000300a00 */
[----:B------:R-:W-:Y:S01]  /*14a90*/  LOP3.LUT R197, R197, 0x60, RZ, 0x3c, !PT ;  /* 0x00000060c5c57812 */ /* 0x000fe200078e3cff */
[----:B------:R-:W-:Y:S04]  /*14aa0*/  STL [R1+0x260], R2 ;  /* 0x0002600201007387 */ /* 0x000fe80000100800 */
[----:B-1----:R-:W-:Y:S01]  /*14ab0*/  IMAD R0, R0, 0x8000, R197 ;  /* 0x0000800000007824 */ /* 0x002fe200078e02c5 */
[----:B------:R-:W-:Y:S04]  /*14ac0*/  LDS R232, [R3+0x40000] ;  /* 0x0400000003e87984 */ /* 0x000fe80000000800 */
[----:B------:R-:W-:Y:S04]  /*14ad0*/  STL [R1+0x264], R0 ;  /* 0x0002640001007387 */ /* 0x000fe80000100800 */
[----:B---3--:R-:W-:Y:S04]  /*14ae0*/  STL [R1+0xe64], R222 ;  /* 0x000e64de01007387 */ /* 0x008fe80000100800 */
[----:B------:R-:W-:Y:S04]  /*14af0*/  STL [R1+0xe60], R223 ;  /* 0x000e60df01007387 */ /* 0x000fe80000100800 */
[----:B------:R-:W3:Y:S04]  /*14b00*/  LDL.LU.64 R8, [R1+0x10] ;  /* 0x0000100001087983 */ /* 0x000ee80000300a00 */
[----:B------:R-:W3:Y:S04]  /*14b10*/  LDL.LU.64 R10, [R1+0x18] ;  /* 0x00001800010a7983 */ /* 0x000ee80000300a00 */
[----:B------:R-:W-:Y:S04]  /*14b20*/  LDS R234, [R3+0x40800] ;  /* 0x0408000003ea7984 */ /* 0x000fe80000000800 */
[----:B------:R-:W-:Y:S04]  /*14b30*/  LDS R233, [R252+0x40000] ;  /* 0x04000000fce97984 */ /* 0x000fe80000000800 */
[----:B------:R-:W-:Y:S04]  /*14b40*/  LDS R235, [R252+0x40800] ;  /* 0x04080000fceb7984 */ /* 0x000fe80000000800 */
[----:B------:R-:W-:Y:S04]  /*14b50*/  LDSM.16.M88.4 R216, [R6+0x4000] ;  /* 0x0040000006d8783b */ /* 0x000fe80000000200 */
[----:B------:R-:W-:Y:S04]  /*14b60*/  LDSM.16.M88.4 R212, [R6+0x8000] ;  /* 0x0080000006d4783b */ /* 0x000fe80000000200 */
[----:B------:R-:W-:Y:S04]  /*14b70*/  LDSM.16.M88.4 R208, [R6+0xc000] ;  /* 0x00c0000006d0783b */ /* 0x000fe80000000200 */
[----:B------:R-:W-:Y:S04]  /*14b80*/  LDSM.16.M88.4 R196, [R6+0x10000] ;  /* 0x0100000006c4783b */ /* 0x000fe80000000200 */
[----:B------:R-:W-:Y:S04]  /*14b90*/  LDS R236, [R2+0x40000] ;  /* 0x0400000002ec7984 */ /* 0x000fe80000000800 */
[----:B------:R-:W-:Y:S04]  /*14ba0*/  LDS R238, [R2+0x40800] ;  /* 0x0408000002ee7984 */ /* 0x000fe80000000800 */
[----:B------:R-:W-:Y:S04]  /*14bb0*/  LDS R237, [R0+0x40000] ;  /* 0x0400000000ed7984 */ /* 0x000fe80000000800 */
[----:B------:R-:W1:Y:S04]  /*14bc0*/  LDS R239, [R0+0x40800] ;  /* 0x0408000000ef7984 */ /* 0x000e680000000800 */
[----:B------:R-:W1:Y:S04]  /*14bd0*/  LDSM.16.M88.4 R200, [R6+0x14000] ;  /* 0x0140000006c8783b */ /* 0x000e680000000200 */
[----:B------:R-:W1:Y:S04]  /*14be0*/  LDSM.16.M88.4 R228, [R6+0x18000] ;  /* 0x0180000006e4783b */ /* 0x000e680000000200 */
[----:B------:R-:W1:Y:S02]  /*14bf0*/  LDSM.16.M88.4 R224, [R6+0x1c000] ;  /* 0x01c0000006e0783b */ /* 0x000e640000000200 */
[C---:B-1----:R-:W-:Y:S08]  /*14c00*/  HMMA.1688.F32.TF32 R180, R236.reuse, R220, R180 ;  /* 0x000000dcecb4723c */ /* 0x042ff000000810b4 */
[C---:B------:R-:W-:Y:S08]  /*14c10*/  HMMA.1688.F32.TF32 R176, R236.reuse, R216, R176 ;  /* 0x000000d8ecb0723c */ /* 0x040ff000000810b0 */
[C---:B------:R-:W-:Y:S08]  /*14c20*/  HMMA.1688.F32.TF32 R172, R236.reuse, R212, R172 ;  /* 0x000000d4ecac723c */ /* 0x040ff000000810ac */
[C---:B------:R-:W-:Y:S08]  /*14c30*/  HMMA.1688.F32.TF32 R168, R236.reuse, R208, R168 ;  /* 0x000000d0eca8723c */ /* 0x040ff000000810a8 */
[C---:B------:R-:W-:Y:S08]  /*14c40*/  HMMA.1688.F32.TF32 R164, R236.reuse, R196, R164 ;  /* 0x000000c4eca4723c */ /* 0x040ff000000810a4 */
[C---:B------:R-:W-:Y:S08]  /*14c50*/  HMMA.1688.F32.TF32 R160, R236.reuse, R200, R160 ;  /* 0x000000c8eca0723c */ /* 0x040ff000000810a0 */
[C---:B------:R-:W-:Y:S08]  /*14c60*/  HMMA.1688.F32.TF32 R156, R236.reuse, R228, R156 ;  /* 0x000000e4ec9c723c */ /* 0x040ff0000008109c */
[----:B------:R-:W-:Y:S08]  /*14c70*/  HMMA.1688.F32.TF32 R152, R236, R224, R152 ;  /* 0x000000e0ec98723c */ /* 0x000ff00000081098 */
[C---:B--2---:R-:W-:Y:S08]  /*14c80*/  HMMA.1688.F32.TF32 R204, R232.reuse, R220, R192 ;  /* 0x000000dce8cc723c */ /* 0x044ff000000810c0 */
[C---:B------:R-:W-:Y:S08]  /*14c90*/  HMMA.1688.F32.TF32 R188, R232.reuse, R216, R188 ;  /* 0x000000d8e8bc723c */ /* 0x040ff000000810bc */
[C---:B----4-:R-:W-:Y:S08]  /*14ca0*/  HMMA.1688.F32.TF32 R16, R232.reuse, R212, R16 ;  /* 0x000000d4e810723c */ /* 0x050ff00000081010 */
[----:B------:R-:W-:Y:S01]  /*14cb0*/  HMMA.1688.F32.TF32 R12, R232, R208, R12 ;  /* 0x000000d0e80c723c */ /* 0x000fe2000008100c */
[----:B------:R1:W-:Y:S04]  /*14cc0*/  STL.64 [R1], R204 ;  /* 0x000000cc01007387 */ /* 0x0003e80000100a00 */
[----:B------:R2:W-:Y:S03]  /*14cd0*/  STL.64 [R1+0x8], R206 ;  /* 0x000008ce01007387 */ /* 0x0005e60000100a00 */
[----:B------:R-:W-:-:S02]  /*14ce0*/  IMAD.MOV.U32 R193, RZ, RZ, R190 ;  /* 0x000000ffffc17224 */ /* 0x000fc400078e00be */
[----:B------:R-:W-:Y:S01]  /*14cf0*/  IMAD.MOV.U32 R192, RZ, RZ, R191 ;  /* 0x000000ffffc07224 */ /* 0x000fe200078e00bf */
[----:B---3--:R-:W-:Y:S05]  /*14d00*/  HMMA.1688.F32.TF32 R8, R232, R196, R8 ;  /* 0x000000c4e808723c */ /* 0x008fea0000081008 */
[----:B-1----:R-:W-:Y:S02]  /*14d10*/  IMAD.MOV.U32 R204, RZ, RZ, R18 ;  /* 0x000000ffffcc7224 */ /* 0x002fe400078e0012 */
[----:B------:R-:W-:Y:S02]  /*14d20*/  IMAD.MOV.U32 R205, RZ, RZ, R19 ;  /* 0x000000ffffcd7224 */ /* 0x000fe400078e0013 */
[----:B------:R-:W-:Y:S01]  /*14d30*/  IMAD.MOV.U32 R195, RZ, RZ, R188 ;  /* 0x000000ffffc37224 */ /* 0x000fe200078e00bc */
[----:B------:R-:W3:Y:S01]  /*14d40*/  LDL.LU.64 R18, [R1+0xec8] ;  /* 0x000ec80001127983 */ /* 0x000ee20000300a00 */
[----:B------:R-:W-:-:S02]  /*14d50*/  IMAD.MOV.U32 R194, RZ, RZ, R189 ;  /* 0x000000ffffc27224 */ /* 0x000fc400078e00bd */
[----:B------:R-:W-:Y:S02]  /*14d60*/  IMAD.MOV.U32 R190, RZ, RZ, R16 ;  /* 0x000000ffffbe7224 */ /* 0x000fe400078e0010 */
[----:B------:R-:W-:Y:S02]  /*14d70*/  IMAD.MOV.U32 R191, RZ, RZ, R17 ;  /* 0x000000ffffbf7224 */ /* 0x000fe400078e0011 */
[----:B------:R-:W3:Y:S01]  /*14d80*/  LDL.LU.64 R16, [R1+0xec0] ;  /* 0x000ec00001107983 */ /* 0x000ee20000300a00 */
[----:B------:R-:W-:Y:S02]  /*14d90*/  IMAD.MOV.U32 R188, RZ, RZ, R14 ;  /* 0x000000ffffbc7224 */ /* 0x000fe400078e000e */
[----:B------:R-:W-:Y:S02]  /*14da0*/  IMAD.MOV.U32 R189, RZ, RZ, R15 ;  /* 0x000000ffffbd7224 */ /* 0x000fe400078e000f */
[----:B------:R-:W-:Y:S01]  /*14db0*/  IMAD.MOV.U32 R6, RZ, RZ, R12 ;  /* 0x000000ffff067224 */ /* 0x000fe200078e000c */
[----:B------:R-:W4:Y:S01]  /*14dc0*/  LDL.LU.64 R14, [R1+0xeb8] ;  /* 0x000eb800010e7983 */ /* 0x000f220000300a00 */
[----:B------:R-:W-:-:S03]  /*14dd0*/  IMAD.MOV.U32 R7, RZ, RZ, R13 ;  /* 0x000000ffff077224 */ /* 0x000fc600078e000d */
[----:B------:R-:W4:Y:S01]  /*14de0*/  LDL.LU.64 R12, [R1+0xeb0] ;  /* 0x000eb000010c7983 */ /* 0x000f220000300a00 */
[----:B------:R-:W-:Y:S02]  /*14df0*/  IMAD.MOV.U32 R222, RZ, RZ, R10 ;  /* 0x000000ffffde7224 */ /* 0x000fe400078e000a */
[----:B------:R-:W-:Y:S02]  /*14e00*/  IMAD.MOV.U32 R223, RZ, RZ, R11 ;  /* 0x000000ffffdf7224 */ /* 0x000fe400078e000b */
[----:B--2---:R-:W-:Y:S01]  /*14e10*/  IMAD.MOV.U32 R206, RZ, RZ, R8 ;  /* 0x000000ffffce7224 */ /* 0x004fe200078e0008 */
[----:B------:R-:W2:Y:S01]  /*14e20*/  LDL.LU.64 R10, [R1+0xea8] ;  /* 0x000ea800010a7983 */ /* 0x000ea20000300a00 */
[----:B------:R-:W-:-:S03]  /*14e30*/  IMAD.MOV.U32 R207, RZ, RZ, R9 ;  /* 0x000000ffffcf7224 */ /* 0x000fc600078e0009 */
[----:B------:R-:W2:Y:S04]  /*14e40*/  LDL.LU.64 R8, [R1+0xea0] ;  /* 0x000ea00001087983 */ /* 0x000ea80000300a00 */
[----:B------:R-:W-:Y:S04]  /*14e50*/  STL.64 [R1+0x1c0], R180 ;  /* 0x0001c0b401007387 */ /* 0x000fe80000100a00 */
        /* <DEDUP_REMOVED lines=11> */
[----:B------:R-:W-:Y:S04]  /*14f10*/  LDS R160, [R2+0x40080] ;  /* 0x0400800002a07984 */ /* 0x000fe80000000800 */
[----:B------:R-:W-:Y:S04]  /*14f20*/  LDS R162, [R2+0x40880] ;  /* 0x0408800002a27984 */ /* 0x000fe80000000800 */
[----:B------:R-:W-:Y:S04]  /*14f30*/  LDS R161, [R0+0x40080] ;  /* 0x0400800000a17984 */ /* 0x000fe80000000800 */
[----:B------:R-:W1:Y:S04]  /*14f40*/  LDS R163, [R0+0x40880] ;  /* 0x0408800000a37984 */ /* 0x000e680000000800 */
[----:B------:R-:W-:Y:S04]  /*14f50*/  STL.64 [R1+0x160], R156 ;  /* 0x0001609c01007387 */ /* 0x000fe80000100a00 */
[----:B------:R-:W-:Y:S04]  /*14f60*/  STL.64 [R1+0x168], R158 ;  /* 0x0001689e01007387 */ /* 0x000fe80000100a00 */
[----:B------:R-:W-:Y:S04]  /*14f70*/  LDS R156, [R3+0x40100] ;  /* 0x04010000039c7984 */ /* 0x000fe80000000800 */
[----:B------:R-:W-:Y:S04]  /*14f80*/  LDS R158, [R3+0x40900] ;  /* 0x04090000039e7984 */ /* 0x000fe80000000800 */
[----:B------:R-:W-:Y:S04]  /*14f90*/  LDS R157, [R252+0x40100] ;  /* 0x04010000fc9d7984 */ /* 0x000fe80000000800 */
[----:B------:R-:W1:Y:S04]  /*14fa0*/  LDS R159, [R252+0x40900] ;  /* 0x04090000fc9f7984 */ /* 0x000e680000000800 */
[----:B------:R-:W-:Y:S04]  /*14fb0*/  STL.64 [R1+0x150], R152 ;  /* 0x0001509801007387 */ /* 0x000fe80000100a00 */
[----:B------:R-:W-:Y:S04]  /*14fc0*/  LDS R164, [R3+0x40080] ;  /* 0x0400800003a47984 */ /* 0x000fe80000000800 */
[----:B------:R-:W-:Y:S01]  /*14fd0*/  LDS R166, [R3+0x40880] ;  /* 0x0408800003a67984 */ /* 0x000fe20000000800 */
[C---:B-1----:R-:W-:Y:S03]  /*14fe0*/  HMMA.1688.F32.TF32 R116, R160.reuse, R220, R116 ;  /* 0x000000dca074723c */ /* 0x042fe60000081074 */
[----:B------:R-:W-:Y:S04]  /*14ff0*/  STL.64 [R1+0x158], R154 ;  /* 0x0001589a01007387 */ /* 0x000fe80000100a00 */
[----:B------:R-:W-:Y:S01]  /*15000*/  LDS R152, [R3+0x40180] ;  /* 0x0401800003987984 */ /* 0x000fe20000000800 */
[C---:B------:R-:W-:Y:S03]  /*15010*/  HMMA.1688.F32.TF32 R112, R160.reuse, R216, R112 ;  /* 0x000000d8a070723c */ /* 0x040fe60000081070 */
[----:B------:R-:W-:Y:S04]  /*15020*/  LDS R154, [R3+0x40980] ;  /* 0x04098000039a7984 */ /* 0x000fe80000000800 */
[----:B------:R-:W-:Y:S01]  /*15030*/  LDS R153, [R252+0x40180] ;  /* 0x04018000fc997984 */ /* 0x000fe20000000800 */
[----:B------:R-:W-:Y:S03]  /*15040*/  HMMA.1688.F32.TF32 R108, R160, R212, R108 ;  /* 0x000000d4a06c723c */ /* 0x000fe6000008106c */
[----:B------:R-:W1:Y:S04]  /*15050*/  LDS R155, [R252+0x40980] ;  /* 0x04098000fc9b7984 */ /* 0x000e680000000800 */
[----:B------:R-:W-:Y:S04]  /*15060*/  LDS R165, [R252+0x40080] ;  /* 0x04008000fca57984 */ /* 0x000fe80000000800 */
[----:B------:R-:W1:Y:S01]  /*15070*/  LDS R167, [R252+0x40880] ;  /* 0x04088000fca77984 */ /* 0x000e620000000800 */
[----:B------:R-:W-:-:S03]  /*15080*/  IMAD.MOV.U32 R236, RZ, RZ, R6 ;  /* 0x000000ffffec7224 */ /* 0x000fc600078e0006 */
[----:B------:R-:W-:Y:S04]  /*15090*/  STL.64 [R1+0xc0], R116 ;  /* 0x0000c07401007387 */ /* 0x000fe80000100a00 */
[----:B------:R-:W-:Y:S04]  /*150a0*/  STL.64 [R1+0xc8], R118 ;  /* 0x0000c87601007387 */ /* 0x000fe80000100a00 */
[----:B------:R-:W-:Y:S01]  /*150b0*/  STL.64 [R1+0xb0], R112 ;  /* 0x0000b07001007387 */ /* 0x000fe20000100a00 */
[----:B------:R-:W-:-:S03]  /*150c0*/  IMAD.MOV.U32 R237, RZ, RZ, R7 ;  /* 0x000000ffffed7224 */ /* 0x000fc600078e0007 */
[----:B------:R-:W-:Y:S01]  /*150d0*/  STL.64 [R1+0xb8], R114 ;  /* 0x0000b87201007387 */ /* 0x000fe20000100a00 */
[----:B------:R-:W-:-:S03]  /*150e0*/  IMAD.MOV.U32 R238, RZ, RZ, R188 ;  /* 0x000000ffffee7224 */ /* 0x000fc600078e00bc */
[----:B------:R-:W2:Y:S01]  /*150f0*/  LDL.LU R6, [R1+0xe9c] ;  /* 0x000e9c0001067983 */ /* 0x000ea20000300800 */
[----:B------:R-:W-:Y:S03]  /*15100*/  HMMA.1688.F32.TF32 R248, R232, R200, R248 ;  /* 0x000000c8e8f8723c */ /* 0x000fe600000810f8 */
[----:B------:R-:W-:Y:S01]  /*15110*/  STL.64 [R1+0xa0], R108 ;  /* 0x0000a06c01007387 */ /* 0x000fe20000100a00 */
[----:B------:R-:W-:-:S03]  /*15120*/  IMAD.MOV.U32 R239, RZ, RZ, R189 ;  /* 0x000000ffffef7224 */ /* 0x000fc600078e00bd */
[----:B------:R1:W-:Y:S01]  /*15130*/  STL.64 [R1+0xa8], R110 ;  /* 0x0000a86e01007387 */ /* 0x0003e20000100a00 */
[C---:B------:R-:W-:Y:S03]  /*15140*/  HMMA.1688.F32.TF32 R244, R232.reuse, R228, R244 ;  /* 0x000000e4e8f4723c */ /* 0x040fe600000810f4 */
[----:B------:R-:W2:Y:S04]  /*15150*/  LDL.LU R7, [R1+0xe98] ;  /* 0x000e980001077983 */ /* 0x000ea80000300800 */
[----:B------:R-:W2:Y:S01]  /*15160*/  LDL.LU R188, [R1+0xe94] ;  /* 0x000e940001bc7983 */ /* 0x000ea20000300800 */
[----:B------:R-:W-:Y:S03]  /*15170*/  HMMA.1688.F32.TF32 R184, R232, R224, R184 ;  /* 0x000000e0e8b8723c */ /* 0x000fe600000810b8 */
[----:B------:R-:W2:Y:S04]  /*15180*/  LDL.LU R189, [R1+0xe90] ;  /* 0x000e900001bd7983 */ /* 0x000ea80000300800 */
[----:B------:R-:W-:Y:S01]  /*15190*/  IMAD.MOV.U32 R232, RZ, RZ, R190 ;  /* 0x000000ffffe87224 */ /* 0x000fe200078e00be */
[----:B------:R-:W-:Y:S01]  /*151a0*/  HMMA.1688.F32.TF32 R84, R156, R220, R84 ;  /* 0x000000dc9c54723c */ /* 0x000fe20000081054 */
[----:B------:R-:W2:Y:S01]  /*151b0*/  LDL.LU R190, [R1+0xe8c] ;  /* 0x000e8c0001be7983 */ /* 0x000ea20000300800 */
[----:B------:R-:W-:-:S02]  /*151c0*/  IMAD.MOV.U32 R233, RZ, RZ, R191 ;  /* 0x000000ffffe97224 */ /* 0x000fc400078e00bf */
[----:B------:R-:W-:Y:S01]  /*151d0*/  IMAD.MOV.U32 R234, RZ, RZ, R204 ;  /* 0x000000ffffea7224 */ /* 0x000fe200078e00cc */
[----:B------:R-:W2:Y:S01]  /*151e0*/  LDL.LU R191, [R1+0xe88] ;  /* 0x000e880001bf7983 */ /* 0x000ea20000300800 */
[----:B------:R-:W-:Y:S02]  /*151f0*/  IMAD.MOV.U32 R235, RZ, RZ, R205 ;  /* 0x000000ffffeb7224 */ /* 0x000fe400078e00cd */
[C---:B------:R-:W-:Y:S01]  /*15200*/  HMMA.1688.F32.TF32 R80, R156.reuse, R216, R80 ;  /* 0x000000d89c50723c */ /* 0x040fe20000081050 */
[----:B------:R-:W2:Y:S04]  /*15210*/  LDL.LU R204, [R1+0xe84] ;  /* 0x000e840001cc7983 */ /* 0x000ea80000300800 */
[----:B------:R-:W2:Y:S03]  /*15220*/  LDL.LU R205, [R1+0xe80] ;  /* 0x000e800001cd7983 */ /* 0x000ea60000300800 */
[C---:B------:R-:W-:Y:S01]  /*15230*/  HMMA.1688.F32.TF32 R76, R156.reuse, R212, R76 ;  /* 0x000000d49c4c723c */ /* 0x040fe2000008104c */
[----:B------:R-:W-:Y:S04]  /*15240*/  LDS R116, [R3+0x41080] ;  /* 0x0410800003747984 */ /* 0x000fe80000000800 */
[----:B------:R-:W-:Y:S03]  /*15250*/  LDS R118, [R3+0x41880] ;  /* 0x0418800003767984 */ /* 0x000fe60000000800 */
[C---:B------:R-:W-:Y:S01]  /*15260*/  HMMA.1688.F32.TF32 R72, R156.reuse, R208, R72 ;  /* 0x000000d09c48723c */ /* 0x040fe20000081048 */
[----:B------:R-:W-:Y:S04]  /*15270*/  LDS R117, [R252+0x41080] ;  /* 0x04108000fc757984 */ /* 0x000fe80000000800 */
[----:B------:R-:W1:Y:S03]  /*15280*/  LDS R119, [R252+0x41880] ;  /* 0x04188000fc777984 */ /* 0x000e660000000800 */
[C---:B------:R-:W-:Y:S08]  /*15290*/  HMMA.1688.F32.TF32 R68, R156.reuse, R196, R68 ;  /* 0x000000c49c44723c */ /* 0x040ff00000081044 */
[C---:B------:R-:W-:Y:S08]  /*152a0*/  HMMA.1688.F32.TF32 R64, R156.reuse, R200, R64 ;  /* 0x000000c89c40723c */ /* 0x040ff00000081040 */
[C---:B------:R-:W-:Y:S08]  /*152b0*/  HMMA.1688.F32.TF32 R60, R156.reuse, R228, R60 ;  /* 0x000000e49c3c723c */ /* 0x040ff0000008103c */
[----:B------:R-:W-:Y:S07]  /*152c0*/  HMMA.1688.F32.TF32 R156, R156, R224, R56 ;  /* 0x000000e09c9c723c */ /* 0x000fee0000081038 */
[----:B------:R-:W-:-:S02]  /*152d0*/  IMAD.MOV.U32 R58, RZ, RZ, R193 ;  /* 0x000000ffff3a7224 */ /* 0x000fc400078e00c1 */
[----:B------:R-:W-:Y:S02]  /*152e0*/  IMAD.MOV.U32 R59, RZ, RZ, R192 ;  /* 0x000000ffff3b7224 */ /* 0x000fe400078e00c0 */
[----:B------:R-:W-:Y:S01]  /*152f0*/  IMAD.MOV.U32 R56, RZ, RZ, R195 ;  /* 0x000000ffff387224 */ /* 0x000fe200078e00c3 */
[----:B------:R-:W2:Y:S01]  /*15300*/  LDL.LU.64 R192, [R1+0x60] ;  /* 0x0000600001c07983 */ /* 0x000ea20000300a00 */
[----:B------:R-:W-:-:S03]  /*15310*/  IMAD.MOV.U32 R57, RZ, RZ, R194 ;  /* 0x000000ffff397224 */ /* 0x000fc600078e00c2 */
[----:B------:R-:W2:Y:S01]  /*15320*/  LDL.LU.64 R194, [R1+0x68] ;  /* 0x0000680001c27983 */ /* 0x000ea20000300a00 */
[----:B------:R-:W-:Y:S08]  /*15330*/  HMMA.1688.F32.TF32 R168, R160, R228, R92 ;  /* 0x000000e4a0a8723c */ /* 0x000ff0000008105c */
[----:B-1----:R-:W-:Y:S01]  /*15340*/  HMMA.1688.F32.TF32 R92, R152, R216, R48 ;  /* 0x000000d8985c723c */ /* 0x002fe20000081030 */
[----:B------:R-:W3:Y:S04]  /*15350*/  LDL.LU.64 R48, [R1+0xf0] ;  /* 0x0000f00001307983 */ /* 0x000ee80000300a00 */
[----:B------:R-:W3:Y:S03]  /*15360*/  LDL.LU.64 R50, [R1+0xf8] ;  /* 0x0000f80001327983 */ /* 0x000ee60000300a00 */
[----:B------:R-:W-:Y:S08]  /*15370*/  HMMA.1688.F32.TF32 R172, R160, R200, R96 ;  /* 0x000000c8a0ac723c */ /* 0x000ff00000081060 */
[----:B------:R-:W-:Y:S01]  /*15380*/  HMMA.1688.F32.TF32 R96, R152, R212, R44 ;  /* 0x000000d49860723c */ /* 0x000fe2000008102c */
[----:B------:R-:W4:Y:S04]  /*15390*/  LDL.LU.64 R44, [R1+0x80] ;  /* 0x00008000012c7983 */ /* 0x000f280000300a00 */
[----:B------:R-:W4:Y:S03]  /*153a0*/  LDL.LU.64 R46, [R1+0x88] ;  /* 0x00008800012e7983 */ /* 0x000f260000300a00 */
[----:B------:R-:W-:Y:S08]  /*153b0*/  HMMA.1688.F32.TF32 R176, R160, R196, R100 ;  /* 0x000000c4a0b0723c */ /* 0x000ff00000081064 */
[C---:B------:R-:W-:Y:S01]  /*153c0*/  HMMA.1688.F32.TF32 R100, R152.reuse, R208, R40 ;  /* 0x000000d09864723c */ /* 0x040fe20000081028 */
[----:B------:R-:W4:Y:S04]  /*153d0*/  LDL.LU.64 R40, [R1+0x1d0] ;  /* 0x0001d00001287983 */ /* 0x000f280000300a00 */
[----:B------:R-:W4:Y:S03]  /*153e0*/  LDL.LU.64 R42, [R1+0x1d8] ;  /* 0x0001d800012a7983 */ /* 0x000f260000300a00 */
[----:B------:R-:W-:Y:S01]  /*153f0*/  HMMA.1688.F32.TF32 R108, R152, R200, R32 ;  /* 0x000000c8986c723c */ /* 0x000fe20000081020 */
[----:B------:R-:W4:Y:S04]  /*15400*/  LDL.LU.64 R32, [R1+0x70] ;  /* 0x0000700001207983 */ /* 0x000f280000300a00 */
[----:B------:R-:W4:Y:S03]  /*15410*/  LDL.LU.64 R34, [R1+0x78] ;  /* 0x0000780001227983 */ /* 0x000f260000300a00 */
[C---:B------:R-:W-:Y:S08]  /*15420*/  HMMA.1688.F32.TF32 R148, R164.reuse, R220, R148 ;  /* 0x000000dca494723c */ /* 0x040ff00000081094 */
[C---:B------:R-:W-:Y:S08]  /*15430*/  HMMA.1688.F32.TF32 R144, R164.reuse, R216, R144 ;  /* 0x000000d8a490723c */ /* 0x040ff00000081090 */
[C---:B------:R-:W-:Y:S08]  /*15440*/  HMMA.1688.F32.TF32 R140, R164.reuse, R212, R140 ;  /* 0x000000d4a48c723c */ /* 0x040ff0000008108c */
[C---:B------:R-:W-:Y:S08]  /*15450*/  HMMA.1688.F32.TF32 R136, R164.reuse, R208, R136 ;  /* 0x000000d0a488723c */ /* 0x040ff00000081088 */
[C---:B------:R-:W-:Y:S08]  /*15460*/  HMMA.1688.F32.TF32 R132, R164.reuse, R196, R132 ;  /* 0x000000c4a484723c */ /* 0x040ff00000081084 */
[C---:B------:R-:W-:Y:S08]  /*15470*/  HMMA.1688.F32.TF32 R128, R164.reuse, R200, R128 ;  /* 0x000000c8a480723c */ /* 0x040ff00000081080 */
[C---:B------:R-:W-:Y:S08]  /*15480*/  HMMA.1688.F32.TF32 R124, R164.reuse, R228, R124 ;  /* 0x000000e4a47c723c */ /* 0x040ff0000008107c */
[----:B------:R-:W-:Y:S08]  /*15490*/  HMMA.1688.F32.TF32 R120, R164, R224, R120 ;  /* 0x000000e0a478723c */ /* 0x000ff00000081078 */
[C---:B------:R-:W-:Y:S08]  /*154a0*/  HMMA.1688.F32.TF32 R180, R160.reuse, R208, R104 ;  /* 0x000000d0a0b4723c */ /* 0x040ff00000081068 */
[----:B------:R-:W-:Y:S01]  /*154b0*/  HMMA.1688.F32.TF32 R164, R160, R224, R88 ;  /* 0x000000e0a0a4723c */ /* 0x000fe20000081058 */
[----:B------:R-:W-:Y:S04]  /*154c0*/  LDS R160, [R3+0x41000] ;  /* 0x0410000003a07984 */ /* 0x000fe80000000800 */
[----:B------:R-:W-:Y:S03]  /*154d0*/  LDS R162, [R3+0x41800] ;  /* 0x0418000003a27984 */ /* 0x000fe60000000800 */
[C---:B------:R-:W-:Y:S01]  /*154e0*/  HMMA.1688.F32.TF32 R112, R152.reuse, R228, R28 ;  /* 0x000000e49870723c */ /* 0x040fe2000008101c */
[----:B------:R-:W4:Y:S04]  /*154f0*/  LDL.LU.64 R28, [R1+0x100] ;  /* 0x00010000011c7983 */ /* 0x000f280000300a00 */
[----:B------:R-:W4:Y:S03]  /*15500*/  LDL.LU.64 R30, [R1+0x108] ;  /* 0x00010800011e7983 */ /* 0x000f260000300a00 */
[C---:B------:R-:W-:Y:S01]  /*15510*/  HMMA.1688.F32.TF32 R88, R152.reuse, R220, R52 ;  /* 0x000000dc9858723c */ /* 0x040fe20000081034 */
[----:B------:R-:W-:Y:S04]  /*15520*/  LDS R52, [R2+0x40180] ;  /* 0x0401800002347984 */ /* 0x000fe80000000800 */
[----:B------:R-:W-:Y:S03]  /*15530*/  LDS R54, [R2+0x40980] ;  /* 0x0409800002367984 */ /* 0x000fe60000000800 */
[C---:B------:R-:W-:Y:S01]  /*15540*/  HMMA.1688.F32.TF32 R104, R152.reuse, R196, R36 ;  /* 0x000000c49868723c */ /* 0x040fe20000081024 */
[----:B------:R-:W-:Y:S04]  /*15550*/  LDS R36, [R2+0x40100] ;  /* 0x0401000002247984 */ /* 0x000fe80000000800 */
[----:B------:R-:W-:Y:S03]  /*15560*/  LDS R38, [R2+0x40900] ;  /* 0x0409000002267984 */ /* 0x000fe60000000800 */
[----:B------:R-:W-:Y:S01]  /*15570*/  HMMA.1688.F32.TF32 R152, R152, R224, R24 ;  /* 0x000000e09898723c */ /* 0x000fe20000081018 */
[----:B------:R-:W4:Y:S04]  /*15580*/  LDL.LU.64 R24, [R1+0xd0] ;  /* 0x0000d00001187983 */ /* 0x000f280000300a00 */
[----:B------:R-:W4:Y:S04]  /*15590*/  LDL.LU.64 R26, [R1+0xd8] ;  /* 0x0000d800011a7983 */ /* 0x000f280000300a00 */
[----:B------:R-:W-:Y:S04]  /*155a0*/  LDS R37, [R0+0x40100] ;  /* 0x0401000000257984 */ /* 0x000fe80000000800 */
[----:B------:R-:W2:Y:S04]  /*155b0*/  LDS R39, [R0+0x40900] ;  /* 0x0409000000277984 */ /* 0x000ea80000000800 */
[----:B------:R-:W-:Y:S04]  /*155c0*/  LDS R53, [R0+0x40180] ;  /* 0x0401800000357984 */ /* 0x000fe80000000800 */
[----:B------:R-:W1:Y:S01]  /*155d0*/  LDS R55, [R0+0x40980] ;  /* 0x0409800000377984 */ /* 0x000e620000000800 */
[----:B------:R-:W-:Y:S03]  /*155e0*/  HMMA.1688.F32.TF32 R140, R116, R214, R140 ;  /* 0x000000d6748c723c */ /* 0x000fe6000008108c */
[----:B------:R-:W-:Y:S04]  /*155f0*/  LDS R161, [R252+0x41000] ;  /* 0x04100000fca17984 */ /* 0x000fe80000000800 */
[----:B------:R-:W1:Y:S01]  /*15600*/  LDS R163, [R252+0x41800] ;  /* 0x04180000fca37984 */ /* 0x000e620000000800 */
[C---:B--2---:R-:W-:Y:S08]  /*15610*/  HMMA.1688.F32.TF32 R192, R36.reuse, R228, R192 ;  /* 0x000000e424c0723c */ /* 0x044ff000000810c0 */
[C---:B---3--:R-:W-:Y:S11]  /*15620*/  HMMA.1688.F32.TF32 R48, R36.reuse, R212, R48 ;  /* 0x000000d42430723c */ /* 0x048ff60000081030 */
[----:B------:R-:W-:Y:S04]  /*15630*/  @!UPT UIADD3 URZ, URZ, URZ, URZ ;  /* 0x0000003f3f3ff290 */ /* 0x000fe8000fffe03f */
[----:B------:R-:W-:Y:S04]  /*15640*/  STL.64 [R1+0x90], R192 ;  /* 0x000090c001007387 */ /* 0x000fe80000100a00 */
[----:B------:R2:W-:Y:S01]  /*15650*/  STL.64 [R1+0x98], R194 ;  /* 0x000098c201007387 */ /* 0x0005e20000100a00 */
[C---:B----4-:R-:W-:Y:S03]  /*15660*/  HMMA.1688.F32.TF32 R44, R36.reuse, R196, R44 ;  /* 0x000000c4242c723c */ /* 0x050fe6000008102c */
[----:B--2---:R-:W2:Y:S04]  /*15670*/  LDL.LU.64 R194, [R1+0xe78] ;  /* 0x000e780001c27983 */ /* 0x004ea80000300a00 */
[----:B------:R-:W2:Y:S01]  /*15680*/  LDL.LU.64 R192, [R1+0xe70] ;  /* 0x000e700001c07983 */ /* 0x000ea20000300a00 */
[C---:B------:R-:W-:Y:S08]  /*15690*/  HMMA.1688.F32.TF32 R40, R36.reuse, R220, R40 ;  /* 0x000000dc2428723c */ /* 0x040ff00000081028 */
[C---:B------:R-:W-:Y:S08]  /*156a0*/  HMMA.1688.F32.TF32 R32, R36.reuse, R200, R32 ;  /* 0x000000c82420723c */ /* 0x040ff00000081020 */
[C---:B------:R-:W-:Y:S08]  /*156b0*/  HMMA.1688.F32.TF32 R28, R36.reuse, R216, R28 ;  /* 0x000000d8241c723c */ /* 0x040ff0000008101c */
[C---:B------:R-:W-:Y:S08]  /*156c0*/  HMMA.1688.F32.TF32 R24, R36.reuse, R208, R24 ;  /* 0x000000d02418723c */ /* 0x040ff00000081018 */
[----:B------:R-:W-:Y:S07]  /*156d0*/  HMMA.1688.F32.TF32 R36, R36, R224, R240 ;  /* 0x000000e02424723c */ /* 0x000fee00000810f0 */
[----:B------:R-:W-:-:S02]  /*156e0*/  IMAD.MOV.U32 R240, RZ, RZ, R206 ;  /* 0x000000fffff07224 */ /* 0x000fc400078e00ce */
[----:B------:R-:W3:Y:S01]  /*156f0*/  LDL.LU R206, [R1+0xe6c] ;  /* 0x000e6c0001ce7983 */ /* 0x000ee20000300800 */
[----:B------:R-:W-:-:S03]  /*15700*/  IMAD.MOV.U32 R241, RZ, RZ, R207 ;  /* 0x000000fffff17224 */ /* 0x000fc600078e00cf */
[----:B------:R-:W3:Y:S01]  /*15710*/  LDL.LU R207, [R1+0xe68] ;  /* 0x000e680001cf7983 */ /* 0x000ee20000300800 */
[----:B------:R-:W-:Y:S02]  /*15720*/  IMAD.MOV.U32 R242, RZ, RZ, R222 ;  /* 0x000000fffff27224 */ /* 0x000fe400078e00de */
[----:B------:R-:W-:Y:S01]  /*15730*/  IMAD.MOV.U32 R243, RZ, RZ, R223 ;  /* 0x000000fffff37224 */ /* 0x000fe200078e00df */
[----:B------:R-:W4:Y:S04]  /*15740*/  LDL.LU R222, [R1+0xe64] ;  /* 0x000e640001de7983 */ /* 0x000f280000300800 */
[----:B------:R-:W4:Y:S01]  /*15750*/  LDL.LU R223, [R1+0xe60] ;  /* 0x000e600001df7983 */ /* 0x000f220000300800 */
[C---:B-1----:R-:W-:Y:S08]  /*15760*/  HMMA.1688.F32.TF32 R20, R52.reuse, R220, R20 ;  /* 0x000000dc3414723c */ /* 0x042ff00000081014 */
[C---:B------:R-:W-:Y:S08]  /*15770*/  HMMA.1688.F32.TF32 R16, R52.reuse, R216, R16 ;  /* 0x000000d83410723c */ /* 0x040ff00000081010 */
[C---:B------:R-:W-:Y:S08]  /*15780*/  HMMA.1688.F32.TF32 R12, R52.reuse, R212, R12 ;  /* 0x000000d4340c723c */ /* 0x040ff0000008100c */
[C---:B------:R-:W-:Y:S08]  /*15790*/  HMMA.1688.F32.TF32 R8, R52.reuse, R208, R8 ;  /* 0x000000d03408723c */ /* 0x040ff00000081008 */
[C---:B------:R-:W-:Y:S08]  /*157a0*/  HMMA.1688.F32.TF32 R4, R52.reuse, R196, R4 ;  /* 0x000000c43404723c */ /* 0x040ff00000081004 */
[C---:B------:R-:W-:Y:S08]  /*157b0*/  HMMA.1688.F32.TF32 R188, R52.reuse, R200, R188 ;  /* 0x000000c834bc723c */ /* 0x040ff000000810bc */
[C---:B--2---:R-:W-:Y:S08]  /*157c0*/  HMMA.1688.F32.TF32 R192, R52.reuse, R228, R192 ;  /* 0x000000e434c0723c */ /* 0x044ff000000810c0 */
[----:B---3--:R-:W-:Y:S01]  /*157d0*/  HMMA.1688.F32.TF32 R204, R52, R224, R204 ;  /* 0x000000e034cc723c */ /* 0x008fe200000810cc */
[----:B------:R-:W2:Y:S04]  /*157e0*/  LDL.LU R52, [R1] ;  /* 0x0000000001347983 */ /* 0x000ea80000300800 */
[----:B------:R-:W2:Y:S04]  /*157f0*/  LDL.LU R53, [R1+0x4] ;  /* 0x0000040001357983 */ /* 0x000ea80000300800 */
[----:B------:R-:W2:Y:S04]  /*15800*/  LDL.LU R54, [R1+0x8] ;  /* 0x0000080001367983 */ /* 0x000ea80000300800 */
[----:B------:R-:W2:Y:S01]  /*15810*/  LDL.LU R55, [R1+0xc] ;  /* 0x00000c0001377983 */ /* 0x000ea20000300800 */
[C---:B----4-:R-:W-:Y:S08]  /*15820*/  HMMA.1688.F32.TF32 R148, R116.reuse, R222, R148 ;  /* 0x000000de7494723c */ /* 0x050ff00000081094 */
[C---:B------:R-:W-:Y:S08]  /*15830*/  HMMA.1688.F32.TF32 R144, R116.reuse, R218, R144 ;  /* 0x000000da7490723c */ /* 0x040ff00000081090 */
[C---:B------:R-:W-:Y:S08]  /*15840*/  HMMA.1688.F32.TF32 R136, R116.reuse, R210, R136 ;  /* 0x000000d27488723c */ /* 0x040ff00000081088 */
[----:B------:R-:W-:Y:S01]  /*15850*/  HMMA.1688.F32.TF32 R132, R116, R198, R132 ;  /* 0x000000c67484723c */ /* 0x000fe20000081084 */
[----:B------:R-:W-:-:S07]  /*15860*/  IMAD.MOV.U32 R208, RZ, RZ, R151 ;  /* 0x000000ffffd07224 */ /* 0x000fce00078e0097 */
[----:B------:R-:W-:Y:S01]  /*15870*/  HMMA.1688.F32.TF32 R128, R116, R202, R128 ;  /* 0x000000ca7480723c */ /* 0x000fe20000081080 */
[----:B------:R-:W-:-:S07]  /*15880*/  IMAD.MOV.U32 R209, RZ, RZ, R150 ;  /* 0x000000ffffd17224 */ /* 0x000fce00078e0096 */
[----:B------:R-:W-:Y:S01]  /*15890*/  HMMA.1688.F32.TF32 R124, R116, R230, R124 ;  /* 0x000000e6747c723c */ /* 0x000fe2000008107c */
[----:B------:R-:W-:Y:S04]  /*158a0*/  STL.64 [R1+0x80], R148 ;  /* 0x0000809401007387 */ /* 0x000fe80000100a00 */
[----:B------:R1:W-:Y:S04]  /*158b0*/  STL [R1+0xe54], R208 ;  /* 0x000e54d001007387 */ /* 0x0003e80000100800 */
[----:B------:R3:W-:Y:S04]  /*158c0*/  STL [R1+0xe50], R209 ;  /* 0x000e50d101007387 */ /* 0x0007e80000100800 */
[----:B------:R-:W-:Y:S01]  /*158d0*/  STL.64 [R1+0x70], R144 ;  /* 0x0000709001007387 */ /* 0x000fe20000100a00 */
[----:B-1----:R-:W-:-:S02]  /*158e0*/  IMAD.MOV.U32 R208, RZ, RZ, R142 ;  /* 0x000000ffffd07224 */ /* 0x002fc400078e008e */
[----:B---3--:R-:W-:Y:S01]  /*158f0*/  IMAD.MOV.U32 R209, RZ, RZ, R143 ;  /* 0x000000ffffd17224 */ /* 0x008fe200078e008f */
[----:B------:R-:W-:Y:S04]  /*15900*/  STL.64 [R1+0x78], R146 ;  /* 0x0000789201007387 */ /* 0x000fe80000100a00 */
[----:B------:R-:W-:Y:S04]  /*15910*/  STL.64 [R1+0x60], R140 ;  /* 0x0000608c01007387 */ /* 0x000fe80000100a00 */
[----:B------:R-:W-:Y:S04]  /*15920*/  STL [R1+0xe5c], R209 ;  /* 0x000e5cd101007387 */ /* 0x000fe80000100800 */
[----:B------:R-:W-:Y:S04]  /*15930*/  STL [R1+0xe58], R208 ;  /* 0x000e58d001007387 */ /* 0x000fe80000100800 */
[----:B------:R-:W-:Y:S04]  /*15940*/  STL.64 [R1+0x50], R136 ;  /* 0x0000508801007387 */ /* 0x000fe80000100a00 */
[----:B------:R-:W-:Y:S01]  /*15950*/  STL.64 [R1+0x58], R138 ;  /* 0x0000588a01007387 */ /* 0x000fe20000100a00 */
[----:B------:R-:W-:-:S03]  /*15960*/  IMAD.MOV.U32 R213, RZ, RZ, R126 ;  /* 0x000000ffffd57224 */ /* 0x000fc600078e007e */
[----:B------:R-:W-:Y:S01]  /*15970*/  STL.64 [R1+0x40], R132 ;  /* 0x0000408401007387 */ /* 0x000fe20000100a00 */
[----:B------:R-:W-:-:S03]  /*15980*/  IMAD.MOV.U32 R212, RZ, RZ, R127 ;  /* 0x000000ffffd47224 */ /* 0x000fc600078e007f */
[----:B------:R-:W-:Y:S04]  /*15990*/  STL.64 [R1+0x30], R128 ;  /* 0x0000308001007387 */ /* 0x000fe80000100a00 */
[----:B------:R-:W-:Y:S04]  /*159a0*/  STL.64 [R1+0x38], R130 ;  /* 0x0000388201007387 */ /* 0x000fe80000100a00 */
[----:B------:R-:W-:Y:S04]  /*159b0*/  STL.64 [R1], R124 ;  /* 0x0000007c01007387 */ /* 0x000fe80000100a00 */
[----:B------:R-:W-:Y:S04]  /*159c0*/  LDS R124, [R3+0x41100] ;  /* 0x04110000037c7984 */ /* 0x000fe80000000800 */
[----:B------:R-:W-:Y:S04]  /*159d0*/  LDS R126, [R3+0x41900] ;  /* 0x04190000037e7984 */ /* 0x000fe80000000800 */
[----:B------:R-:W-:Y:S04]  /*159e0*/  LDS R125, [R252+0x41100] ;  /* 0x04110000fc7d7984 */ /* 0x000fe80000000800 */
[----:B------:R-:W1:Y:S01]  /*159f0*/  LDS R127, [R252+0x41900] ;  /* 0x04190000fc7f7984 */ /* 0x000e620000000800 */
[C---:B------:R-:W-:Y:S03]  /*15a00*/  HMMA.1688.F32.TF32 R244, R160.reuse, R230, R244 ;  /* 0x000000e6a0f4723c */ /* 0x040fe600000810f4 */
[----:B------:R-:W-:Y:S04]  /*15a10*/  LDS R140, [R2+0x41080] ;  /* 0x04108000028c7984 */ /* 0x000fe80000000800 */
[----:B------:R-:W-:Y:S01]  /*15a20*/  LDS R142, [R2+0x41880] ;  /* 0x04188000028e7984 */ /* 0x000fe20000000800 */
[----:B------:R-:W-:Y:S03]  /*15a30*/  HMMA.1688.F32.TF32 R56, R160, R218, R56 ;  /* 0x000000daa038723c */ /* 0x000fe60000081038 */
[----:B------:R-:W-:Y:S04]  /*15a40*/  LDS R141, [R0+0x41080] ;  /* 0x04108000008d7984 */ /* 0x000fe80000000800 */
[----:B------:R-:W-:Y:S09]  /*15a50*/  LDS R143, [R0+0x41880] ;  /* 0x04188000008f7984 */ /* 0x000ff20000000800 */
[----:B------:R-:W-:-:S02]  /*15a60*/  IMAD.MOV.U32 R201, RZ, RZ, R244 ;  /* 0x000000ffffc97224 */ /* 0x000fc400078e00f4 */
[----:B------:R-:W-:Y:S02]  /*15a70*/  IMAD.MOV.U32 R200, RZ, RZ, R245 ;  /* 0x000000ffffc87224 */ /* 0x000fe400078e00f5 */
[----:B------:R-:W-:Y:S02]  /*15a80*/  IMAD.MOV.U32 R197, RZ, RZ, R246 ;  /* 0x000000ffffc57224 */ /* 0x000fe400078e00f6 */
[----:B------:R-:W-:Y:S02]  /*15a90*/  IMAD.MOV.U32 R196, RZ, RZ, R247 ;  /* 0x000000ffffc47224 */ /* 0x000fe400078e00f7 */
[----:B------:R-:W-:Y:S01]  /*15aa0*/  HMMA.1688.F32.TF32 R244, R116, R226, R120 ;  /* 0x000000e274f4723c */ /* 0x000fe20000081078 */
[----:B------:R-:W-:Y:S07]  /*15ab0*/  LDS R120, [R3+0x41180] ;  /* 0x0411800003787984 */ /* 0x000fee0000000800 */
[C---:B------:R-:W-:Y:S01]  /*15ac0*/  HMMA.1688.F32.TF32 R232, R160.reuse, R214, R232 ;  /* 0x000000d6a0e8723c */ /* 0x040fe200000810e8 */
[----:B------:R-:W-:Y:S07]  /*15ad0*/  LDS R122, [R3+0x41980] ;  /* 0x04198000037a7984 */ /* 0x000fee0000000800 */
[C---:B------:R-:W-:Y:S01]  /*15ae0*/  HMMA.1688.F32.TF32 R236, R160.reuse, R210, R236 ;  /* 0x000000d2a0ec723c */ /* 0x040fe200000810ec */
[----:B------:R-:W-:Y:S07]  /*15af0*/  LDS R121, [R252+0x41180] ;  /* 0x04118000fc797984 */ /* 0x000fee0000000800 */
[----:B------:R-:W-:Y:S08]  /*15b00*/  HMMA.1688.F32.TF32 R240, R160, R198, R240 ;  /* 0x000000c6a0f0723c */ /* 0x000ff000000810f0 */
[C---:B-1----:R-:W-:Y:S08]  /*15b10*/  HMMA.1688.F32.TF32 R84, R124.reuse, R222, R84 ;  /* 0x000000de7c54723c */ /* 0x042ff00000081054 */
[C---:B------:R-:W-:Y:S08]  /*15b20*/  HMMA.1688.F32.TF32 R80, R124.reuse, R218, R80 ;  /* 0x000000da7c50723c */ /* 0x040ff00000081050 */
[C---:B------:R-:W-:Y:S08]  /*15b30*/  HMMA.1688.F32.TF32 R72, R124.reuse, R210, R72 ;  /* 0x000000d27c48723c */ /* 0x040ff00000081048 */
[----:B------:R-:W-:Y:S08]  /*15b40*/  HMMA.1688.F32.TF32 R76, R124, R214, R76 ;  /* 0x000000d67c4c723c */ /* 0x000ff0000008104c */
[----:B------:R-:W-:Y:S08]  /*15b50*/  HMMA.1688.F32.TF32 R248, R160, R202, R248 ;  /* 0x000000caa0f8723c */ /* 0x000ff000000810f8 */
[C---:B------:R-:W-:Y:S01]  /*15b60*/  HMMA.1688.F32.TF32 R68, R124.reuse, R198, R68 ;  /* 0x000000c67c44723c */ /* 0x040fe20000081044 */
[----:B------:R-:W-:Y:S07]  /*15b70*/  STL [R1+0xe4c], R244 ;  /* 0x000e4cf401007387 */ /* 0x000fee0000100800 */
[----:B------:R-:W-:Y:S01]  /*15b80*/  HMMA.1688.F32.TF32 R64, R124, R202, R64 ;  /* 0x000000ca7c40723c */ /* 0x000fe20000081040 */
[----:B------:R-:W-:Y:S01]  /*15b90*/  IMAD.MOV.U32 R225, RZ, RZ, R86 ;  /* 0x000000ffffe17224 */ /* 0x000fe200078e0056 */
[----:B------:R-:W-:Y:S01]  /*15ba0*/  STL [R1+0xe48], R245 ;  /* 0x000e48f501007387 */ /* 0x000fe20000100800 */
[----:B------:R-:W-:-:S03]  /*15bb0*/  IMAD.MOV.U32 R224, RZ, RZ, R87 ;  /* 0x000000ffffe07224 */ /* 0x000fc600078e0057 */
[----:B------:R-:W-:Y:S04]  /*15bc0*/  STL [R1+0xe44], R246 ;  /* 0x000e44f601007387 */ /* 0x000fe80000100800 */
[----:B------:R-:W-:Y:S04]  /*15bd0*/  STL [R1+0xe40], R247 ;  /* 0x000e40f701007387 */ /* 0x000fe80000100800 */
[----:B------:R-:W-:Y:S04]  /*15be0*/  STL.64 [R1+0x140], R84 ;  /* 0x0001405401007387 */ /* 0x000fe80000100a00 */
[----:B------:R1:W-:Y:S04]  /*15bf0*/  STL [R1+0xe2c], R225 ;  /* 0x000e2ce101007387 */ /* 0x0003e80000100800 */
[----:B------:R-:W-:Y:S04]  /*15c00*/  STL [R1+0xe28], R224 ;  /* 0x000e28e001007387 */ /* 0x000fe80000100800 */
[----:B------:R3:W-:Y:S01]  /*15c10*/  STL.64 [R1+0x130], R80 ;  /* 0x0001305001007387 */ /* 0x0007e20000100a00 */
[----:B-1----:R-:W-:-:S03]  /*15c20*/  IMAD.MOV.U32 R225, RZ, RZ, R75 ;  /* 0x000000ffffe17224 */ /* 0x002fc600078e004b */
[----:B------:R1:W-:Y:S04]  /*15c30*/  STL.64 [R1+0x138], R82 ;  /* 0x0001385201007387 */ /* 0x0003e80000100a00 */
[----:B------:R-:W-:Y:S04]  /*15c40*/  STL.64 [R1+0x110], R72 ;  /* 0x0001104801007387 */ /* 0x000fe80000100a00 */
[----:B------:R4:W-:Y:S04]  /*15c50*/  STL.64 [R1+0x120], R76 ;  /* 0x0001204c01007387 */ /* 0x0009e80000100a00 */
[----:B------:R1:W-:Y:S01]  /*15c60*/  STL.64 [R1+0x128], R78 ;  /* 0x0001284e01007387 */ /* 0x0003e20000100a00 */
[----:B------:R-:W-:Y:S03]  /*15c70*/  HMMA.1688.F32.TF32 R60, R124, R230, R60 ;  /* 0x000000e67c3c723c */ /* 0x000fe6000008103c */
[----:B------:R-:W-:Y:S04]  /*15c80*/  STL [R1+0x118], R74 ;  /* 0x0001184a01007387 */ /* 0x000fe80000100800 */
[----:B------:R-:W-:Y:S01]  /*15c90*/  STL [R1+0xe30], R225 ;  /* 0x000e30e101007387 */ /* 0x000fe20000100800 */
[----:B--2---:R-:W-:Y:S03]  /*15ca0*/  HMMA.1688.F32.TF32 R52, R160, R222, R52 ;  /* 0x000000dea034723c */ /* 0x004fe60000081034 */
[----:B------:R-:W3:Y:S01]  /*15cb0*/  LDS R123, [R252+0x41980] ;  /* 0x04198000fc7b7984 */ /* 0x000ee20000000800 */
[----:B------:R-:W-:-:S02]  /*15cc0*/  IMAD.MOV.U32 R209, RZ, RZ, R134 ;  /* 0x000000ffffd17224 */ /* 0x000fc400078e0086 */
[----:B------:R-:W-:Y:S01]  /*15cd0*/  IMAD.MOV.U32 R208, RZ, RZ, R135 ;  /* 0x000000ffffd07224 */ /* 0x000fe200078e0087 */
[----:B------:R-:W-:Y:S01]  /*15ce0*/  LDS R116, [R2+0x41000] ;  /* 0x0410000002747984 */ /* 0x000fe20000000800 */
[----:B------:R-:W-:Y:S03]  /*15cf0*/  HMMA.1688.F32.TF32 R160, R160, R226, R184 ;  /* 0x000000e2a0a0723c */ /* 0x000fe600000810b8 */
[----:B------:R1:W-:Y:S04]  /*15d00*/  STL.64 [R1+0x100], R68 ;  /* 0x0001004401007387 */ /* 0x0003e80000100a00 */
[----:B------:R1:W-:Y:S04]  /*15d10*/  STL.64 [R1+0x108], R70 ;  /* 0x0001084601007387 */ /* 0x0003e80000100a00 */
[----:B------:R-:W-:Y:S04]  /*15d20*/  STL [R1+0xf4], R65 ;  /* 0x0000f44101007387 */ /* 0x000fe80000100800 */
[----:B------:R-:W-:Y:S04]  /*15d30*/  LDS R118, [R2+0x41800] ;  /* 0x0418000002767984 */ /* 0x000fe80000000800 */
[----:B------:R-:W-:Y:S04]  /*15d40*/  LDS R117, [R0+0x41000] ;  /* 0x0410000000757984 */ /* 0x000fe80000000800 */
[----:B------:R-:W1:Y:S01]  /*15d50*/  LDS R119, [R0+0x41800] ;  /* 0x0418000000777984 */ /* 0x000e620000000800 */
[----:B------:R-:W-:-:S02]  /*15d60*/  IMAD.MOV.U32 R221, RZ, RZ, R160 ;  /* 0x000000ffffdd7224 */ /* 0x000fc400078e00a0 */
[----:B------:R-:W-:Y:S01]  /*15d70*/  IMAD.MOV.U32 R220, RZ, RZ, R161 ;  /* 0x000000ffffdc7224 */ /* 0x000fe200078e00a1 */
[----:B------:R-:W2:Y:S01]  /*15d80*/  LDL.LU R160, [R1+0xa0] ;  /* 0x0000a00001a07983 */ /* 0x000ea20000300800 */
[----:B------:R-:W-:Y:S02]  /*15d90*/  IMAD.MOV.U32 R217, RZ, RZ, R162 ;  /* 0x000000ffffd97224 */ /* 0x000fe400078e00a2 */
[----:B------:R-:W-:Y:S01]  /*15da0*/  IMAD.MOV.U32 R216, RZ, RZ, R163 ;  /* 0x000000ffffd87224 */ /* 0x000fe200078e00a3 */
[----:B------:R-:W2:Y:S04]  /*15db0*/  LDL.LU R161, [R1+0xa4] ;  /* 0x0000a40001a17983 */ /* 0x000ea80000300800 */
        /* <DEDUP_REMOVED lines=14> */
[----:B---3--:R-:W3:Y:S04]  /*15ea0*/  LDL.LU R80, [R1+0x170] ;  /* 0x0001700001507983 */ /* 0x008ee80000300800 */
[----:B------:R-:W3:Y:S04]  /*15eb0*/  LDL.LU R81, [R1+0x174] ;  /* 0x0001740001517983 */ /* 0x000ee80000300800 */
[----:B-1----:R-:W3:Y:S01]  /*15ec0*/  LDL.LU R82, [R1+0x178] ;  /* 0x0001780001527983 */ /* 0x002ee20000300800 */
[----:B------:R-:W-:-:S03]  /*15ed0*/  IMAD.MOV.U32 R244, RZ, RZ, R60 ;  /* 0x000000fffff47224 */ /* 0x000fc600078e003c */
[----:B------:R-:W3:Y:S01]  /*15ee0*/  LDL.LU R83, [R1+0x17c] ;  /* 0x00017c0001537983 */ /* 0x000ee20000300800 */
[----:B------:R-:W-:-:S03]  /*15ef0*/  IMAD.MOV.U32 R245, RZ, RZ, R61 ;  /* 0x000000fffff57224 */ /* 0x000fc600078e003d */
[----:B----4-:R-:W3:Y:S01]  /*15f00*/  LDL.LU R76, [R1+0x180] ;  /* 0x00018000014c7983 */ /* 0x010ee20000300800 */
[----:B------:R-:W-:Y:S02]  /*15f10*/  IMAD.MOV.U32 R246, RZ, RZ, R62 ;  /* 0x000000fffff67224 */ /* 0x000fe400078e003e */
[----:B------:R-:W-:Y:S01]  /*15f20*/  IMAD.MOV.U32 R247, RZ, RZ, R63 ;  /* 0x000000fffff77224 */ /* 0x000fe200078e003f */
[----:B------:R-:W3:Y:S01]  /*15f30*/  LDL.LU R77, [R1+0x184] ;  /* 0x00018400014d7983 */ /* 0x000ee20000300800 */
[----:B------:R-:W-:Y:S03]  /*15f40*/  HMMA.1688.F32.TF32 R60, R124, R226, R156 ;  /* 0x000000e27c3c723c */ /* 0x000fe6000008109c */
        /* <DEDUP_REMOVED lines=13> */
[----:B------:R-:W3:Y:S01]  /*16020*/  LDL.LU R71, [R1+0x1cc] ;  /* 0x0001cc0001477983 */ /* 0x000ee20000300800 */
[----:B------:R-:W-:-:S03]  /*16030*/  IMAD.MOV.U32 R228, RZ, RZ, R67 ;  /* 0x000000ffffe47224 */ /* 0x000fc600078e0043 */
[----:B------:R-:W3:Y:S01]  /*16040*/  LDL.LU R72, [R1+0x190] ;  /* 0x0001900001487983 */ /* 0x000ee20000300800 */
[----:B------:R-:W-:-:S03]  /*16050*/  IMAD.MOV.U32 R229, RZ, RZ, R66 ;  /* 0x000000ffffe57224 */ /* 0x000fc600078e0042 */
[----:B------:R-:W3:Y:S01]  /*16060*/  LDL.LU R73, [R1+0x194] ;  /* 0x0001940001497983 */ /* 0x000ee20000300800 */
[----:B------:R-:W-:-:S03]  /*16070*/  IMAD.MOV.U32 R224, RZ, RZ, R64 ;  /* 0x000000ffffe07224 */ /* 0x000fc600078e0040 */
[----:B------:R-:W3:Y:S04]  /*16080*/  LDL.LU R74, [R1+0x198] ;  /* 0x00019800014a7983 */ /* 0x000ee80000300800 */
[----:B------:R-:W3:Y:S04]  /*16090*/  LDL.LU R75, [R1+0x19c] ;  /* 0x00019c00014b7983 */ /* 0x000ee80000300800 */
[----:B------:R-:W3:Y:S04]  /*160a0*/  LDL.LU R128, [R1+0x150] ;  /* 0x0001500001807983 */ /* 0x000ee80000300800 */
[----:B------:R-:W3:Y:S04]  /*160b0*/  LDL.LU R129, [R1+0x154] ;  /* 0x0001540001817983 */ /* 0x000ee80000300800 */
[----:B------:R-:W3:Y:S04]  /*160c0*/  LDL.LU R130, [R1+0x158] ;  /* 0x0001580001827983 */ /* 0x000ee80000300800 */
[----:B------:R-:W3:Y:S01]  /*160d0*/  LDL.LU R131, [R1+0x15c] ;  /* 0x00015c0001837983 */ /* 0x000ee20000300800 */
[----:B------:R-:W-:-:S03]  /*160e0*/  IMAD.MOV.U32 R225, RZ, RZ, R63 ;  /* 0x000000ffffe17224 */ /* 0x000fc600078e003f */
[----:B------:R1:W-:Y:S04]  /*160f0*/  STL [R1+0xe3c], R228 ;  /* 0x000e3ce401007387 */ /* 0x0003e80000100800 */
[----:B------:R1:W-:Y:S04]  /*16100*/  STL [R1+0xe38], R229 ;  /* 0x000e38e501007387 */ /* 0x0003e80000100800 */
[----:B------:R1:W-:Y:S02]  /*16110*/  STL [R1+0xe34], R224 ;  /* 0x000e34e001007387 */ /* 0x0003e40000100800 */
[----:B-1----:R-:W-:Y:S01]  /*16120*/  IMAD.MOV.U32 R228, RZ, RZ, R60 ;  /* 0x000000ffffe47224 */ /* 0x002fe200078e003c */
[----:B------:R-:W-:Y:S01]  /*16130*/  HMMA.1688.F32.TF32 R64, R120, R218, R92 ;  /* 0x000000da7840723c */ /* 0x000fe2000008105c */
[----:B------:R-:W3:Y:S01]  /*16140*/  LDL R187, [R1+0x270] ;  /* 0x0002700001bb7983 */ /* 0x000ee20000100800 */
[----:B------:R-:W-:-:S03]  /*16150*/  IMAD.MOV.U32 R229, RZ, RZ, R61 ;  /* 0x000000ffffe57224 */ /* 0x000fc600078e003d */
[----:B------:R-:W-:Y:S01]  /*16160*/  LDS R156, [R2+0x42000] ;  /* 0x04200000029c7984 */ /* 0x000fe20000000800 */
[----:B------:R-:W-:Y:S02]  /*16170*/  IMAD.MOV.U32 R224, RZ, RZ, R62 ;  /* 0x000000ffffe07224 */ /* 0x000fe400078e003e */
[C---:B------:R-:W-:Y:S01]  /*16180*/  HMMA.1688.F32.TF32 R60, R120.reuse, R222, R88 ;  /* 0x000000de783c723c */ /* 0x040fe20000081058 */
[----:B------:R-:W-:Y:S04]  /*16190*/  LDS R158, [R2+0x42800] ;  /* 0x04280000029e7984 */ /* 0x000fe80000000800 */
[----:B------:R-:W-:Y:S03]  /*161a0*/  LDS R157, [R0+0x42000] ;  /* 0x04200000009d7984 */ /* 0x000fe60000000800 */
[C---:B------:R-:W-:Y:S01]  /*161b0*/  HMMA.1688.F32.TF32 R88, R120.reuse, R214, R96 ;  /* 0x000000d67858723c */ /* 0x040fe20000081060 */
[----:B------:R-:W-:Y:S11]  /*161c0*/  LDS R159, [R0+0x42800] ;  /* 0x04280000009f7984 */ /* 0x000ff60000000800 */
[----:B------:R-:W-:Y:S03]  /*161d0*/  @!UPT UIADD3 URZ, URZ, URZ, URZ ;  /* 0x0000003f3f3ff290 */ /* 0x000fe6000fffe03f */
[----:B------:R-:W-:Y:S04]  /*161e0*/  STL.64 [R1+0x240], R60 ;  /* 0x0002403c01007387 */ /* 0x000fe80000100a00 */
[----:B------:R1:W-:Y:S02]  /*161f0*/  STL.64 [R1+0x248], R62 ;  /* 0x0002483e01007387 */ /* 0x0003e40000100a00 */
[C---:B-1----:R-:W-:Y:S02]  /*16200*/  HMMA.1688.F32.TF32 R60, R120.reuse, R210, R100 ;  /* 0x000000d2783c723c */ /* 0x042fe40000081064 */
[----:B------:R-:W-:Y:S04]  /*16210*/  STL.64 [R1+0x230], R64 ;  /* 0x0002304001007387 */ /* 0x000fe80000100a00 */
[----:B------:R1:W-:Y:S04]  /*16220*/  STL.64 [R1+0x238], R66 ;  /* 0x0002384201007387 */ /* 0x0003e80000100a00 */
[----:B------:R-:W-:Y:S04]  /*16230*/  STL.64 [R1+0x220], R88 ;  /* 0x0002205801007387 */ /* 0x000fe80000100a00 */
[----:B------:R1:W-:Y:S02]  /*16240*/  STL.64 [R1+0x228], R90 ;  /* 0x0002285a01007387 */ /* 0x0003e40000100a00 */
[C---:B-1----:R-:W-:Y:S07]  /*16250*/  HMMA.1688.F32.TF32 R64, R120.reuse, R198, R104 ;  /* 0x000000c67840723c */ /* 0x042fee0000081068 */
[----:B------:R-:W-:Y:S01]  /*16260*/  STL.64 [R1+0x210], R60 ;  /* 0x0002103c01007387 */ /* 0x000fe20000100a00 */
[C---:B------:R-:W-:Y:S03]  /*16270*/  HMMA.1688.F32.TF32 R88, R120.reuse, R202, R108 ;  /* 0x000000ca7858723c */ /* 0x040fe6000008106c */
[----:B------:R1:W-:Y:S05]  /*16280*/  STL.64 [R1+0x218], R62 ;  /* 0x0002183e01007387 */ /* 0x0003ea0000100a00 */
[C---:B-1----:R-:W-:Y:S07]  /*16290*/  HMMA.1688.F32.TF32 R60, R120.reuse, R230, R112 ;  /* 0x000000e6783c723c */ /* 0x042fee0000081070 */
[----:B------:R-:W-:Y:S04]  /*162a0*/  STL.64 [R1+0x200], R64 ;  /* 0x0002004001007387 */ /* 0x000fe80000100a00 */
[----:B------:R-:W-:Y:S04]  /*162b0*/  STL.64 [R1+0x208], R66 ;  /* 0x0002084201007387 */ /* 0x000fe80000100a00 */
[----:B------:R-:W-:Y:S04]  /*162c0*/  STL.64 [R1+0x1f0], R88 ;  /* 0x0001f05801007387 */ /* 0x000fe80000100a00 */
[----:B------:R-:W-:Y:S04]  /*162d0*/  STL.64 [R1+0x1f8], R90 ;  /* 0x0001f85a01007387 */ /* 0x000fe80000100a00 */
[----:B------:R1:W-:Y:S04]  /*162e0*/  STL.64 [R1+0x1e0], R60 ;  /* 0x0001e03c01007387 */ /* 0x0003e80000100a00 */
[----:B------:R-:W-:Y:S04]  /*162f0*/  STL.64 [R1+0x1e8], R62 ;  /* 0x0001e83e01007387 */ /* 0x000fe80000100a00 */
[----:B-1----:R-:W4:Y:S01]  /*16300*/  LDL R60, [R1+0x714] ;  /* 0x00071400013c7983 */ /* 0x002f220000100800 */
[----:B------:R-:W-:Y:S08]  /*16310*/  HMMA.1688.F32.TF32 R64, R120, R226, R152 ;  /* 0x000000e27840723c */ /* 0x000ff00000081098 */
[----:B------:R-:W-:Y:S01]  /*16320*/  HMMA.1688.F32.TF32 R120, R140, R210, R180 ;  /* 0x000000d28c78723c */ /* 0x000fe200000810b4 */
[----:B------:R-:W-:Y:S04]  /*16330*/  LDS R180, [R2+0x41100] ;  /* 0x0411000002b47984 */ /* 0x000fe80000000800 */
[----:B------:R-:W-:Y:S04]  /*16340*/  LDS R182, [R2+0x41900] ;  /* 0x0419000002b67984 */ /* 0x000fe80000000800 */
[----:B------:R-:W-:Y:S04]  /*16350*/  LDS R181, [R0+0x41100] ;  /* 0x0411000000b57984 */ /* 0x000fe80000000800 */
[----:B------:R-:W-:Y:S04]  /*16360*/  LDS R183, [R0+0x41900] ;  /* 0x0419000000b77984 */ /* 0x000fe80000000800 */
[----:B------:R-:W-:Y:S04]  /*16370*/  STL.64 [R1+0x1d0], R64 ;  /* 0x0001d04001007387 */ /* 0x000fe80000100a00 */
[----:B------:R-:W-:Y:S01]  /*16380*/  STL.64 [R1+0x1d8], R66 ;  /* 0x0001d84201007387 */ /* 0x000fe20000100a00 */
[C---:B--2---:R-:W-:Y:S08]  /*16390*/  HMMA.1688.F32.TF32 R104, R116.reuse, R230, R84 ;  /* 0x000000e67468723c */ /* 0x044ff00000081054 */
[C---:B---3--:R-:W-:Y:S08]  /*163a0*/  HMMA.1688.F32.TF32 R100, R116.reuse, R202, R80 ;  /* 0x000000ca7464723c */ /* 0x048ff00000081050 */
[C---:B------:R-:W-:Y:S08]  /*163b0*/  HMMA.1688.F32.TF32 R96, R116.reuse, R198, R76 ;  /* 0x000000c67460723c */ /* 0x040ff0000008104c */
[C---:B------:R-:W-:Y:S08]  /*163c0*/  HMMA.1688.F32.TF32 R92, R116.reuse, R222, R68 ;  /* 0x000000de745c723c */ /* 0x040ff00000081044 */
[----:B------:R-:W-:Y:S01]  /*163d0*/  HMMA.1688.F32.TF32 R152, R116, R210, R72 ;  /* 0x000000d27498723c */ /* 0x000fe20000081048 */
[----:B----4-:R-:W-:-:S05]  /*163e0*/  IMAD R68, R187, 0x20000, R60 ;  /* 0x00020000bb447824 */ /* 0x010fca00078e023c */
[----:B------:R-:W1:Y:S04]  /*163f0*/  LDSM.16.M88.4 R88, [R68+0x8000] ;  /* 0x008000004458783b */ /* 0x000e680000000200 */
[----:B------:R-:W2:Y:S04]  /*16400*/  LDSM.16.M88.4 R84, [R68+0xc000] ;  /* 0x00c000004454783b */ /* 0x000ea80000000200 */
[----:B------:R-:W3:Y:S04]  /*16410*/  LDSM.16.M88.4 R80, [R68+0x10000] ;  /* 0x010000004450783b */ /* 0x000ee80000000200 */
[----:B------:R-:W4:Y:S04]  /*16420*/  LDSM.16.M88.4 R76, [R68+0x14000] ;  /* 0x01400000444c783b */ /* 0x000f280000000200 */
[----:B------:R-:W3:Y:S04]  /*16430*/  LDSM.16.M88.4 R72, [R68+0x18000] ;  /* 0x018000004448783b */ /* 0x000ee80000000200 */
[----:B------:R-:W-:Y:S04]  /*16440*/  STL [R1+0x26c], R68 ;  /* 0x00026c4401007387 */ /* 0x000fe80000100800 */
[----:B------:R-:W-:Y:S04]  /*16450*/  LDSM.16.M88.4 R60, [R68] ;  /* 0x00000000443c783b */ /* 0x000fe80000000200 */
[----:B------:R-:W-:Y:S04]  /*16460*/  LDSM.16.M88.4 R64, [R68+0x4000] ;  /* 0x004000004440783b */ /* 0x000fe80000000200 */
[----:B------:R-:W4:Y:S04]  /*16470*/  LDSM.16.M88.4 R68, [R68+0x1c000] ;  /* 0x01c000004444783b */ /* 0x000f280000000200 */
[----:B-1----:R-:W-:Y:S04]  /*16480*/  STL [R1+0xddc], R90 ;  /* 0x000ddc5a01007387 */ /* 0x002fe80000100800 */
[----:B------:R-:W-:Y:S04]  /*16490*/  STL [R1+0xdd8], R91 ;  /* 0x000dd85b01007387 */ /* 0x000fe80000100800 */
[----:B--2---:R-:W-:Y:S04]  /*164a0*/  STL [R1+0xde4], R86 ;  /* 0x000de45601007387 */ /* 0x004fe80000100800 */
[----:B------:R-:W-:Y:S04]  /*164b0*/  STL [R1+0xde0], R87 ;  /* 0x000de05701007387 */ /* 0x000fe80000100800 */
[----:B---3--:R-:W-:Y:S04]  /*164c0*/  STL [R1+0xdec], R82 ;  /* 0x000dec5201007387 */ /* 0x008fe80000100800 */
[----:B------:R-:W-:Y:S04]  /*164d0*/  STL [R1+0xde8], R83 ;  /* 0x000de85301007387 */ /* 0x000fe80000100800 */
[----:B----4-:R-:W-:Y:S04]  /*164e0*/  STL [R1+0xdf4], R78 ;  /* 0x000df44e01007387 */ /* 0x010fe80000100800 */
[----:B------:R-:W-:Y:S01]  /*164f0*/  STL [R1+0xdf0], R79 ;  /* 0x000df04f01007387 */ /* 0x000fe20000100800 */
[----:B------:R-:W-:Y:S03]  /*16500*/  HMMA.1688.F32.TF32 R184, R180, R222, R40 ;  /* 0x000000deb4b8723c */ /* 0x000fe60000081028 */
[----:B------:R-:W-:Y:S04]  /*16510*/  STL [R1+0xdfc], R74 ;  /* 0x000dfc4a01007387 */ /* 0x000fe80000100800 */
[----:B------:R-:W-:Y:S04]  /*16520*/  STL [R1+0xdf8], R75 ;  /* 0x000df84b01007387 */ /* 0x000fe80000100800 */
[----:B------:R-:W-:Y:S04]  /*16530*/  STL [R1+0xe04], R70 ;  /* 0x000e044601007387 */ /* 0x000fe80000100800 */
[----:B------:R-:W-:Y:S04]  /*16540*/  STL [R1+0xe00], R71 ;  /* 0x000e004701007387 */ /* 0x000fe80000100800 */
[----:B------:R-:W2:Y:S04]  /*16550*/  LDL.LU R40, [R1+0x90] ;  /* 0x0000900001287983 */ /* 0x000ea80000300800 */
[----:B------:R-:W2:Y:S04]  /*16560*/  LDL.LU R41, [R1+0x94] ;  /* 0x0000940001297983 */ /* 0x000ea80000300800 */
[----:B------:R-:W2:Y:S04]  /*16570*/  LDL.LU R42, [R1+0x98] ;  /* 0x00009800012a7983 */ /* 0x000ea80000300800 */
[----:B------:R-:W2:Y:S01]  /*16580*/  LDL.LU R43, [R1+0x9c] ;  /* 0x00009c00012b7983 */ /* 0x000ea20000300800 */
[C---:B------:R-:W-:Y:S08]  /*16590*/  HMMA.1688.F32.TF32 R144, R116.reuse, R218, R144 ;  /* 0x000000da7490723c */ /* 0x040ff00000081090 */
[C---:B------:R-:W-:Y:S08]  /*165a0*/  HMMA.1688.F32.TF32 R148, R116.reuse, R214, R148 ;  /* 0x000000d67494723c */ /* 0x040ff00000081094 */
[----:B------:R-:W-:Y:S08]  /*165b0*/  HMMA.1688.F32.TF32 R108, R116, R226, R128 ;  /* 0x000000e2746c723c */ /* 0x000ff00000081080 */
[C---:B------:R-:W-:Y:S01]  /*165c0*/  HMMA.1688.F32.TF32 R116, R140.reuse, R214, R160 ;  /* 0x000000d68c74723c */ /* 0x040fe200000810a0 */
[----:B------:R-:W-:Y:S04]  /*165d0*/  LDS R160, [R3+0x42000] ;  /* 0x0420000003a07984 */ /* 0x000fe80000000800 */
[----:B------:R-:W-:Y:S04]  /*165e0*/  LDS R162, [R3+0x42800] ;  /* 0x0428000003a27984 */ /* 0x000fe80000000800 */
[----:B------:R-:W-:Y:S04]  /*165f0*/  LDS R161, [R252+0x42000] ;  /* 0x04200000fca17984 */ /* 0x000fe80000000800 */
[----:B------:R-:W1:Y:S01]  /*16600*/  LDS R163, [R252+0x42800] ;  /* 0x04280000fca37984 */ /* 0x000e620000000800 */
[----:B------:R-:W-:Y:S08]  /*16610*/  HMMA.1688.F32.TF32 R128, R140, R198, R176 ;  /* 0x000000c68c80723c */ /* 0x000ff000000810b0 */
[-C--:B------:R-:W-:Y:S08]  /*16620*/  HMMA.1688.F32.TF32 R176, R180, R218.reuse, R28 ;  /* 0x000000dab4b0723c */ /* 0x080ff0000008101c */
[C---:B------:R-:W-:Y:S08]  /*16630*/  HMMA.1688.F32.TF32 R112, R140.reuse, R218, R136 ;  /* 0x000000da8c70723c */ /* 0x040ff00000081088 */
[----:B------:R-:W-:Y:S08]  /*16640*/  HMMA.1688.F32.TF32 R136, R140, R230, R168 ;  /* 0x000000e68c88723c */ /* 0x000ff000000810a8 */
[----:B------:R-:W-:Y:S08]  /*16650*/  HMMA.1688.F32.TF32 R168, R180, R210, R24 ;  /* 0x000000d2b4a8723c */ /* 0x000ff00000081018 */
[----:B-1----:R-:W-:Y:S08]  /*16660*/  HMMA.1688.F32.TF32 R28, R160, R88, R232 ;  /* 0x00000058a01c723c */ /* 0x002ff000000810e8 */
[C---:B------:R-:W-:Y:S08]  /*16670*/  HMMA.1688.F32.TF32 R124, R140.reuse, R222, R132 ;  /* 0x000000de8c7c723c */ /* 0x040ff00000081084 */
[C---:B------:R-:W-:Y:S08]  /*16680*/  HMMA.1688.F32.TF32 R132, R140.reuse, R202, R172 ;  /* 0x000000ca8c84723c */ /* 0x040ff000000810ac */
[----:B------:R-:W-:Y:S01]  /*16690*/  HMMA.1688.F32.TF32 R140, R140, R226, R164 ;  /* 0x000000e28c8c723c */ /* 0x000fe200000810a4 */
[----:B------:R-:W-:Y:S04]  /*166a0*/  LDS R164, [R2+0x41180] ;  /* 0x0411800002a47984 */ /* 0x000fe80000000800 */
[----:B------:R-:W-:Y:S04]  /*166b0*/  LDS R166, [R2+0x41980] ;  /* 0x0419800002a67984 */ /* 0x000fe80000000800 */
[----:B------:R-:W-:Y:S04]  /*166c0*/  LDS R165, [R0+0x41180] ;  /* 0x0411800000a57984 */ /* 0x000fe80000000800 */
[----:B------:R-:W1:Y:S04]  /*166d0*/  LDS R167, [R0+0x41980] ;  /* 0x0419800000a77984 */ /* 0x000e680000000800 */
[----:B------:R-:W-:Y:S04]  /*166e0*/  STL [R1+0xe14], R28 ;  /* 0x000e141c01007387 */ /* 0x000fe80000100800 */
[----:B------:R-:W-:Y:S04]  /*166f0*/  STL [R1+0xe10], R29 ;  /* 0x000e101d01007387 */ /* 0x000fe80000100800 */
[----:B------:R-:W-:Y:S04]  /*16700*/  STL [R1+0xe0c], R30 ;  /* 0x000e0c1e01007387 */ /* 0x000fe80000100800 */
[----:B------:R-:W-:Y:S01]  /*16710*/  STL [R1+0xe08], R31 ;  /* 0x000e081f01007387 */ /* 0x000fe20000100800 */
[C---:B------:R-:W-:Y:S08]  /*16720*/  HMMA.1688.F32.TF32 R172, R180.reuse, R214, R48 ;  /* 0x000000d6b4ac723c */ /* 0x040ff00000081030 */
[C---:B------:R-:W-:Y:S08]  /*16730*/  HMMA.1688.F32.TF32 R44, R180.reuse, R198, R44 ;  /* 0x000000c6b42c723c */ /* 0x040ff0000008102c */
[C---:B------:R-:W-:Y:S08]  /*16740*/  HMMA.1688.F32.TF32 R32, R180.reuse, R202, R32 ;  /* 0x000000cab420723c */ /* 0x040ff00000081020 */
[----:B------:R-:W-:Y:S08]  /*16750*/  HMMA.1688.F32.TF32 R36, R180, R226, R36 ;  /* 0x000000e2b424723c */ /* 0x000ff00000081024 */
[C---:B------:R-:W-:Y:S08]  /*16760*/  HMMA.1688.F32.TF32 R52, R160.reuse, R60, R52 ;  /* 0x0000003ca034723c */ /* 0x040ff00000081034 */
[C---:B------:R-:W-:Y:S08]  /*16770*/  HMMA.1688.F32.TF32 R56, R160.reuse, R64, R56 ;  /* 0x00000040a038723c */ /* 0x040ff00000081038 */
[----:B------:R-:W-:Y:S08]  /*16780*/  HMMA.1688.F32.TF32 R48, R160, R80, R240 ;  /* 0x00000050a030723c */ /* 0x000ff000000810f0 */
[----:B--2---:R-:W-:Y:S08]  /*16790*/  HMMA.1688.F32.TF32 R24, R180, R230, R40 ;  /* 0x000000e6b418723c */ /* 0x004ff00000081028 */
[----:B------:R-:W-:Y:S01]  /*167a0*/  HMMA.1688.F32.TF32 R40, R160, R84, R236 ;  /* 0x00000054a028723c */ /* 0x000fe200000810ec */
[----:B------:R-:W-:-:S02]  /*167b0*/  IMAD.MOV.U32 R180, RZ, RZ, R221 ;  /* 0x000000ffffb47224 */ /* 0x000fc400078e00dd */
[----:B------:R-:W-:Y:S11]  /*167c0*/  IMAD.MOV.U32 R181, RZ, RZ, R220 ;  /* 0x000000ffffb57224 */ /* 0x000ff600078e00dc */
[----:B------:R-:W-:Y:S09]  /*167d0*/  @!UPT UIADD3 URZ, URZ, URZ, URZ ;  /* 0x0000003f3f3ff290 */ /* 0x000ff2000fffe03f */
[----:B------:R-:W-:Y:S04]  /*167e0*/  STL [R1+0xe24], R40 ;  /* 0x000e242801007387 */ /* 0x000fe80000100800 */
[----:B------:R-:W-:Y:S04]  /*167f0*/  STL [R1+0xe20], R41 ;  /* 0x000e202901007387 */ /* 0x000fe80000100800 */
[----:B------:R-:W-:Y:S04]  /*16800*/  STL [R1+0xe1c], R42 ;  /* 0x000e1c2a01007387 */ /* 0x000fe80000100800 */
[----:B------:R2:W-:Y:S02]  /*16810*/  STL [R1+0xe18], R43 ;  /* 0x000e182b01007387 */ /* 0x0005e40000100800 */
[----:B--2---:R-:W-:Y:S01]  /*16820*/  HMMA.1688.F32.TF32 R40, R156, R88, R148 ;  /* 0x000000589c28723c */ /* 0x004fe20000081094 */
[----:B------:R-:W-:Y:S01]  /*16830*/  IMAD.MOV.U32 R182, RZ, RZ, R217 ;  /* 0x000000ffffb67224 */ /* 0x000fe200078e00d9 */
[----:B------:R-:W-:Y:S01]  /*16840*/  LDS R148, [R3+0x42080] ;  /* 0x0420800003947984 */ /* 0x000fe20000000800 */
[----:B------:R-:W-:-:S03]  /*16850*/  IMAD.MOV.U32 R183, RZ, RZ, R216 ;  /* 0x000000ffffb77224 */ /* 0x000fc600078e00d8 */
[----:B------:R-:W-:Y:S02]  /*16860*/  LDS R150, [R3+0x42880] ;  /* 0x0428800003967984 */ /* 0x000fe40000000800 */
[----:B-1----:R-:W-:Y:S02]  /*16870*/  HMMA.1688.F32.TF32 R220, R164, R222, R20 ;  /* 0x000000dea4dc723c */ /* 0x002fe40000081014 */
[----:B------:R-:W-:Y:S04]  /*16880*/  LDS R149, [R252+0x42080] ;  /* 0x04208000fc957984 */ /* 0x000fe80000000800 */
[----:B------:R-:W1:Y:S01]  /*16890*/  LDS R151, [R252+0x42880] ;  /* 0x04288000fc977984 */ /* 0x000e620000000800 */
[----:B------:R-:W-:Y:S02]  /*168a0*/  IMAD.MOV.U32 R20, RZ, RZ, R201 ;  /* 0x000000ffff147224 */ /* 0x000fe400078e00c9 */
[----:B------:R-:W-:-:S02]  /*168b0*/  IMAD.MOV.U32 R21, RZ, RZ, R200 ;  /* 0x000000ffff157224 */ /* 0x000fc400078e00c8 */
[----:B------:R-:W-:Y:S02]  /*168c0*/  IMAD.MOV.U32 R22, RZ, RZ, R197 ;  /* 0x000000ffff167224 */ /* 0x000fe400078e00c5 */
[----:B------:R-:W-:Y:S01]  /*168d0*/  IMAD.MOV.U32 R23, RZ, RZ, R196 ;  /* 0x000000ffff177224 */ /* 0x000fe200078e00c4 */
[----:B------:R-:W-:Y:S01]  /*168e0*/  HMMA.1688.F32.TF32 R216, R164, R218, R16 ;  /* 0x000000daa4d8723c */ /* 0x000fe20000081010 */
[----:B------:R2:W-:Y:S04]  /*168f0*/  STL.64 [R1+0x170], R40 ;  /* 0x0001702801007387 */ /* 0x0005e80000100a00 */
[----:B------:R3:W-:Y:S03]  /*16900*/  STL.64 [R1+0x178], R42 ;  /* 0x0001782a01007387 */ /* 0x0007e60000100a00 */
[C---:B------:R-:W-:Y:S08]  /*16910*/  HMMA.1688.F32.TF32 R16, R160.reuse, R76, R248 ;  /* 0x0000004ca010723c */ /* 0x040ff000000810f8 */
[C---:B------:R-:W-:Y:S08]  /*16920*/  HMMA.1688.F32.TF32 R20, R160.reuse, R72, R20 ;  /* 0x00000048a014723c */ /* 0x040ff00000081014 */
[----:B------:R-:W-:Y:S01]  /*16930*/  HMMA.1688.F32.TF32 R160, R160, R68, R180 ;  /* 0x00000044a0a0723c */ /* 0x000fe200000810b4 */
[----:B------:R-:W1:Y:S04]  /*16940*/  LDL.LU R180, [R1+0x40] ;  /* 0x0000400001b47983 */ /* 0x000e680000300800 */
[----:B------:R-:W1:Y:S02]  /*16950*/  LDL.LU R181, [R1+0x44] ;  /* 0x0000440001b57983 */ /* 0x000e640000300800 */
[----:B------:R-:W-:-:S02]  /*16960*/  IMAD.MOV.U32 R182, RZ, RZ, R209 ;  /* 0x000000ffffb67224 */ /* 0x000fc400078e00d1 */
[----:B------:R-:W4:Y:S01]  /*16970*/  LDL.LU R209, [R1+0xe5c] ;  /* 0x000e5c0001d17983 */ /* 0x000f220000300800 */
[----:B------:R-:W-:-:S03]  /*16980*/  IMAD.MOV.U32 R183, RZ, RZ, R208 ;  /* 0x000000ffffb77224 */ /* 0x000fc600078e00d0 */
[----:B------:R-:W4:Y:S04]  /*16990*/  LDL.LU R208, [R1+0xe58] ;  /* 0x000e580001d07983 */ /* 0x000f280000300800 */
[----:B--2---:R-:W2:Y:S04]  /*169a0*/  LDL.LU R40, [R1+0x50] ;  /* 0x0000500001287983 */ /* 0x004ea80000300800 */
[----:B------:R-:W2:Y:S04]  /*169b0*/  LDL.LU R41, [R1+0x54] ;  /* 0x0000540001297983 */ /* 0x000ea80000300800 */
[----:B---3--:R-:W2:Y:S04]  /*169c0*/  LDL.LU R42, [R1+0x58] ;  /* 0x00005800012a7983 */ /* 0x008ea80000300800 */
[----:B------:R-:W2:Y:S04]  /*169d0*/  LDL.LU R43, [R1+0x5c] ;  /* 0x00005c00012b7983 */ /* 0x000ea80000300800 */
[----:B------:R-:W3:Y:S04]  /*169e0*/  LDL.LU R240, [R1+0x60] ;  /* 0x0000600001f07983 */ /* 0x000ee80000300800 */
[----:B------:R-:W3:Y:S01]  /*169f0*/  LDL.LU R241, [R1+0x64] ;  /* 0x0000640001f17983 */ /* 0x000ee20000300800 */
[----:B------:R-:W-:Y:S01]  /*16a00*/  HMMA.1688.F32.TF32 R28, R156, R84, R152 ;  /* 0x000000549c1c723c */ /* 0x000fe20000081098 */
[----:B----4-:R-:W-:-:S02]  /*16a10*/  IMAD.MOV.U32 R243, RZ, RZ, R209 ;  /* 0x000000fffff37224 */ /* 0x010fc400078e00d1 */
[----:B------:R-:W-:Y:S02]  /*16a20*/  IMAD.MOV.U32 R242, RZ, RZ, R208 ;  /* 0x000000fffff27224 */ /* 0x000fe400078e00d0 */
[----:B------:R-:W4:Y:S04]  /*16a30*/  LDL.LU R208, [R1+0xe54] ;  /* 0x000e540001d07983 */ /* 0x000f280000300800 */
[----:B------:R-:W2:Y:S04]  /*16a40*/  LDL.LU R209, [R1+0xe50] ;  /* 0x000e500001d17983 */ /* 0x000ea80000300800 */
[----:B------:R-:W2:Y:S04]  /*16a50*/  LDL.LU R248, [R1+0x70] ;  /* 0x0000700001f87983 */ /* 0x000ea80000300800 */
[----:B------:R-:W2:Y:S04]  /*16a60*/  LDL.LU R249, [R1+0x74] ;  /* 0x0000740001f97983 */ /* 0x000ea80000300800 */
[----:B------:R-:W2:Y:S04]  /*16a70*/  LDL.LU R250, [R1+0x78] ;  /* 0x0000780001fa7983 */ /* 0x000ea80000300800 */
[----:B------:R-:W2:Y:S01]  /*16a80*/  LDL.LU R251, [R1+0x7c] ;  /* 0x00007c0001fb7983 */ /* 0x000ea20000300800 */
[----:B------:R-:W-:-:S02]  /*16a90*/  IMAD.MOV.U32 R86, RZ, RZ, R28 ;  /* 0x000000ffff567224 */ /* 0x000fc400078e001c */
[----:B------:R-:W-:Y:S02]  /*16aa0*/  IMAD.MOV.U32 R87, RZ, RZ, R29 ;  /* 0x000000ffff577224 */ /* 0x000fe400078e001d */
[----:B------:R-:W-:Y:S02]  /*16ab0*/  IMAD.MOV.U32 R90, RZ, RZ, R30 ;  /* 0x000000ffff5a7224 */ /* 0x000fe400078e001e */
[----:B------:R-:W-:Y:S02]  /*16ac0*/  IMAD.MOV.U32 R91, RZ, RZ, R31 ;  /* 0x000000ffff5b7224 */ /* 0x000fe400078e001f */
[C---:B------:R-:W-:Y:S11]  /*16ad0*/  HMMA.1688.F32.TF32 R28, R156.reuse, R80, R96 ;  /* 0x000000509c1c723c */ /* 0x040ff60000081060 */
[----:B------:R-:W-:Y:S11]  /*16ae0*/  @!UPT UIADD3 URZ, URZ, URZ, URZ ;  /* 0x0000003f3f3ff290 */ /* 0x000ff6000fffe03f */
[----:B------:R-:W-:Y:S02]  /*16af0*/  @!UPT UIADD3 URZ, URZ, URZ, URZ ;  /* 0x0000003f3f3ff290 */ /* 0x000fe4000fffe03f */
[----:B------:R-:W-:Y:S02]  /*16b00*/  IMAD.MOV.U32 R78, RZ, RZ, R28 ;  /* 0x000000ffff4e7224 */ /* 0x000fe400078e001c */
[----:B------:R-:W-:Y:S02]  /*16b10*/  IMAD.MOV.U32 R79, RZ, RZ, R29 ;  /* 0x000000ffff4f7224 */ /* 0x000fe400078e001d */
[----:B------:R-:W-:Y:S02]  /*16b20*/  IMAD.MOV.U32 R82, RZ, RZ, R30 ;  /* 0x000000ffff527224 */ /* 0x000fe400078e001e */
[----:B------:R-:W-:Y:S02]  /*16b30*/  IMAD.MOV.U32 R83, RZ, RZ, R31 ;  /* 0x000000ffff537224 */ /* 0x000fe400078e001f */
[----:B------:R-:W-:Y:S08]  /*16b40*/  HMMA.1688.F32.TF32 R28, R156, R68, R108 ;  /* 0x000000449c1c723c */ /* 0x000ff0000008106c */
[----:B------:R-:W-:Y:S08]  /*16b50*/  HMMA.1688.F32.TF32 R4, R164, R198, R4 ;  /* 0x000000c6a404723c */ /* 0x000ff00000081004 */
[----:B------:R-:W-:Y:S01]  /*16b60*/  HMMA.1688.F32.TF32 R196, R156, R60, R92 ;  /* 0x0000003c9cc4723c */ /* 0x000fe2000008105c */
[----:B------:R-:W3:Y:S04]  /*16b70*/  LDL.LU R92, [R1+0x80] ;  /* 0x00008000015c7983 */ /* 0x000ee80000300800 */
[----:B------:R-:W3:Y:S04]  /*16b80*/  LDL.LU R93, [R1+0x84] ;  /* 0x00008400015d7983 */ /* 0x000ee80000300800 */
[----:B------:R-:W3:Y:S01]  /*16b90*/  LDL.LU R236, [R1+0x30] ;  /* 0x0000300001ec7983 */ /* 0x000ee20000300800 */
[----:B------:R-:W-:-:S03]  /*16ba0*/  IMAD.MOV.U32 R70, RZ, RZ, R28 ;  /* 0x000000ffff467224 */ /* 0x000fc600078e001c */
[----:B------:R-:W3:Y:S01]  /*16bb0*/  LDL.LU R237, [R1+0x34] ;  /* 0x0000340001ed7983 */ /* 0x000ee20000300800 */
[----:B------:R-:W-:-:S03]  /*16bc0*/  IMAD.MOV.U32 R71, RZ, RZ, R29 ;  /* 0x000000ffff477224 */ /* 0x000fc600078e001d */
[----:B------:R-:W3:Y:S04]  /*16bd0*/  LDL.LU R238, [R1+0x38] ;  /* 0x0000380001ee7983 */ /* 0x000ee80000300800 */
[----:B------:R-:W3:Y:S04]  /*16be0*/  LDL.LU R239, [R1+0x3c] ;  /* 0x00003c0001ef7983 */ /* 0x000ee80000300800 */
[----:B------:R-:W3:Y:S04]  /*16bf0*/  LDL.LU R28, [R1] ;  /* 0x00000000011c7983 */ /* 0x000ee80000300800 */
[----:B------:R-:W3:Y:S01]  /*16c00*/  LDL.LU R29, [R1+0x4] ;  /* 0x00000400011d7983 */ /* 0x000ee20000300800 */
[----:B-1----:R-:W-:Y:S07]  /*16c10*/  HMMA.1688.F32.TF32 R152, R148, R80, R180 ;  /* 0x000000509498723c */ /* 0x002fee00000810b4 */
[----:B------:R-:W-:-:S02]  /*16c20*/  IMAD.MOV.U32 R180, RZ, RZ, R228 ;  /* 0x000000ffffb47224 */ /* 0x000fc400078e00e4 */
[----:B------:R-:W-:Y:S02]  /*16c30*/  IMAD.MOV.U32 R181, RZ, RZ, R229 ;  /* 0x000000ffffb57224 */ /* 0x000fe400078e00e5 */
[----:B------:R-:W-:Y:S02]  /*16c40*/  IMAD.MOV.U32 R182, RZ, RZ, R224 ;  /* 0x000000ffffb67224 */ /* 0x000fe400078e00e0 */
[----:B------:R-:W-:Y:S01]  /*16c50*/  IMAD.MOV.U32 R183, RZ, RZ, R225 ;  /* 0x000000ffffb77224 */ /* 0x000fe200078e00e1 */
[----:B--2---:R-:W-:Y:S07]  /*16c60*/  HMMA.1688.F32.TF32 R96, R148, R64, R248 ;  /* 0x000000409460723c */ /* 0x004fee00000810f8 */
[----:B------:R-:W-:-:S02]  /*16c70*/  IMAD.MOV.U32 R248, RZ, RZ, R244 ;  /* 0x000000fffff87224 */ /* 0x000fc400078e00f4 */
[----:B------:R-:W2:Y:S01]  /*16c80*/  LDL.LU R244, [R1+0xe4c] ;  /* 0x000e4c0001f47983 */ /* 0x000ea20000300800 */
[----:B------:R-:W-:Y:S02]  /*16c90*/  IMAD.MOV.U32 R249, RZ, RZ, R245 ;  /* 0x000000fffff97224 */ /* 0x000fe400078e00f5 */
[----:B------:R-:W-:Y:S01]  /*16ca0*/  IMAD.MOV.U32 R250, RZ, RZ, R246 ;  /* 0x000000fffffa7224 */ /* 0x000fe200078e00f6 */
[----:B------:R-:W2:Y:S01]  /*16cb0*/  LDL.LU R245, [R1+0xe48] ;  /* 0x000e480001f57983 */ /* 0x000ea20000300800 */
[----:B------:R-:W-:-:S03]  /*16cc0*/  IMAD.MOV.U32 R251, RZ, RZ, R247 ;  /* 0x000000fffffb7224 */ /* 0x000fc600078e00f7 */
[----:B------:R-:W2:Y:S04]  /*16cd0*/  LDL.LU R246, [R1+0xe44] ;  /* 0x000e440001f67983 */ /* 0x000ea80000300800 */
[----:B------:R-:W2:Y:S04]  /*16ce0*/  LDL.LU R247, [R1+0xe40] ;  /* 0x000e400001f77983 */ /* 0x000ea80000300800 */
[----:B------:R-:W2:Y:S04]  /*16cf0*/  LDL.LU R228, [R1+0xe3c] ;  /* 0x000e3c0001e47983 */ /* 0x000ea80000300800 */
[----:B------:R-:W2:Y:S04]  /*16d00*/  LDL.LU R229, [R1+0xe38] ;  /* 0x000e380001e57983 */ /* 0x000ea80000300800 */
[----:B------:R-:W2:Y:S04]  /*16d10*/  LDL.LU R224, [R1+0xe34] ;  /* 0x000e340001e07983 */ /* 0x000ea80000300800 */
[----:B------:R-:W2:Y:S01]  /*16d20*/  LDL.LU R225, [R1+0xe30] ;  /* 0x000e300001e17983 */ /* 0x000ea20000300800 */
[----:B------:R-:W-:Y:S01]  /*16d30*/  IMAD.MOV.U32 R74, RZ, RZ, R30 ;  /* 0x000000ffff4a7224 */ /* 0x000fe200078e001e */
[----:B------:R-:W-:Y:S01]  /*16d40*/  HMMA.1688.F32.TF32 R12, R164, R214, R12 ;  /* 0x000000d6a40c723c */ /* 0x000fe2000008100c */
[----:B------:R-:W-:Y:S01]  /*16d50*/  IMAD.MOV.U32 R75, RZ, RZ, R31 ;  /* 0x000000ffff4b7224 */ /* 0x000fe200078e001f */
[----:B------:R-:W-:Y:S01]  /*16d60*/  LDS R214, [R2+0x42880] ;  /* 0x0428800002d67984 */ /* 0x000fe20000000800 */
[----:B------:R-:W-:-:S02]  /*16d70*/  IMAD.MOV.U32 R30, RZ, RZ, R213 ;  /* 0x000000ffff1e7224 */ /* 0x000fc400078e00d5 */
[----:B------:R-:W-:Y:S01]  /*16d80*/  IMAD.MOV.U32 R31, RZ, RZ, R212 ;  /* 0x000000ffff1f7224 */ /* 0x000fe200078e00d4 */
[----:B------:R-:W-:Y:S04]  /*16d90*/  LDS R213, [R0+0x42080] ;  /* 0x0420800000d57984 */ /* 0x000fe80000000800 */
[----:B------:R-:W-:Y:S04]  /*16da0*/  LDS R212, [R2+0x42080] ;  /* 0x0420800002d47984 */ /* 0x000fe80000000800 */
[----:B------:R-:W1:Y:S01]  /*16db0*/  LDS R215, [R0+0x42880] ;  /* 0x0428800000d77984 */ /* 0x000e620000000800 */
[----:B------:R-:W-:Y:S08]  /*16dc0*/  HMMA.1688.F32.TF32 R232, R156, R72, R104 ;  /* 0x000000489ce8723c */ /* 0x000ff00000081068 */
[----:B------:R-:W-:Y:S01]  /*16dd0*/  HMMA.1688.F32.TF32 R104, R148, R84, R40 ;  /* 0x000000549468723c */ /* 0x000fe20000081028 */
[----:B------:R-:W-:-:S02]  /*16de0*/  IMAD.MOV.U32 R94, RZ, RZ, R209 ;  /* 0x000000ffff5e7224 */ /* 0x000fc400078e00d1 */
[----:B----4-:R-:W-:-:S05]  /*16df0*/  IMAD.MOV.U32 R95, RZ, RZ, R208 ;  /* 0x000000ffff5f7224 */ /* 0x010fca00078e00d0 */
[C---:B------:R-:W-:Y:S08]  /*16e00*/  HMMA.1688.F32.TF32 R8, R164.reuse, R210, R8 ;  /* 0x000000d2a408723c */ /* 0x040ff00000081008 */
[----:B------:R-:W-:Y:S08]  /*16e10*/  HMMA.1688.F32.TF32 R188, R164, R202, R188 ;  /* 0x000000caa4bc723c */ /* 0x000ff000000810bc */
[C---:B-1----:R-:W-:Y:S08]  /*16e20*/  HMMA.1688.F32.TF32 R40, R212.reuse, R64, R112 ;  /* 0x00000040d428723c */ /* 0x042ff00000081070 */
[C---:B------:R-:W-:Y:S08]  /*16e30*/  HMMA.1688.F32.TF32 R116, R212.reuse, R88, R116 ;  /* 0x00000058d474723c */ /* 0x040ff00000081074 */
[----:B------:R-:W-:Y:S08]  /*16e40*/  HMMA.1688.F32.TF32 R120, R212, R84, R120 ;  /* 0x00000054d478723c */ /* 0x000ff00000081078 */
[C---:B------:R-:W-:Y:S08]  /*16e50*/  HMMA.1688.F32.TF32 R200, R156.reuse, R64, R144 ;  /* 0x000000409cc8723c */ /* 0x040ff00000081090 */
[----:B------:R-:W-:Y:S01]  /*16e60*/  HMMA.1688.F32.TF32 R208, R156, R76, R100 ;  /* 0x0000004c9cd0723c */ /* 0x000fe20000081064 */
[----:B------:R-:W-:Y:S04]  /*16e70*/  LDS R156, [R2+0x42100] ;  /* 0x04210000029c7984 */ /* 0x000fe80000000800 */
[----:B------:R-:W-:Y:S03]  /*16e80*/  LDS R158, [R2+0x42900] ;  /* 0x04290000029e7984 */ /* 0x000fe60000000800 */
[C---:B---3--:R-:W-:Y:S01]  /*16e90*/  HMMA.1688.F32.TF32 R92, R148.reuse, R60, R92 ;  /* 0x0000003c945c723c */ /* 0x048fe2000008105c */
[----:B------:R-:W-:Y:S04]  /*16ea0*/  LDS R157, [R0+0x42100] ;  /* 0x04210000009d7984 */ /* 0x000fe80000000800 */
[----:B------:R-:W1:Y:S03]  /*16eb0*/  LDS R159, [R0+0x42900] ;  /* 0x04290000009f7984 */ /* 0x000e660000000800 */
[C---:B------:R-:W-:Y:S08]  /*16ec0*/  HMMA.1688.F32.TF32 R100, R148.reuse, R88, R240 ;  /* 0x000000589464723c */ /* 0x040ff000000810f0 */
[C---:B------:R-:W-:Y:S08]  /*16ed0*/  HMMA.1688.F32.TF32 R108, R148.reuse, R76, R236 ;  /* 0x0000004c946c723c */ /* 0x040ff000000810ec */
[----:B------:R-:W-:Y:S01]  /*16ee0*/  HMMA.1688.F32.TF32 R144, R148, R72, R28 ;  /* 0x000000489490723c */ /* 0x000fe2000008101c */
[----:B------:R-:W-:-:S06]  /*16ef0*/  IMAD.MOV.U32 R243, RZ, RZ, R120 ;  /* 0x000000fffff37224 */ /* 0x000fcc00078e0078 */
[----:B------:R-:W-:Y:S02]  /*16f00*/  IMAD.MOV.U32 R28, RZ, RZ, R40 ;  /* 0x000000ffff1c7224 */ /* 0x000fe400078e0028 */
[----:B------:R-:W-:Y:S02]  /*16f10*/  IMAD.MOV.U32 R29, RZ, RZ, R41 ;  /* 0x000000ffff1d7224 */ /* 0x000fe400078e0029 */
[----:B------:R-:W-:Y:S02]  /*16f20*/  IMAD.MOV.U32 R40, RZ, RZ, R116 ;  /* 0x000000ffff287224 */ /* 0x000fe400078e0074 */
[----:B------:R-:W-:Y:S02]  /*16f30*/  IMAD.MOV.U32 R30, RZ, RZ, R42 ;  /* 0x000000ffff1e7224 */ /* 0x000fe400078e002a */
[----:B------:R-:W-:Y:S02]  /*16f40*/  IMAD.MOV.U32 R41, RZ, RZ, R117 ;  /* 0x000000ffff297224 */ /* 0x000fe400078e0075 */
[----:B------:R-:W-:-:S02]  /*16f50*/  IMAD.MOV.U32 R31, RZ, RZ, R43 ;  /* 0x000000ffff1f7224 */ /* 0x000fc400078e002b */
[----:B------:R-:W-:Y:S02]  /*16f60*/  IMAD.MOV.U32 R42, RZ, RZ, R118 ;  /* 0x000000ffff2a7224 */ /* 0x000fe400078e0076 */
[----:B------:R-:W-:Y:S02]  /*16f70*/  IMAD.MOV.U32 R43, RZ, RZ, R119 ;  /* 0x000000ffff2b7224 */ /* 0x000fe400078e0077 */
[----:B------:R-:W-:Y:S01]  /*16f80*/  IMAD.MOV.U32 R242, RZ, RZ, R121 ;  /* 0x000000fffff27224 */ /* 0x000fe200078e0079 */
[----:B------:R-:W-:Y:S01]  /*16f90*/  HMMA.1688.F32.TF32 R236, R212, R80, R128 ;  /* 0x00000050d4ec723c */ /* 0x000fe20000081080 */
[----:B------:R-:W-:Y:S02]  /*16fa0*/  IMAD.MOV.U32 R241, RZ, RZ, R122 ;  /* 0x000000fffff17224 */ /* 0x000fe400078e007a */
[----:B------:R-:W-:-:S05]  /*16fb0*/  IMAD.MOV.U32 R240, RZ, RZ, R123 ;  /* 0x000000fffff07224 */ /* 0x000fca00078e007b */
[----:B------:R-:W-:Y:S08]  /*16fc0*/  HMMA.1688.F32.TF32 R192, R164, R230, R192 ;  /* 0x000000e6a4c0723c */ /* 0x000ff000000810c0 */
[----:B--2---:R-:W-:Y:S08]  /*16fd0*/  HMMA.1688.F32.TF32 R148, R148, R68, R244 ;  /* 0x000000449494723c */ /* 0x004ff000000810f4 */
[----:B------:R-:W-:Y:S01]  /*16fe0*/  HMMA.1688.F32.TF32 R244, R212, R60, R124 ;  /* 0x0000003cd4f4723c */ /* 0x000fe2000008107c */
[----:B------:R-:W2:Y:S04]  /*16ff0*/  LDL.LU R124, [R1+0x100] ;  /* 0x00010000017c7983 */ /* 0x000ea80000300800 */
[----:B------:R-:W2:Y:S04]  /*17000*/  LDL.LU R125, [R1+0x104] ;  /* 0x00010400017d7983 */ /* 0x000ea80000300800 */
[----:B------:R-:W2:Y:S04]  /*17010*/  LDL.LU R126, [R1+0x108] ;  /* 0x00010800017e7983 */ /* 0x000ea80000300800 */
[----:B------:R-:W2:Y:S04]  /*17020*/  LDL.LU R127, [R1+0x10c] ;  /* 0x00010c00017f7983 */ /* 0x000ea80000300800 */
[----:B------:R-:W3:Y:S04]  /*17030*/  LDL.LU R112, [R1+0x130] ;  /* 0x0001300001707983 */ /* 0x000ee80000300800 */
[----:B------:R-:W3:Y:S04]  /*17040*/  LDL.LU R113, [R1+0x134] ;  /* 0x0001340001717983 */ /* 0x000ee80000300800 */
[----:B------:R-:W3:Y:S04]  /*17050*/  LDL.LU R114, [R1+0x138] ;  /* 0x0001380001727983 */ /* 0x000ee80000300800 */
[----:B------:R-:W3:Y:S04]  /*17060*/  LDL.LU R115, [R1+0x13c] ;  /* 0x00013c0001737983 */ /* 0x000ee80000300800 */
[----:B------:R-:W4:Y:S04]  /*17070*/  LDL.LU R116, [R1+0x120] ;  /* 0x0001200001747983 */ /* 0x000f280000300800 */
[----:B------:R-:W4:Y:S04]  /*17080*/  LDL.LU R117, [R1+0x124] ;  /* 0x0001240001757983 */ /* 0x000f280000300800 */
[----:B------:R-:W4:Y:S01]  /*17090*/  LDL.LU R118, [R1+0x128] ;  /* 0x0001280001767983 */ /* 0x000f220000300800 */
[----:B------:R-:W-:-:S03]  /*170a0*/  IMAD.MOV.U32 R123, RZ, RZ, R225 ;  /* 0x000000ffff7b7224 */ /* 0x000fc600078e00e1 */
[----:B------:R-:W4:Y:S01]  /*170b0*/  LDL.LU R119, [R1+0x12c] ;  /* 0x00012c0001777983 */ /* 0x000f220000300800 */
[----:B------:R-:W-:-:S03]  /*170c0*/  IMAD.MOV.U32 R128, RZ, RZ, R224 ;  /* 0x000000ffff807224 */ /* 0x000fc600078e00e0 */
[----:B------:R-:W4:Y:S04]  /*170d0*/  LDL.LU R120, [R1+0x110] ;  /* 0x0001100001787983 */ /* 0x000f280000300800 */
[----:B------:R-:W4:Y:S04]  /*170e0*/  LDL.LU R121, [R1+0x114] ;  /* 0x0001140001797983 */ /* 0x000f280000300800 */
[----:B------:R-:W4:Y:S04]  /*170f0*/  LDL.LU R122, [R1+0x118] ;  /* 0x00011800017a7983 */ /* 0x000f280000300800 */
[----:B------:R-:W4:Y:S04]  /*17100*/  LDL.LU R225, [R1+0xe2c] ;  /* 0x000e2c0001e17983 */ /* 0x000f280000300800 */
[----:B------:R-:W4:Y:S01]  /*17110*/  LDL.LU R224, [R1+0xe28] ;  /* 0x000e280001e07983 */ /* 0x000f220000300800 */
[----:B------:R-:W-:-:S02]  /*17120*/  IMAD.MOV.U32 R130, RZ, RZ, R229 ;  /* 0x000000ffff827224 */ /* 0x000fc400078e00e5 */
[----:B------:R-:W-:Y:S01]  /*17130*/  IMAD.MOV.U32 R131, RZ, RZ, R228 ;  /* 0x000000ffff837224 */ /* 0x000fe200078e00e4 */
[----:B------:R-:W4:Y:S01]  /*17140*/  LDL.LU R129, [R1+0xf4] ;  /* 0x0000f40001817983 */ /* 0x000f220000300800 */
[----:B------:R-:W-:Y:S03]  /*17150*/  HMMA.1688.F32.TF32 R228, R212, R76, R132 ;  /* 0x0000004cd4e4723c */ /* 0x000fe60000081084 */
[----:B------:R-:W4:Y:S04]  /*17160*/  LDL.LU R132, [R1+0x140] ;  /* 0x0001400001847983 */ /* 0x000f280000300800 */
[----:B------:R-:W4:Y:S01]  /*17170*/  LDL.LU R133, [R1+0x144] ;  /* 0x0001440001857983 */ /* 0x000f220000300800 */
[----:B------:R-:W-:Y:S03]  /*17180*/  HMMA.1688.F32.TF32 R204, R164, R226, R204 ;  /* 0x000000e2a4cc723c */ /* 0x000fe600000810cc */
[----:B------:R-:W-:Y:S04]  /*17190*/  LDS R164, [R3+0x42100] ;  /* 0x0421000003a47984 */ /* 0x000fe80000000800 */
[----:B------:R-:W-:Y:S04]  /*171a0*/  LDS R166, [R3+0x42900] ;  /* 0x0429000003a67984 */ /* 0x000fe80000000800 */
[----:B------:R-:W-:Y:S04]  /*171b0*/  LDS R165, [R252+0x42100] ;  /* 0x04210000fca57984 */ /* 0x000fe80000000800 */
[----:B------:R-:W2:Y:S01]  /*171c0*/  LDS R167, [R252+0x42900] ;  /* 0x04290000fca77984 */ /* 0x000ea20000000800 */
[C---:B-1----:R-:W-:Y:S08]  /*171d0*/  HMMA.1688.F32.TF32 R176, R156.reuse, R64, R176 ;  /* 0x000000409cb0723c */ /* 0x042ff000000810b0 */
[----:B------:R-:W-:Y:S08]  /*171e0*/  HMMA.1688.F32.TF32 R172, R156, R88, R172 ;  /* 0x000000589cac723c */ /* 0x000ff000000810ac */
[C---:B--2---:R-:W-:Y:S08]  /*171f0*/  HMMA.1688.F32.TF32 R124, R164.reuse, R80, R124 ;  /* 0x00000050a47c723c */ /* 0x044ff0000008107c */
[C---:B---3--:R-:W-:Y:S08]  /*17200*/  HMMA.1688.F32.TF32 R112, R164.reuse, R64, R112 ;  /* 0x00000040a470723c */ /* 0x048ff00000081070 */
[----:B----4-:R-:W-:Y:S01]  /*17210*/  HMMA.1688.F32.TF32 R116, R164, R88, R116 ;  /* 0x00000058a474723c */ /* 0x010fe20000081074 */
[----:B------:R-:W-:-:S02]  /*17220*/  IMAD.MOV.U32 R134, RZ, RZ, R225 ;  /* 0x000000ffff867224 */ /* 0x000fc400078e00e1 */
[----:B------:R-:W-:-:S05]  /*17230*/  IMAD.MOV.U32 R135, RZ, RZ, R224 ;  /* 0x000000ffff877224 */ /* 0x000fca00078e00e0 */
[C---:B------:R-:W-:Y:S08]  /*17240*/  HMMA.1688.F32.TF32 R224, R212.reuse, R72, R136 ;  /* 0x00000048d4e0723c */ /* 0x040ff00000081088 */
[----:B------:R-:W-:Y:S08]  /*17250*/  HMMA.1688.F32.TF32 R212, R212, R68, R140 ;  /* 0x00000044d4d4723c */ /* 0x000ff0000008108c */
[C---:B------:R-:W-:Y:S08]  /*17260*/  HMMA.1688.F32.TF32 R140, R164.reuse, R60, R132 ;  /* 0x0000003ca48c723c */ /* 0x040ff00000081084 */
[C---:B------:R-:W-:Y:S08]  /*17270*/  HMMA.1688.F32.TF32 R120, R164.reuse, R84, R120 ;  /* 0x00000054a478723c */ /* 0x040ff00000081078 */
[C---:B------:R-:W-:Y:S08]  /*17280*/  HMMA.1688.F32.TF32 R128, R164.reuse, R76, R128 ;  /* 0x0000004ca480723c */ /* 0x040ff00000081080 */
[C---:B------:R-:W-:Y:S01]  /*17290*/  HMMA.1688.F32.TF32 R132, R164.reuse, R72, R248 ;  /* 0x00000048a484723c */ /* 0x040fe200000810f8 */
[----:B------:R-:W-:Y:S04]  /*172a0*/  LDS R248, [R2+0x42180] ;  /* 0x0421800002f87984 */ /* 0x000fe80000000800 */
[----:B------:R-:W-:Y:S03]  /*172b0*/  LDS R250, [R2+0x42980] ;  /* 0x0429800002fa7984 */ /* 0x000fe60000000800 */
[----:B------:R-:W-:Y:S01]  /*172c0*/  HMMA.1688.F32.TF32 R136, R164, R68, R180 ;  /* 0x00000044a488723c */ /* 0x000fe200000810b4 */
[----:B------:R-:W-:Y:S04]  /*172d0*/  LDS R249, [R0+0x42180] ;  /* 0x0421800000f97984 */ /* 0x000fe80000000800 */
[----:B------:R-:W-:Y:S03]  /*172e0*/  LDS R251, [R0+0x42980] ;  /* 0x0429800000fb7984 */ /* 0x000fe60000000800 */
[C---:B------:R-:W-:Y:S01]  /*172f0*/  HMMA.1688.F32.TF32 R164, R156.reuse, R60, R184 ;  /* 0x0000003c9ca4723c */ /* 0x040fe200000810b8 */
[----:B------:R-:W2:Y:S04]  /*17300*/  LDL.LU R184, [R1+0x1d0] ;  /* 0x0001d00001b87983 */ /* 0x000ea80000300800 */
[----:B------:R-:W-:Y:S04]  /*17310*/  LDS R180, [R3+0x43000] ;  /* 0x0430000003b47984 */ /* 0x000fe80000000800 */
[----:B------:R-:W-:Y:S04]  /*17320*/  LDS R182, [R3+0x43800] ;  /* 0x0438000003b67984 */ /* 0x000fe80000000800 */
[----:B------:R-:W-:Y:S04]  /*17330*/  LDS R181, [R252+0x43000] ;  /* 0x04300000fcb57984 */ /* 0x000fe80000000800 */
[----:B------:R-:W-:Y:S06]  /*17340*/  LDS R183, [R252+0x43800] ;  /* 0x04380000fcb77984 */ /* 0x000fec0000000800 */
[----:B------:R1:W-:Y:S04]  /*17350*/  STL.64 [R1+0x160], R164 ;  /* 0x000160a401007387 */ /* 0x0003e80000100a00 */
[----:B------:R3:W-:Y:S04]  /*17360*/  STL.64 [R1+0x168], R166 ;  /* 0x000168a601007387 */ /* 0x0007e80000100a00 */
[----:B------:R-:W2:Y:S04]  /*17370*/  LDL.LU R185, [R1+0x1d4] ;  /* 0x0001d40001b97983 */ /* 0x000ea80000300800 */
[----:B------:R-:W2:Y:S04]  /*17380*/  LDL.LU R186, [R1+0x1d8] ;  /* 0x0001d80001ba7983 */ /* 0x000ea80000300800 */
[----:B------:R-:W2:Y:S04]  /*17390*/  LDL.LU R187, [R1+0x1dc] ;  /* 0x0001dc0001bb7983 */ /* 0x000ea80000300800 */
[----:B-1----:R-:W4:Y:S04]  /*173a0*/  LDL.LU R164, [R1+0x1f0] ;  /* 0x0001f00001a47983 */ /* 0x002f280000300800 */
[----:B------:R-:W-:Y:S04]  /*173b0*/  STL.64 [R1+0x150], R176 ;  /* 0x000150b001007387 */ /* 0x000fe80000100a00 */
[----:B------:R-:W-:Y:S04]  /*173c0*/  STL.64 [R1+0x158], R178 ;  /* 0x000158b201007387 */ /* 0x000fe80000100a00 */
[----:B------:R-:W-:Y:S04]  /*173d0*/  STL.64 [R1+0x140], R172 ;  /* 0x000140ac01007387 */ /* 0x000fe80000100a00 */
[----:B------:R1:W-:Y:S04]  /*173e0*/  STL.64 [R1+0x148], R174 ;  /* 0x000148ae01007387 */ /* 0x0003e80000100a00 */
[----:B------:R-:W4:Y:S04]  /*173f0*/  LDL.LU R165, [R1+0x1f4] ;  /* 0x0001f40001a57983 */ /* 0x000f280000300800 */
[----:B---3--:R-:W4:Y:S01]  /*17400*/  LDL.LU R166, [R1+0x1f8] ;  /* 0x0001f80001a67983 */ /* 0x008f220000300800 */
[C---:B-1----:R-:W-:Y:S03]  /*17410*/  HMMA.1688.F32.TF32 R172, R156.reuse, R84, R168 ;  /* 0x000000549cac723c */ /* 0x042fe600000810a8 */
[----:B------:R-:W4:Y:S04]  /*17420*/  LDL.LU R167, [R1+0x1fc] ;  /* 0x0001fc0001a77983 */ /* 0x000f280000300800 */
[----:B------:R-:W3:Y:S04]  /*17430*/  LDL.LU R168, [R1+0x1e0] ;  /* 0x0001e00001a87983 */ /* 0x000ee80000300800 */
[----:B------:R-:W-:Y:S04]  /*17440*/  LDS R176, [R3+0x43080] ;  /* 0x0430800003b07984 */ /* 0x000fe80000000800 */
[----:B------:R-:W-:Y:S04]  /*17450*/  LDS R178, [R3+0x43880] ;  /* 0x0438800003b27984 */ /* 0x000fe80000000800 */
[----:B------:R-:W-:Y:S04]  /*17460*/  LDS R177, [R252+0x43080] ;  /* 0x04308000fcb17984 */ /* 0x000fe80000000800 */
[----:B------:R-:W-:Y:S04]  /*17470*/  LDS R179, [R252+0x43880] ;  /* 0x04388000fcb37984 */ /* 0x000fe80000000800 */
[----:B------:R-:W-:Y:S04]  /*17480*/  STL.64 [R1+0x130], R172 ;  /* 0x000130ac01007387 */ /* 0x000fe80000100a00 */
[----:B------:R1:W-:Y:S04]  /*17490*/  STL.64 [R1+0x138], R174 ;  /* 0x000138ae01007387 */ /* 0x0003e80000100a00 */
[----:B------:R-:W3:Y:S04]  /*174a0*/  LDL.LU R169, [R1+0x1e4] ;  /* 0x0001e40001a97983 */ /* 0x000ee80000300800 */
[----:B------:R-:W3:Y:S01]  /*174b0*/  LDL.LU R170, [R1+0x1e8] ;  /* 0x0001e80001aa7983 */ /* 0x000ee20000300800 */
[C---:B-1----:R-:W-:Y:S03]  /*174c0*/  HMMA.1688.F32.TF32 R172, R156.reuse, R80, R44 ;  /* 0x000000509cac723c */ /* 0x042fe6000008102c */
[----:B------:R-:W3:Y:S04]  /*174d0*/  LDL.LU R171, [R1+0x1ec] ;  /* 0x0001ec0001ab7983 */ /* 0x000ee80000300800 */
[----:B------:R-:W2:Y:S11]  /*174e0*/  LDL.LU R44, [R1+0x220] ;  /* 0x00022000012c7983 */ /* 0x000eb60000300800 */
[----:B------:R-:W-:Y:S05]  /*174f0*/  @!UPT UIADD3 URZ, URZ, URZ, URZ ;  /* 0x0000003f3f3ff290 */ /* 0x000fea000fffe03f */
[----:B------:R-:W-:Y:S04]  /*17500*/  STL.64 [R1+0x120], R172 ;  /* 0x000120ac01007387 */ /* 0x000fe80000100a00 */
[----:B------:R1:W-:Y:S04]  /*17510*/  STL.64 [R1+0x128], R174 ;  /* 0x000128ae01007387 */ /* 0x0003e80000100a00 */
[----:B------:R-:W2:Y:S04]  /*17520*/  LDL.LU R45, [R1+0x224] ;  /* 0x00022400012d7983 */ /* 0x000ea80000300800 */
[----:B------:R-:W2:Y:S01]  /*17530*/  LDL.LU R46, [R1+0x228] ;  /* 0x00022800012e7983 */ /* 0x000ea20000300800 */
[C---:B-1----:R-:W-:Y:S03]  /*17540*/  HMMA.1688.F32.TF32 R172, R156.reuse, R76, R32 ;  /* 0x0000004c9cac723c */ /* 0x042fe60000081020 */
[----:B------:R-:W2:Y:S04]  /*17550*/  LDL.LU R47, [R1+0x22c] ;  /* 0x00022c00012f7983 */ /* 0x000ea80000300800 */
        /* <DEDUP_REMOVED lines=8> */
[----:B------:R-:W2:Y:S01]  /*175e0*/  LDL.LU R24, [R1+0x210] ;  /* 0x0002100001187983 */ /* 0x000ea20000300800 */
[----:B------:R-:W-:Y:S11]  /*175f0*/  HMMA.1688.F32.TF32 R156, R156, R68, R36 ;  /* 0x000000449c9c723c */ /* 0x000ff60000081024 */
[----:B------:R-:W-:Y:S04]  /*17600*/  @!UPT UIADD3 URZ, URZ, URZ, URZ ;  /* 0x0000003f3f3ff290 */ /* 0x000fe8000fffe03f */
[----:B------:R-:W-:Y:S04]  /*17610*/  STL.64 [R1+0x100], R172 ;  /* 0x000100ac01007387 */ /* 0x000fe80000100a00 */
[----:B------:R-:W-:Y:S04]  /*17620*/  STL.64 [R1+0x108], R174 ;  /* 0x000108ae01007387 */ /* 0x000fe80000100a00 */
[----:B------:R-:W2:Y:S04]  /*17630*/  LDL.LU R25, [R1+0x214] ;  /* 0x0002140001197983 */ /* 0x000ea80000300800 */
[----:B------:R-:W2:Y:S04]  /*17640*/  LDL.LU R26, [R1+0x218] ;  /* 0x00021800011a7983 */ /* 0x000ea80000300800 */
[----:B------:R-:W2:Y:S04]  /*17650*/  LDL.LU R27, [R1+0x21c] ;  /* 0x00021c00011b7983 */ /* 0x000ea80000300800 */
[----:B------:R-:W2:Y:S04]  /*17660*/  LDL.LU R36, [R1+0x230] ;  /* 0x0002300001247983 */ /* 0x000ea80000300800 */
[----:B------:R1:W-:Y:S04]  /*17670*/  STL.64 [R1+0xf0], R156 ;  /* 0x0000f09c01007387 */ /* 0x0003e80000100a00 */
[----:B------:R1:W-:Y:S04]  /*17680*/  STL.64 [R1+0xf8], R158 ;  /* 0x0000f89e01007387 */ /* 0x0003e80000100a00 */
[----:B------:R-:W2:Y:S04]  /*17690*/  LDL.LU R37, [R1+0x234] ;  /* 0x0002340001257983 */ /* 0x000ea80000300800 */
[----:B------:R-:W2:Y:S04]  /*176a0*/  LDL.LU R38, [R1+0x238] ;  /* 0x0002380001267983 */ /* 0x000ea80000300800 */
[----:B------:R-:W2:Y:S04]  /*176b0*/  LDL.LU R39, [R1+0x23c] ;  /* 0x00023c0001277983 */ /* 0x000ea80000300800 */
[----:B-1----:R-:W2:Y:S04]  /*176c0*/  LDL.LU R156, [R1+0x200] ;  /* 0x00020000019c7983 */ /* 0x002ea80000300800 */
[----:B------:R-:W2:Y:S04]  /*176d0*/  LDL.LU R157, [R1+0x204] ;  /* 0x00020400019d7983 */ /* 0x000ea80000300800 */
[----:B------:R-:W2:Y:S04]  /*176e0*/  LDL.LU R158, [R1+0x208] ;  /* 0x00020800019e7983 */ /* 0x000ea80000300800 */
[----:B------:R-:W2:Y:S04]  /*176f0*/  LDL.LU R159, [R1+0x20c] ;  /* 0x00020c00019f7983 */ /* 0x000ea80000300800 */
[----:B------:R-:W-:Y:S04]  /*17700*/  LDS R172, [R3+0x42180] ;  /* 0x0421800003ac7984 */ /* 0x000fe80000000800 */
[----:B------:R-:W-:Y:S04]  /*17710*/  LDS R174, [R3+0x42980] ;  /* 0x0429800003ae7984 */ /* 0x000fe80000000800 */
[----:B------:R-:W-:Y:S04]  /*17720*/  LDS R173, [R252+0x42180] ;  /* 0x04218000fcad7984 */ /* 0x000fe80000000800 */
[----:B------:R-:W4:Y:S02]  /*17730*/  LDS R175, [R252+0x42980] ;  /* 0x04298000fcaf7984 */ /* 0x000f240000000800 */
[C---:B----4-:R-:W-:Y:S08]  /*17740*/  HMMA.1688.F32.TF32 R164, R172.reuse, R76, R164 ;  /* 0x0000004caca4723c */ /* 0x050ff000000810a4 */
[C---:B---3--:R-:W-:Y:S08]  /*17750*/  HMMA.1688.F32.TF32 R168, R172.reuse, R72, R168 ;  /* 0x00000048aca8723c */ /* 0x048ff000000810a8 */
[C---:B--2---:R-:W-:Y:S08]  /*17760*/  HMMA.1688.F32.TF32 R44, R172.reuse, R88, R44 ;  /* 0x00000058ac2c723c */ /* 0x044ff0000008102c */
[C---:B------:R-:W-:Y:S08]  /*17770*/  HMMA.1688.F32.TF32 R32, R172.reuse, R60, R32 ;  /* 0x0000003cac20723c */ /* 0x040ff00000081020 */
[C---:B------:R-:W-:Y:S08]  /*17780*/  HMMA.1688.F32.TF32 R24, R172.reuse, R84, R24 ;  /* 0x00000054ac18723c */ /* 0x040ff00000081018 */
[C---:B------:R-:W-:Y:S08]  /*17790*/  HMMA.1688.F32.TF32 R36, R172.reuse, R64, R36 ;  /* 0x00000040ac24723c */ /* 0x040ff00000081024 */
[C---:B------:R-:W-:Y:S08]  /*177a0*/  HMMA.1688.F32.TF32 R156, R172.reuse, R80, R156 ;  /* 0x00000050ac9c723c */ /* 0x040ff0000008109c */
[----:B------:R-:W-:Y:S08]  /*177b0*/  HMMA.1688.F32.TF32 R172, R172, R68, R184 ;  /* 0x00000044acac723c */ /* 0x000ff000000810b8 */
[C---:B------:R-:W-:Y:S08]  /*177c0*/  HMMA.1688.F32.TF32 R184, R248.reuse, R60, R220 ;  /* 0x0000003cf8b8723c */ /* 0x040ff000000810dc */
[C---:B------:R-:W-:Y:S08]  /*177d0*/  HMMA.1688.F32.TF32 R220, R248.reuse, R64, R216 ;  /* 0x00000040f8dc723c */ /* 0x040ff000000810d8 */
[C---:B------:R-:W-:Y:S07]  /*177e0*/  HMMA.1688.F32.TF32 R216, R248.reuse, R88, R12 ;  /* 0x00000058f8d8723c */ /* 0x040fee000008100c */
[----:B------:R-:W-:Y:S01]  /*177f0*/  STL.64 [R1+0xa0], R184 ;  /* 0x0000a0b801007387 */ /* 0x000fe20000100a00 */
[C---:B------:R-:W-:Y:S03]  /*17800*/  HMMA.1688.F32.TF32 R12, R248.reuse, R80, R4 ;  /* 0x00000050f80c723c */ /* 0x040fe60000081004 */
[----:B------:R1:W-:Y:S05]  /*17810*/  STL.64 [R1+0xa8], R186 ;  /* 0x0000a8ba01007387 */ /* 0x0003ea0000100a00 */
[C---:B------:R-:W-:Y:S08]  /*17820*/  HMMA.1688.F32.TF32 R4, R248.reuse, R72, R192 ;  /* 0x00000048f804723c */ /* 0x040ff000000810c0 */
[C---:B-1----:R-:W-:Y:S01]  /*17830*/  HMMA.1688.F32.TF32 R184, R248.reuse, R84, R8 ;  /* 0x00000054f8b8723c */ /* 0x042fe20000081008 */
[----:B------:R-:W-:Y:S04]  /*17840*/  STL.64 [R1+0x70], R220 ;  /* 0x000070dc01007387 */ /* 0x000fe80000100a00 */
[----:B------:R-:W-:Y:S03]  /*17850*/  LDS R192, [R3+0x43180] ;  /* 0x0431800003c07984 */ /* 0x000fe60000000800 */
[C---:B------:R-:W-:Y:S01]  /*17860*/  HMMA.1688.F32.TF32 R8, R248.reuse, R76, R188 ;  /* 0x0000004cf808723c */ /* 0x040fe200000810bc */
[----:B------:R-:W-:Y:S04]  /*17870*/  LDS R194, [R3+0x43980] ;  /* 0x0439800003c27984 */ /* 0x000fe80000000800 */
[----:B------:R-:W-:Y:S03]  /*17880*/  LDS R193, [R252+0x43180] ;  /* 0x04318000fcc17984 */ /* 0x000fe60000000800 */
[----:B------:R-:W-:Y:S01]  /*17890*/  HMMA.1688.F32.TF32 R248, R248, R68, R204 ;  /* 0x00000044f8f8723c */ /* 0x000fe200000810cc */
        /* <DEDUP_REMOVED lines=9> */
[----:B------:R1:W-:Y:S04]  /*17930*/  STL.64 [R1+0xd00], R250 ;  /* 0x000d00fa01007387 */ /* 0x0003e80000100a00 */
[----:B------:R-:W-:Y:S04]  /*17940*/  STL.64 [R1], R4 ;  /* 0x0000000401007387 */ /* 0x000fe80000100a00 */
[----:B------:R-:W-:Y:S04]  /*17950*/  STL.64 [R1+0x8], R6 ;  /* 0x0000080601007387 */ /* 0x000fe80000100a00 */
[----:B------:R2:W-:Y:S01]  /*17960*/  STL.64 [R1+0xcf8], R248 ;  /* 0x000cf8f801007387 */ /* 0x0005e20000100a00 */
[----:B-1----:R-:W-:-:S02]  /*17970*/  IMAD.MOV.U32 R250, RZ, RZ, R241 ;  /* 0x000000fffffa7224 */ /* 0x002fc400078e00f1 */
[----:B------:R-:W-:Y:S01]  /*17980*/  IMAD.MOV.U32 R251, RZ, RZ, R240 ;  /* 0x000000fffffb7224 */ /* 0x000fe200078e00f0 */
[----:B------:R-:W-:Y:S01]  /*17990*/  HMMA.1688.F32.TF32 R92, R176, R62, R92 ;  /* 0x0000003eb05c723c */ /* 0x000fe2000008105c */
[----:B------:R-:W-:Y:S01]  /*179a0*/  LDS R195, [R252+0x43980] ;  /* 0x04398000fcc37984 */ /* 0x000fe20000000800 */
[----:B--2---:R-:W-:Y:S02]  /*179b0*/  IMAD.MOV.U32 R248, RZ, RZ, R243 ;  /* 0x000000fffff87224 */ /* 0x004fe400078e00f3 */
[----:B------:R-:W-:-:S04]  /*179c0*/  IMAD.MOV.U32 R249, RZ, RZ, R242 ;  /* 0x000000fffff97224 */ /* 0x000fc800078e00f2 */
[C---:B------:R-:W-:Y:S01]  /*179d0*/  HMMA.1688.F32.TF32 R240, R180.reuse, R62, R52 ;  /* 0x0000003eb4f0723c */ /* 0x040fe20000081034 */
[----:B------:R-:W-:Y:S01]  /*179e0*/  IMAD.MOV.U32 R220, RZ, RZ, R70 ;  /* 0x000000ffffdc7224 */ /* 0x000fe200078e0046 */
[----:B------:R-:W-:Y:S06]  /*179f0*/  LDS R52, [R3+0x43100] ;  /* 0x0431000003347984 */ /* 0x000fec0000000800 */
[----:B------:R-:W-:Y:S01]  /*17a00*/  HMMA.1688.F32.TF32 R216, R180, R66, R56 ;  /* 0x00000042b4d8723c */ /* 0x000fe20000081038 */
[----:B------:R-:W-:Y:S01]  /*17a10*/  IMAD.MOV.U32 R221, RZ, RZ, R71 ;  /* 0x000000ffffdd7224 */ /* 0x000fe200078e0047 */
[----:B------:R-:W-:Y:S01]  /*17a20*/  LDS R54, [R3+0x43900] ;  /* 0x0439000003367984 */ /* 0x000fe20000000800 */
[----:B------:R-:W-:-:S02]  /*17a30*/  IMAD.MOV.U32 R222, RZ, RZ, R74 ;  /* 0x000000ffffde7224 */ /* 0x000fc400078e004a */
[----:B------:R-:W-:Y:S01]  /*17a40*/  IMAD.MOV.U32 R223, RZ, RZ, R75 ;  /* 0x000000ffffdf7224 */ /* 0x000fe200078e004b */
[----:B------:R-:W-:Y:S01]  /*17a50*/  LDS R53, [R252+0x43100] ;  /* 0x04310000fc357984 */ /* 0x000fe20000000800 */
[----:B------:R-:W-:Y:S02]  /*17a60*/  IMAD.MOV.U32 R56, RZ, RZ, R28 ;  /* 0x000000ffff387224 */ /* 0x000fe400078e001c */
[----:B------:R-:W-:Y:S01]  /*17a70*/  IMAD.MOV.U32 R188, RZ, RZ, R78 ;  /* 0x000000ffffbc7224 */ /* 0x000fe200078e004e */
[----:B------:R-:W1:Y:S05]  /*17a80*/  LDS R55, [R252+0x43900] ;  /* 0x04390000fc377984 */ /* 0x000e6a0000000800 */
[----:B------:R2:W-:Y:S04]  /*17a90*/  STL.64 [R1+0xd10], R242 ;  /* 0x000d10f201007387 */ /* 0x0005e80000100a00 */
[----:B------:R3:W-:Y:S01]  /*17aa0*/  STL.64 [R1+0xd08], R240 ;  /* 0x000d08f001007387 */ /* 0x0007e20000100a00 */
[----:B------:R-:W-:-:S02]  /*17ab0*/  IMAD.MOV.U32 R57, RZ, RZ, R29 ;  /* 0x000000ffff397224 */ /* 0x000fc400078e001d */
[----:B------:R-:W-:Y:S02]  /*17ac0*/  IMAD.MOV.U32 R58, RZ, RZ, R30 ;  /* 0x000000ffff3a7224 */ /* 0x000fe400078e001e */
[----:B--2---:R-:W-:Y:S02]  /*17ad0*/  IMAD.MOV.U32 R242, RZ, RZ, R42 ;  /* 0x000000fffff27224 */ /* 0x004fe400078e002a */
[----:B---3--:R-:W-:Y:S02]  /*17ae0*/  IMAD.MOV.U32 R240, RZ, RZ, R40 ;  /* 0x000000fffff07224 */ /* 0x008fe400078e0028 */
[----:B------:R-:W2:Y:S01]  /*17af0*/  LDL.LU R40, [R1+0xe24] ;  /* 0x000e240001287983 */ /* 0x000ea20000300800 */
[----:B------:R-:W-:Y:S02]  /*17b00*/  IMAD.MOV.U32 R241, RZ, RZ, R41 ;  /* 0x000000fffff17224 */ /* 0x000fe400078e0029 */
[----:B------:R-:W-:Y:S01]  /*17b10*/  IMAD.MOV.U32 R243, RZ, RZ, R43 ;  /* 0x000000fffff37224 */ /* 0x000fe200078e002b */
[----:B------:R-:W2:Y:S04]  /*17b20*/  LDL.LU R41, [R1+0xe20] ;  /* 0x000e200001297983 */ /* 0x000ea80000300800 */
[----:B------:R-:W2:Y:S01]  /*17b30*/  LDL.LU R42, [R1+0xe1c] ;  /* 0x000e1c00012a7983 */ /* 0x000ea20000300800 */
[----:B------:R-:W-:-:S03]  /*17b40*/  IMAD.MOV.U32 R59, RZ, RZ, R31 ;  /* 0x000000ffff3b7224 */ /* 0x000fc600078e001f */
[----:B------:R-:W2:Y:S04]  /*17b50*/  LDL.LU R43, [R1+0xe18] ;  /* 0x000e1800012b7983 */ /* 0x000ea80000300800 */
[----:B------:R-:W3:Y:S04]  /*17b60*/  LDL.LU R28, [R1+0xe14] ;  /* 0x000e1400011c7983 */ /* 0x000ee80000300800 */
[----:B------:R-:W3:Y:S04]  /*17b70*/  LDL.LU R29, [R1+0xe10] ;  /* 0x000e1000011d7983 */ /* 0x000ee80000300800 */
[----:B------:R-:W3:Y:S04]  /*17b80*/  LDL.LU R30, [R1+0xe0c] ;  /* 0x000e0c00011e7983 */ /* 0x000ee80000300800 */
[----:B------:R-:W3:Y:S04]  /*17b90*/  LDL.LU R31, [R1+0xe08] ;  /* 0x000e0800011f7983 */ /* 0x000ee80000300800 */
[----:B------:R-:W4:Y:S01]  /*17ba0*/  LDL.LU R70, [R1+0xe04] ;  /* 0x000e040001467983 */ /* 0x000f220000300800 */
[----:B------:R-:W-:-:S03]  /*17bb0*/  IMAD.MOV.U32 R189, RZ, RZ, R79 ;  /* 0x000000ffffbd7224 */ /* 0x000fc600078e004f */
[----:B------:R-:W4:Y:S01]  /*17bc0*/  LDL.LU R71, [R1+0xe00] ;  /* 0x000e000001477983 */ /* 0x000f220000300800 */
[----:B------:R-:W-:-:S03]  /*17bd0*/  IMAD.MOV.U32 R190, RZ, RZ, R82 ;  /* 0x000000ffffbe7224 */ /* 0x000fc600078e0052 */
[----:B------:R-:W2:Y:S01]  /*17be0*/  LDL.LU R74, [R1+0xdfc] ;  /* 0x000dfc00014a7983 */ /* 0x000ea20000300800 */
        /* <DEDUP_REMOVED lines=9> */
[----:B------:R-:W2:Y:S04]  /*17c80*/  LDL.LU R83, [R1+0xde8] ;  /* 0x000de80001537983 */ /* 0x000ea80000300800 */
[----:B------:R-:W2:Y:S04]  /*17c90*/  LDL.LU R86, [R1+0xde4] ;  /* 0x000de40001567983 */ /* 0x000ea80000300800 */
[----:B------:R-:W2:Y:S04]  /*17ca0*/  LDL.LU R87, [R1+0xde0] ;  /* 0x000de00001577983 */ /* 0x000ea80000300800 */
[----:B------:R-:W3:Y:S04]  /*17cb0*/  LDL.LU R90, [R1+0xddc] ;  /* 0x000ddc00015a7983 */ /* 0x000ee80000300800 */
[----:B------:R-:W3:Y:S04]  /*17cc0*/  LDL.LU R91, [R1+0xdd8] ;  /* 0x000dd800015b7983 */ /* 0x000ee80000300800 */
[----:B------:R-:W-:Y:S04]  /*17cd0*/  STL.64 [R1+0xd20], R218 ;  /* 0x000d20da01007387 */ /* 0x000fe80000100a00 */
[----:B------:R1:W-:Y:S04]  /*17ce0*/  STL.64 [R1+0xd18], R216 ;  /* 0x000d18d801007387 */ /* 0x0003e80000100a00 */
[----:B-1----:R-:W4:Y:S04]  /*17cf0*/  LDL.LU R216, [R1+0x170] ;  /* 0x0001700001d87983 */ /* 0x002f280000300800 */
[----:B------:R-:W4:Y:S04]  /*17d00*/  LDL.LU R217, [R1+0x174] ;  /* 0x0001740001d97983 */ /* 0x000f280000300800 */
[----:B------:R-:W4:Y:S04]  /*17d10*/  LDL.LU R218, [R1+0x178] ;  /* 0x0001780001da7983 */ /* 0x000f280000300800 */
[----:B------:R-:W4:Y:S01]  /*17d20*/  LDL.LU R219, [R1+0x17c] ;  /* 0x00017c0001db7983 */ /* 0x000f220000300800 */
[----:B------:R-:W-:Y:S08]  /*17d30*/  HMMA.1688.F32.TF32 R96, R176, R66, R96 ;  /* 0x00000042b060723c */ /* 0x000ff00000081060 */
[C---:B------:R-:W-:Y:S08]  /*17d40*/  HMMA.1688.F32.TF32 R140, R52.reuse, R62, R140 ;  /* 0x0000003e348c723c */ /* 0x040ff0000008108c */
[----:B------:R-:W-:Y:S08]  /*17d50*/  HMMA.1688.F32.TF32 R112, R52, R66, R112 ;  /* 0x000000423470723c */ /* 0x000ff00000081070 */
[C---:B---3--:R-:W-:Y:S01]  /*17d60*/  HMMA.1688.F32.TF32 R204, R180.reuse, R90, R28 ;  /* 0x0000005ab4cc723c */ /* 0x048fe2000008101c */
[----:B------:R-:W-:Y:S04]  /*17d70*/  LDS R28, [R2+0x43080] ;  /* 0x04308000021c7984 */ /* 0x000fe80000000800 */
[----:B------:R-:W-:Y:S04]  /*17d80*/  LDS R30, [R2+0x43880] ;  /* 0x04388000021e7984 */ /* 0x000fe80000000800 */
[----:B------:R-:W-:Y:S04]  /*17d90*/  LDS R29, [R0+0x43080] ;  /* 0x04308000001d7984 */ /* 0x000fe80000000800 */
[----:B------:R-:W1:Y:S01]  /*17da0*/  LDS R31, [R0+0x43880] ;  /* 0x04388000001f7984 */ /* 0x000e620000000800 */
[C---:B--2---:R-:W-:Y:S03]  /*17db0*/  HMMA.1688.F32.TF32 R4, R180.reuse, R86, R40 ;  /* 0x00000056b404723c */ /* 0x044fe60000081028 */
[----:B------:R-:W-:Y:S04]  /*17dc0*/  LDS R40, [R2+0x43000] ;  /* 0x0430000002287984 */ /* 0x000fe80000000800 */
[----:B------:R-:W-:Y:S04]  /*17dd0*/  LDS R42, [R2+0x43800] ;  /* 0x04380000022a7984 */ /* 0x000fe80000000800 */
[----:B------:R-:W-:Y:S04]  /*17de0*/  STL.64 [R1+0xd30], R206 ;  /* 0x000d30ce01007387 */ /* 0x000fe80000100a00 */
[----:B------:R-:W-:Y:S01]  /*17df0*/  STL.64 [R1+0xd28], R204 ;  /* 0x000d28cc01007387 */ /* 0x000fe20000100a00 */
[C---:B------:R-:W-:Y:S03]  /*17e00*/  HMMA.1688.F32.TF32 R48, R180.reuse, R82, R48 ;  /* 0x00000052b430723c */ /* 0x040fe60000081030 */
[----:B------:R-:W-:Y:S04]  /*17e10*/  LDS R41, [R0+0x43000] ;  /* 0x0430000000297984 */ /* 0x000fe80000000800 */
[----:B------:R-:W-:Y:S04]  /*17e20*/  STL.64 [R1+0xd40], R6 ;  /* 0x000d400601007387 */ /* 0x000fe80000100a00 */
[----:B------:R1:W-:Y:S01]  /*17e30*/  STL.64 [R1+0xd38], R4 ;  /* 0x000d380401007387 */ /* 0x0003e20000100a00 */
[----:B------:R-:W-:Y:S03]  /*17e40*/  HMMA.1688.F32.TF32 R16, R180, R78, R16 ;  /* 0x0000004eb410723c */ /* 0x000fe60000081010 */
[----:B------:R-:W2:Y:S05]  /*17e50*/  LDS R43, [R0+0x43800] ;  /* 0x04380000002b7984 */ /* 0x000eaa0000000800 */
[C---:B-1----:R-:W-:Y:S11]  /*17e60*/  HMMA.1688.F32.TF32 R4, R28.reuse, R66, R56 ;  /* 0x000000421c04723c */ /* 0x042ff60000081038 */
[----:B------:R-:W-:Y:S11]  /*17e70*/  @!UPT UIADD3 URZ, URZ, URZ, URZ ;  /* 0x0000003f3f3ff290 */ /* 0x000ff6000fffe03f */
[----:B------:R-:W-:Y:S02]  /*17e80*/  @!UPT UIADD3 URZ, URZ, URZ, URZ ;  /* 0x0000003f3f3ff290 */ /* 0x000fe4000fffe03f */
[----:B------:R-:W-:Y:S02]  /*17e90*/  IMAD.MOV.U32 R65, RZ, RZ, R4 ;  /* 0x000000ffff417224 */ /* 0x000fe400078e0004 */
        /* <DEDUP_REMOVED lines=11> */
[C---:B------:R-:W-:Y:S08]  /*17f50*/  HMMA.1688.F32.TF32 R20, R180.reuse, R74, R20 ;  /* 0x0000004ab414723c */ /* 0x040ff00000081014 */
[----:B----4-:R-:W-:Y:S08]  /*17f60*/  HMMA.1688.F32.TF32 R160, R180, R70, R160 ;  /* 0x00000046b4a0723c */ /* 0x010ff000000810a0 */
[----:B------:R-:W-:-:S02]  /*17f70*/  IMAD.MOV.U32 R76, RZ, RZ, R4 ;  /* 0x000000ffff4c7224 */ /* 0x000fc400078e0004 */
[----:B------:R-:W-:Y:S02]  /*17f80*/  IMAD.MOV.U32 R77, RZ, RZ, R5 ;  /* 0x000000ffff4d7224 */ /* 0x000fe400078e0005 */
[----:B------:R-:W-:Y:S02]  /*17f90*/  IMAD.MOV.U32 R81, RZ, RZ, R6 ;  /* 0x000000ffff517224 */ /* 0x000fe400078e0006 */
[----:B------:R-:W-:Y:S02]  /*17fa0*/  IMAD.MOV.U32 R80, RZ, RZ, R7 ;  /* 0x000000ffff507224 */ /* 0x000fe400078e0007 */
[----:B------:R-:W-:Y:S01]  /*17fb0*/  HMMA.1688.F32.TF32 R4, R28, R82, R236 ;  /* 0x000000521c04723c */ /* 0x000fe200000810ec */
[----:B------:R-:W-:Y:S04]  /*17fc0*/  STL.64 [R1+0xd50], R50 ;  /* 0x000d503201007387 */ /* 0x000fe80000100a00 */
[----:B------:R-:W-:Y:S04]  /*17fd0*/  STL.64 [R1+0xd48], R48 ;  /* 0x000d483001007387 */ /* 0x000fe80000100a00 */
[----:B------:R-:W-:Y:S04]  /*17fe0*/  STL.64 [R1+0xd60], R18 ;  /* 0x000d601201007387 */ /* 0x000fe80000100a00 */
[----:B------:R-:W-:Y:S04]  /*17ff0*/  STL.64 [R1+0xd58], R16 ;  /* 0x000d581001007387 */ /* 0x000fe80000100a00 */
[----:B------:R-:W-:Y:S04]  /*18000*/  STL.64 [R1+0xd70], R22 ;  /* 0x000d701601007387 */ /* 0x000fe80000100a00 */
[----:B------:R-:W-:Y:S04]  /*18010*/  STL.64 [R1+0xd68], R20 ;  /* 0x000d681401007387 */ /* 0x000fe80000100a00 */
[----:B------:R-:W-:Y:S04]  /*18020*/  STL [R1+0xcf4], R163 ;  /* 0x000cf4a301007387 */ /* 0x000fe80000100800 */
[----:B------:R-:W-:Y:S01]  /*18030*/  STL [R1+0xcd4], R92 ;  /* 0x000cd45c01007387 */ /* 0x000fe20000100800 */
[----:B------:R-:W-:-:S03]  /*18040*/  IMAD.MOV.U32 R85, RZ, RZ, R6 ;  /* 0x000000ffff557224 */ /* 0x000fc600078e0006 */
[----:B------:R-:W-:Y:S01]  /*18050*/  STL [R1+0xcd0], R93 ;  /* 0x000cd05d01007387 */ /* 0x000fe20000100800 */
[----:B------:R-:W-:-:S03]  /*18060*/  IMAD.MOV.U32 R84, RZ, RZ, R7 ;  /* 0x000000ffff547224 */ /* 0x000fc600078e0007 */
[----:B------:R1:W-:Y:S04]  /*18070*/  STL [R1+0xccc], R94 ;  /* 0x000ccc5e01007387 */ /* 0x0003e80000100800 */
[----:B------:R3:W-:Y:S01]  /*18080*/  STL [R1+0xcc8], R95 ;  /* 0x000cc85f01007387 */ /* 0x0007e20000100800 */
[----:B------:R-:W-:Y:S03]  /*18090*/  HMMA.1688.F32.TF32 R8, R176, R90, R100 ;  /* 0x0000005ab008723c */ /* 0x000fe60000081064 */
[----:B------:R-:W-:Y:S01]  /*180a0*/  LDS R236, [R3+0x44000] ;  /* 0x0440000003ec7984 */ /* 0x000fe20000000800 */
[----:B-1----:R-:W-:-:S03]  /*180b0*/  IMAD.MOV.U32 R94, RZ, RZ, R4 ;  /* 0x000000ffff5e7224 */ /* 0x002fc600078e0004 */
[----:B------:R-:W-:Y:S01]  /*180c0*/  LDS R238, [R3+0x44800] ;  /* 0x0448000003ee7984 */ /* 0x000fe20000000800 */
[----:B---3--:R-:W-:Y:S02]  /*180d0*/  IMAD.MOV.U32 R95, RZ, RZ, R5 ;  /* 0x000000ffff5f7224 */ /* 0x008fe400078e0005 */
[----:B------:R-:W-:Y:S01]  /*180e0*/  HMMA.1688.F32.TF32 R4, R28, R78, R228 ;  /* 0x0000004e1c04723c */ /* 0x000fe200000810e4 */
[----:B------:R-:W-:Y:S04]  /*180f0*/  STL [R1+0xce4], R96 ;  /* 0x000ce46001007387 */ /* 0x000fe80000100800 */
[----:B------:R-:W-:Y:S04]  /*18100*/  STL [R1+0xce0], R97 ;  /* 0x000ce06101007387 */ /* 0x000fe80000100800 */
[----:B------:R1:W-:Y:S01]  /*18110*/  STL [R1+0xcdc], R98 ;  /* 0x000cdc6201007387 */ /* 0x0003e20000100800 */
[C---:B------:R-:W-:Y:S03]  /*18120*/  HMMA.1688.F32.TF32 R12, R176.reuse, R86, R104 ;  /* 0x00000056b00c723c */ /* 0x040fe60000081068 */
[----:B------:R3:W-:Y:S04]  /*18130*/  STL [R1+0xcd8], R99 ;  /* 0x000cd86301007387 */ /* 0x0007e80000100800 */
[----:B------:R-:W-:Y:S01]  /*18140*/  LDS R228, [R2+0x43180] ;  /* 0x0431800002e47984 */ /* 0x000fe20000000800 */
[----:B------:R-:W-:Y:S03]  /*18150*/  HMMA.1688.F32.TF32 R152, R176, R82, R152 ;  /* 0x00000052b098723c */ /* 0x000fe60000081098 */
[----:B------:R-:W-:Y:S03]  /*18160*/  LDS R230, [R2+0x43980] ;  /* 0x0439800002e67984 */ /* 0x000fe60000000800 */
[----:B-1----:R-:W-:Y:S01]  /*18170*/  IMAD.MOV.U32 R98, RZ, RZ, R4 ;  /* 0x000000ffff627224 */ /* 0x002fe200078e0004 */
[----:B------:R-:W-:Y:S01]  /*18180*/  LDS R229, [R0+0x43180] ;  /* 0x0431800000e57984 */ /* 0x000fe20000000800 */
[----:B---3--:R-:W-:-:S02]  /*18190*/  IMAD.MOV.U32 R99, RZ, RZ, R5 ;  /* 0x000000ffff637224 */ /* 0x008fc400078e0005 */
[----:B------:R-:W-:Y:S01]  /*181a0*/  IMAD.MOV.U32 R92, RZ, RZ, R6 ;  /* 0x000000ffff5c7224 */ /* 0x000fe200078e0006 */
[----:B------:R-:W-:Y:S01]  /*181b0*/  HMMA.1688.F32.TF32 R108, R176, R78, R108 ;  /* 0x0000004eb06c723c */ /* 0x000fe2000008106c */
[----:B------:R-:W-:Y:S01]  /*181c0*/  IMAD.MOV.U32 R93, RZ, RZ, R7 ;  /* 0x000000ffff5d7224 */ /* 0x000fe200078e0007 */
[----:B------:R-:W1:Y:S04]  /*181d0*/  LDS R231, [R0+0x43980] ;  /* 0x0439800000e77984 */ /* 0x000e680000000800 */
[----:B------:R-:W-:Y:S02]  /*181e0*/  LDS R237, [R252+0x44000] ;  /* 0x04400000fced7984 */ /* 0x000fe40000000800 */
[-C--:B------:R-:W-:Y:S08]  /*181f0*/  HMMA.1688.F32.TF32 R4, R28, R74.reuse, R224 ;  /* 0x0000004a1c04723c */ /* 0x080ff000000810e0 */
[C---:B------:R-:W-:Y:S08]  /*18200*/  HMMA.1688.F32.TF32 R144, R176.reuse, R74, R144 ;  /* 0x0000004ab090723c */ /* 0x040ff00000081090 */
[----:B------:R-:W-:Y:S01]  /*18210*/  HMMA.1688.F32.TF32 R148, R176, R70, R148 ;  /* 0x00000046b094723c */ /* 0x000fe20000081094 */
[----:B------:R-:W-:Y:S04]  /*18220*/  STL [R1+0xcf0], R9 ;  /* 0x000cf00901007387 */ /* 0x000fe80000100800 */
[----:B------:R3:W-:Y:S04]  /*18230*/  STL [R1+0xcec], R10 ;  /* 0x000cec0a01007387 */ /* 0x0007e80000100800 */
[----:B------:R4:W-:Y:S01]  /*18240*/  STL [R1+0xce8], R11 ;  /* 0x000ce80b01007387 */ /* 0x0009e20000100800 */
[----:B------:R-:W-:-:S03]  /*18250*/  IMAD.MOV.U32 R96, RZ, RZ, R6 ;  /* 0x000000ffff607224 */ /* 0x000fc600078e0006 */
[----:B------:R-:W-:Y:S01]  /*18260*/  STL.64 [R1+0xd80], R14 ;  /* 0x000d800e01007387 */ /* 0x000fe20000100a00 */
[----:B------:R-:W-:Y:S02]  /*18270*/  IMAD.MOV.U32 R97, RZ, RZ, R7 ;  /* 0x000000ffff617224 */ /* 0x000fe400078e0007 */
[----:B---3--:R-:W-:Y:S01]  /*18280*/  IMAD.MOV.U32 R10, RZ, RZ, R4 ;  /* 0x000000ffff0a7224 */ /* 0x008fe200078e0004 */
[----:B------:R3:W-:Y:S01]  /*18290*/  STL.64 [R1+0xd78], R12 ;  /* 0x000d780c01007387 */ /* 0x0007e20000100a00 */
[----:B----4-:R-:W-:-:S03]  /*182a0*/  IMAD.MOV.U32 R11, RZ, RZ, R5 ;  /* 0x000000ffff0b7224 */ /* 0x010fc600078e0005 */
[----:B------:R-:W-:Y:S01]  /*182b0*/  STL.64 [R1+0xd90], R154 ;  /* 0x000d909a01007387 */ /* 0x000fe20000100a00 */
[----:B------:R-:W-:Y:S03]  /*182c0*/  HMMA.1688.F32.TF32 R4, R28, R70, R212 ;  /* 0x000000461c04723c */ /* 0x000fe600000810d4 */
[----:B------:R4:W-:Y:S04]  /*182d0*/  STL.64 [R1+0xd88], R152 ;  /* 0x000d889801007387 */ /* 0x0009e80000100a00 */
[----:B------:R-:W-:Y:S04]  /*182e0*/  STL.64 [R1+0xda0], R110 ;  /* 0x000da06e01007387 */ /* 0x000fe80000100a00 */
[----:B------:R1:W-:Y:S04]  /*182f0*/  STL.64 [R1+0xd98], R108 ;  /* 0x000d986c01007387 */ /* 0x0003e80000100a00 */
[----:B------:R-:W-:Y:S04]  /*18300*/  STL.64 [R1+0xdb0], R146 ;  /* 0x000db09201007387 */ /* 0x000fe80000100a00 */
[----:B------:R1:W-:Y:S04]  /*18310*/  STL.64 [R1+0xda8], R144 ;  /* 0x000da89001007387 */ /* 0x0003e80000100a00 */
[----:B------:R-:W-:Y:S04]  /*18320*/  STL.64 [R1+0xdc0], R150 ;  /* 0x000dc09601007387 */ /* 0x000fe80000100a00 */
[----:B------:R1:W-:Y:S04]  /*18330*/  STL.64 [R1+0xdb8], R148 ;  /* 0x000db89401007387 */ /* 0x0003e80000100a00 */
[----:B------:R-:W-:Y:S04]  /*18340*/  STL.64 [R1+0xdd0], R142 ;  /* 0x000dd08e01007387 */ /* 0x000fe80000100a00 */
[----:B------:R1:W-:Y:S04]  /*18350*/  STL.64 [R1+0xdc8], R140 ;  /* 0x000dc88c01007387 */ /* 0x0003e80000100a00 */
[----:B------:R-:W4:Y:S01]  /*18360*/  LDL.LU R248, [R1+0x30] ;  /* 0x0000300001f87983 */ /* 0x000f220000300800 */
[C---:B------:R-:W-:Y:S03]  /*18370*/  HMMA.1688.F32.TF32 R116, R52.reuse, R90, R116 ;  /* 0x0000005a3474723c */ /* 0x040fe60000081074 */
[----:B------:R-:W4:Y:S04]  /*18380*/  LDL.LU R249, [R1+0x34] ;  /* 0x0000340001f97983 */ /* 0x000f280000300800 */
        /* <DEDUP_REMOVED lines=9> */
[----:B------:R-:W-:Y:S01]  /*18420*/  LDS R224, [R2+0x43100] ;  /* 0x0431000002e07984 */ /* 0x000fe20000000800 */
[C---:B------:R-:W-:Y:S03]  /*18430*/  HMMA.1688.F32.TF32 R132, R52.reuse, R74, R132 ;  /* 0x0000004a3484723c */ /* 0x040fe60000081084 */
[----:B------:R-:W-:Y:S04]  /*18440*/  LDS R226, [R2+0x43900] ;  /* 0x0439000002e27984 */ /* 0x000fe80000000800 */
[----:B------:R-:W-:Y:S01]  /*18450*/  LDS R225, [R0+0x43100] ;  /* 0x0431000000e17984 */ /* 0x000fe20000000800 */
[----:B------:R-:W-:Y:S03]  /*18460*/  HMMA.1688.F32.TF32 R136, R52, R70, R136 ;  /* 0x000000463488723c */ /* 0x000fe60000081088 */
[----:B------:R-:W1:Y:S04]  /*18470*/  LDS R227, [R0+0x43900] ;  /* 0x0439000000e37984 */ /* 0x000e680000000800 */
[----:B------:R-:W-:Y:S01]  /*18480*/  LDS R239, [R252+0x44800] ;  /* 0x04480000fcef7984 */ /* 0x000fe20000000800 */
[C---:B------:R-:W-:Y:S08]  /*18490*/  HMMA.1688.F32.TF32 R52, R192.reuse, R62, R32 ;  /* 0x0000003ec034723c */ /* 0x040ff00000081020 */
[C---:B------:R-:W-:Y:S08]  /*184a0*/  HMMA.1688.F32.TF32 R176, R192.reuse, R66, R36 ;  /* 0x00000042c0b0723c */ /* 0x040ff00000081024 */
[C---:B------:R-:W-:Y:S08]  /*184b0*/  HMMA.1688.F32.TF32 R180, R192.reuse, R90, R44 ;  /* 0x0000005ac0b4723c */ /* 0x040ff0000008102c */
        /* <DEDUP_REMOVED lines=9> */
[----:B--2---:R-:W-:Y:S01]  /*18550*/  HMMA.1688.F32.TF32 R172, R40, R90, R216 ;  /* 0x0000005a28ac723c */ /* 0x004fe200000810d8 */
[----:B------:R-:W2:Y:S04]  /*18560*/  LDL.LU R216, [R1+0x50] ;  /* 0x0000500001d87983 */ /* 0x000ea80000300800 */
[----:B------:R-:W2:Y:S04]  /*18570*/  LDL.LU R217, [R1+0x54] ;  /* 0x0000540001d97983 */ /* 0x000ea80000300800 */
[----:B------:R-:W2:Y:S04]  /*18580*/  LDL.LU R218, [R1+0x58] ;  /* 0x0000580001da7983 */ /* 0x000ea80000300800 */
        /* <DEDUP_REMOVED lines=27> */
[----:B------:R-:W3:Y:S04]  /*18740*/  LDL.LU R14, [R1+0x118] ;  /* 0x00011800010e7983 */ /* 0x000ee80000300800 */
[----:B------:R-:W3:Y:S04]  /*18750*/  LDL.LU R15, [R1+0x11c] ;  /* 0x00011c00010f7983 */ /* 0x000ee80000300800 */
[----:B----4-:R-:W4:Y:S04]  /*18760*/  LDL.LU R152, [R1+0x120] ;  /* 0x0001200001987983 */ /* 0x010f280000300800 */
[----:B------:R-:W4:Y:S04]  /*18770*/  LDL.LU R153, [R1+0x124] ;  /* 0x0001240001997983 */ /* 0x000f280000300800 */
[----:B------:R-:W4:Y:S04]  /*18780*/  LDL.LU R154, [R1+0x128] ;  /* 0x00012800019a7983 */ /* 0x000f280000300800 */
[----:B------:R-:W4:Y:S04]  /*18790*/  LDL.LU R155, [R1+0x12c] ;  /* 0x00012c00019b7983 */ /* 0x000f280000300800 */
[----:B------:R-:W3:Y:S04]  /*187a0*/  LDL.LU R103, [R1+0x250] ;  /* 0x0002500001677983 */ /* 0x000ee80000300800 */
[----:B-1----:R-:W4:Y:S04]  /*187b0*/  LDL.LU R108, [R1+0x130] ;  /* 0x00013000016c7983 */ /* 0x002f280000300800 */
        /* <DEDUP_REMOVED lines=15> */
[-C--:B------:R-:W-:Y:S08]  /*188b0*/  HMMA.1688.F32.TF32 R244, R28, R62.reuse, R244 ;  /* 0x0000003e1cf4723c */ /* 0x080ff000000810f4 */
        /* <DEDUP_REMOVED lines=8> */
[C---:B------:R-:W-:Y:S08]  /*18940*/  HMMA.1688.F32.TF32 R248, R228.reuse, R78, R248 ;  /* 0x0000004ee4f8723c */ /* 0x040ff000000810f8 */
[C---:B--2---:R-:W-:Y:S08]  /*18950*/  HMMA.1688.F32.TF32 R216, R228.reuse, R86, R216 ;  /* 0x00000056e4d8723c */ /* 0x044ff000000810d8 */
[C---:B------:R-:W-:Y:S08]  /*18960*/  HMMA.1688.F32.TF32 R204, R228.reuse, R90, R204 ;  /* 0x0000005ae4cc723c */ /* 0x040ff000000810cc */
[----:B------:R-:W-:Y:S01]  /*18970*/  HMMA.1688.F32.TF32 R4, R228, R66, R4 ;  /* 0x00000042e404723c */ /* 0x000fe20000081004 */
[----:B---3--:R-:W1:Y:S04]  /*18980*/  LDSM.16.M88.4 R28, [R103+0x80] ;  /* 0x00008000671c783b */ /* 0x008e680000000200 */
[----:B------:R-:W2:Y:S04]  /*18990*/  LDSM.16.M88.4 R32, [R103+0x4080] ;  /* 0x004080006720783b */ /* 0x000ea80000000200 */
[----:B------:R-:W3:Y:S04]  /*189a0*/  LDSM.16.M88.4 R36, [R103+0x8080] ;  /* 0x008080006724783b */ /* 0x000ee80000000200 */
[----:B------:R-:W3:Y:S04]  /*189b0*/  LDSM.16.M88.4 R40, [R103+0xc080] ;  /* 0x00c080006728783b */ /* 0x000ee80000000200 */
[----:B------:R-:W3:Y:S04]  /*189c0*/  LDSM.16.M88.4 R44, [R103+0x10080] ;  /* 0x01008000672c783b */ /* 0x000ee80000000200 */
[----:B------:R-:W3:Y:S04]  /*189d0*/  LDSM.16.M88.4 R56, [R103+0x14080] ;  /* 0x014080006738783b */ /* 0x000ee80000000200 */
[----:B------:R-:W3:Y:S04]  /*189e0*/  LDSM.16.M88.4 R104, [R103+0x18080] ;  /* 0x018080006768783b */ /* 0x000ee80000000200 */
[----:B------:R-:W3:Y:S01]  /*189f0*/  LDSM.16.M88.4 R100, [R103+0x1c080] ;  /* 0x01c080006764783b */ /* 0x000ee20000000200 */
[C---:B----4-:R-:W-:Y:S03]  /*18a00*/  HMMA.1688.F32.TF32 R144, R224.reuse, R90, R144 ;  /* 0x0000005ae090723c */ /* 0x050fe60000081090 */
[----:B-1----:R-:W-:Y:S04]  /*18a10*/  STL [R1+0xc98], R30 ;  /* 0x000c981e01007387 */ /* 0x002fe80000100800 */
[----:B------:R-:W-:Y:S01]  /*18a20*/  STL [R1+0xc94], R31 ;  /* 0x000c941f01007387 */ /* 0x000fe20000100800 */
[C---:B------:R-:W-:Y:S03]  /*18a30*/  HMMA.1688.F32.TF32 R148, R224.reuse, R66, R148 ;  /* 0x00000042e094723c */ /* 0x040fe60000081094 */
[----:B--2---:R-:W-:Y:S04]  /*18a40*/  STL [R1+0xc9c], R34 ;  /* 0x000c9c2201007387 */ /* 0x004fe80000100800 */
[----:B------:R-:W-:Y:S01]  /*18a50*/  STL [R1+0xc90], R35 ;  /* 0x000c902301007387 */ /* 0x000fe20000100800 */
[C---:B------:R-:W-:Y:S03]  /*18a60*/  HMMA.1688.F32.TF32 R140, R224.reuse, R62, R140 ;  /* 0x0000003ee08c723c */ /* 0x040fe6000008108c */
[----:B---3--:R-:W-:Y:S04]  /*18a70*/  STL [R1+0xc8c], R38 ;  /* 0x000c8c2601007387 */ /* 0x008fe80000100800 */
[----:B------:R-:W-:Y:S01]  /*18a80*/  STL [R1+0xc88], R39 ;  /* 0x000c882701007387 */ /* 0x000fe20000100800 */
[C---:B------:R-:W-:Y:S03]  /*18a90*/  HMMA.1688.F32.TF32 R108, R224.reuse, R86, R108 ;  /* 0x00000056e06c723c */ /* 0x040fe6000008106c */
[----:B------:R-:W-:Y:S04]  /*18aa0*/  STL [R1+0xca4], R42 ;  /* 0x000ca42a01007387 */ /* 0x000fe80000100800 */
[----:B------:R-:W-:Y:S01]  /*18ab0*/  STL [R1+0xca0], R43 ;  /* 0x000ca02b01007387 */ /* 0x000fe20000100800 */
[C---:B------:R-:W-:Y:S03]  /*18ac0*/  HMMA.1688.F32.TF32 R152, R224.reuse, R82, R152 ;  /* 0x00000052e098723c */ /* 0x040fe60000081098 */
[----:B------:R-:W-:Y:S04]  /*18ad0*/  STL [R1+0xcac], R46 ;  /* 0x000cac2e01007387 */ /* 0x000fe80000100800 */
        /* <DEDUP_REMOVED lines=9> */
[----:B------:R-:W-:Y:S04]  /*18b70*/  STL.64 [R1+0x1e0], R140 ;  /* 0x0001e08c01007387 */ /* 0x000fe80000100a00 */
[----:B------:R1:W-:Y:S01]  /*18b80*/  STL.64 [R1+0x1e8], R142 ;  /* 0x0001e88e01007387 */ /* 0x0003e20000100a00 */
[----:B------:R-:W-:Y:S08]  /*18b90*/  HMMA.1688.F32.TF32 R224, R224, R70, R16 ;  /* 0x00000046e0e0723c */ /* 0x000ff00000081010 */
[----:B------:R-:W-:Y:S01]  /*18ba0*/  HMMA.1688.F32.TF32 R48, R228, R62, R48 ;  /* 0x0000003ee430723c */ /* 0x000fe20000081030 */
[----:B------:R-:W-:Y:S01]  /*18bb0*/  IMAD.MOV.U32 R90, RZ, RZ, R163 ;  /* 0x000000ffff5a7224 */ /* 0x000fe200078e00a3 */
[----:B------:R-:W-:Y:S04]  /*18bc0*/  LDS R82, [R2+0x44800] ;  /* 0x0448000002527984 */ /* 0x000fe80000000800 */
[----:B-1----:R-:W2:Y:S04]  /*18bd0*/  LDL.LU.64 R142, [R1+0xdd0] ;  /* 0x000dd000018e7983 */ /* 0x002ea80000300a00 */
[----:B------:R-:W2:Y:S04]  /*18be0*/  LDL.LU.64 R140, [R1+0xdc8] ;  /* 0x000dc800018c7983 */ /* 0x000ea80000300a00 */
[----:B------:R-:W-:Y:S04]  /*18bf0*/  STL.64 [R1+0x1d0], R148 ;  /* 0x0001d09401007387 */ /* 0x000fe80000100a00 */
[----:B------:R1:W-:Y:S01]  /*18c00*/  STL.64 [R1+0x1d8], R150 ;  /* 0x0001d89601007387 */ /* 0x0003e20000100a00 */
[----:B------:R-:W-:-:S03]  /*18c10*/  IMAD.MOV.U32 R91, RZ, RZ, R9 ;  /* 0x000000ffff5b7224 */ /* 0x000fc600078e0009 */
[----:B------:R-:W-:Y:S04]  /*18c20*/  LDS R83, [R0+0x44800] ;  /* 0x0448000000537984 */ /* 0x000fe80000000800 */
[----:B-1----:R-:W3:Y:S04]  /*18c30*/  LDL.LU.64 R150, [R1+0xdc0] ;  /* 0x000dc00001967983 */ /* 0x002ee80000300a00 */
[----:B------:R-:W3:Y:S04]  /*18c40*/  LDL.LU.64 R148, [R1+0xdb8] ;  /* 0x000db80001947983 */ /* 0x000ee80000300a00 */
[----:B------:R-:W-:Y:S04]  /*18c50*/  STL.64 [R1+0x1c0], R144 ;  /* 0x0001c09001007387 */ /* 0x000fe80000100a00 */
[----:B------:R1:W-:Y:S04]  /*18c60*/  STL.64 [R1+0x1c8], R146 ;  /* 0x0001c89201007387 */ /* 0x0003e80000100a00 */
[----:B-1----:R-:W4:Y:S04]  /*18c70*/  LDL.LU.64 R146, [R1+0xdb0] ;  /* 0x000db00001927983 */ /* 0x002f280000300a00 */
[----:B------:R-:W4:Y:S04]  /*18c80*/  LDL.LU.64 R144, [R1+0xda8] ;  /* 0x000da80001907983 */ /* 0x000f280000300a00 */
[----:B------:R-:W-:Y:S04]  /*18c90*/  STL.64 [R1+0x1b0], R108 ;  /* 0x0001b06c01007387 */ /* 0x000fe80000100a00 */
[----:B------:R1:W-:Y:S04]  /*18ca0*/  STL.64 [R1+0x1b8], R110 ;  /* 0x0001b86e01007387 */ /* 0x0003e80000100a00 */
[----:B-1----:R-:W2:Y:S04]  /*18cb0*/  LDL.LU.64 R110, [R1+0xda0] ;  /* 0x000da000016e7983 */ /* 0x002ea80000300a00 */
[----:B------:R-:W2:Y:S04]  /*18cc0*/  LDL.LU.64 R108, [R1+0xd98] ;  /* 0x000d9800016c7983 */ /* 0x000ea80000300a00 */
        /* <DEDUP_REMOVED lines=12> */
[----:B------:R-:W2:Y:S04]  /*18d90*/  LDL.LU.64 R18, [R1+0xd60] ;  /* 0x000d600001127983 */ /* 0x000ea80000300a00 */
[----:B------:R-:W2:Y:S04]  /*18da0*/  LDL.LU.64 R16, [R1+0xd58] ;  /* 0x000d580001107983 */ /* 0x000ea80000300a00 */
[----:B------:R1:W-:Y:S04]  /*18db0*/  STL.64 [R1+0x170], R224 ;  /* 0x000170e001007387 */ /* 0x0003e80000100a00 */
[----:B------:R1:W-:Y:S04]  /*18dc0*/  STL.64 [R1+0x178], R226 ;  /* 0x000178e201007387 */ /* 0x0003e80000100a00 */
[----:B-1----:R-:W2:Y:S04]  /*18dd0*/  LDL.LU R224, [R1] ;  /* 0x0000000001e07983 */ /* 0x002ea80000300800 */
[----:B------:R-:W2:Y:S04]  /*18de0*/  LDL.LU R225, [R1+0x4] ;  /* 0x0000040001e17983 */ /* 0x000ea80000300800 */
[----:B------:R-:W2:Y:S04]  /*18df0*/  LDL.LU R226, [R1+0x8] ;  /* 0x0000080001e27983 */ /* 0x000ea80000300800 */
[----:B------:R-:W2:Y:S04]  /*18e00*/  LDL.LU R227, [R1+0xc] ;  /* 0x00000c0001e37983 */ /* 0x000ea80000300800 */
[----:B------:R-:W-:Y:S04]  /*18e10*/  STL.64 [R1+0x160], R48 ;  /* 0x0001603001007387 */ /* 0x000fe80000100a00 */
[----:B------:R1:W-:Y:S04]  /*18e20*/  STL.64 [R1+0x168], R50 ;  /* 0x0001683201007387 */ /* 0x0003e80000100a00 */
[----:B-1----:R-:W3:Y:S04]  /*18e30*/  LDL.LU.64 R50, [R1+0xd50] ;  /* 0x000d500001327983 */ /* 0x002ee80000300a00 */
[----:B------:R-:W3:Y:S04]  /*18e40*/  LDL.LU.64 R48, [R1+0xd48] ;  /* 0x000d480001307983 */ /* 0x000ee80000300a00 */
        /* <DEDUP_REMOVED lines=14> */
[----:B-1----:R-:W4:Y:S04]  /*18f30*/  LDL.LU.64 R242, [R1+0xd10] ;  /* 0x000d100001f27983 */ /* 0x002f280000300a00 */
[----:B------:R-:W4:Y:S04]  /*18f40*/  LDL.LU.64 R240, [R1+0xd08] ;  /* 0x000d080001f07983 */ /* 0x000f280000300a00 */
[----:B------:R-:W-:Y:S04]  /*18f50*/  STL.64 [R1+0x30], R248 ;  /* 0x000030f801007387 */ /* 0x000fe80000100a00 */
[----:B------:R1:W-:Y:S04]  /*18f60*/  STL.64 [R1+0x38], R250 ;  /* 0x000038fa01007387 */ /* 0x0003e80000100a00 */
[----:B-1----:R-:W4:Y:S04]  /*18f70*/  LDL.LU.64 R250, [R1+0xd00] ;  /* 0x000d000001fa7983 */ /* 0x002f280000300a00 */
[----:B------:R-:W4:Y:S01]  /*18f80*/  LDL.LU.64 R248, [R1+0xcf8] ;  /* 0x000cf80001f87983 */ /* 0x000f220000300a00 */
[----:B--2---:R-:W-:Y:S11]  /*18f90*/  HMMA.1688.F32.TF32 R224, R228, R74, R224 ;  /* 0x0000004ae4e0723c */ /* 0x004ff600000810e0 */
[----:B------:R-:W-:Y:S11]  /*18fa0*/  @!UPT UIADD3 URZ, URZ, URZ, URZ ;  /* 0x0000003f3f3ff290 */ /* 0x000ff6000fffe03f */
[----:B------:R-:W-:Y:S01]  /*18fb0*/  @!UPT UIADD3 URZ, URZ, URZ, URZ ;  /* 0x0000003f3f3ff290 */ /* 0x000fe2000fffe03f */
[----:B------:R-:W-:Y:S04]  /*18fc0*/  STL.64 [R1+0x110], R224 ;  /* 0x000110e001007387 */ /* 0x000fe80000100a00 */
[----:B------:R1:W-:Y:S01]  /*18fd0*/  STL.64 [R1+0x118], R226 ;  /* 0x000118e201007387 */ /* 0x0003e20000100a00 */
[C---:B---3--:R-:W-:Y:S08]  /*18fe0*/  HMMA.1688.F32.TF32 R204, R236.reuse, R36, R204 ;  /* 0x00000024eccc723c */ /* 0x048ff000000810cc */
[----:B----4-:R-:W-:Y:S08]  /*18ff0*/  HMMA.1688.F32.TF32 R216, R236, R32, R216 ;  /* 0x00000020ecd8723c */ /* 0x010ff000000810d8 */
[----:B-1----:R-:W-:Y:S08]  /*19000*/  HMMA.1688.F32.TF32 R224, R228, R70, R248 ;  /* 0x00000046e4e0723c */ /* 0x002ff000000810f8 */
[----:B------:R-:W-:Y:S11]  /*19010*/  HMMA.1688.F32.TF32 R228, R236, R28, R240 ;  /* 0x0000001cece4723c */ /* 0x000ff600000810f0 */
[----:B------:R-:W-:Y:S04]  /*19020*/  @!UPT UIADD3 URZ, URZ, URZ, URZ ;  /* 0x0000003f3f3ff290 */ /* 0x000fe8000fffe03f */
[----:B------:R-:W-:Y:S04]  /*19030*/  STL.64 [R1+0x70], R224 ;  /* 0x000070e001007387 */ /* 0x000fe80000100a00 */
[----:B------:R-:W-:Y:S04]  /*19040*/  STL.64 [R1+0x78], R226 ;  /* 0x000078e201007387 */ /* 0x000fe80000100a00 */
[----:B------:R-:W-:Y:S04]  /*19050*/  STL.64 [R1+0x100], R228 ;  /* 0x000100e401007387 */ /* 0x000fe80000100a00 */
[----:B------:R-:W-:Y:S04]  /*19060*/  STL.64 [R1+0x108], R230 ;  /* 0x000108e601007387 */ /* 0x000fe80000100a00 */
[----:B------:R1:W-:Y:S04]  /*19070*/  STL.64 [R1+0xf0], R216 ;  /* 0x0000f0d801007387 */ /* 0x0003e80000100a00 */
[----:B------:R2:W-:Y:S04]  /*19080*/  STL.64 [R1+0xf8], R218 ;  /* 0x0000f8da01007387 */ /* 0x0005e80000100a00 */
[----:B------:R-:W-:Y:S04]  /*19090*/  STL.64 [R1+0xa0], R204 ;  /* 0x0000a0cc01007387 */ /* 0x000fe80000100a00 */
[----:B------:R-:W-:Y:S04]  /*190a0*/  STL [R1+0xa8], R206 ;  /* 0x0000a8ce01007387 */ /* 0x000fe80000100800 */
[----:B------:R-:W3:Y:S01]  /*190b0*/  LDL.LU R163, [R1+0xcf4] ;  /* 0x000cf40001a37983 */ /* 0x000ee20000300800 */
[----:B------:R-:W-:-:S02]  /*190c0*/  IMAD.MOV.U32 R248, RZ, RZ, R10 ;  /* 0x000000fffff87224 */ /* 0x000fc400078e000a */
[----:B------:R-:W-:Y:S01]  /*190d0*/  IMAD.MOV.U32 R249, RZ, RZ, R11 ;  /* 0x000000fffff97224 */ /* 0x000fe200078e000b */
[----:B------:R-:W4:Y:S01]  /*190e0*/  LDL.LU R9, [R1+0xcf0] ;  /* 0x000cf00001097983 */ /* 0x000f220000300800 */
[----:B------:R-:W-:-:S03]  /*190f0*/  IMAD.MOV.U32 R250, RZ, RZ, R96 ;  /* 0x000000fffffa7224 */ /* 0x000fc600078e0060 */
[----:B------:R-:W4:Y:S01]  /*19100*/  LDL.LU R10, [R1+0xcec] ;  /* 0x000cec00010a7983 */ /* 0x000f220000300800 */
[----:B------:R-:W-:-:S03]  /*19110*/  IMAD.MOV.U32 R251, RZ, RZ, R97 ;  /* 0x000000fffffb7224 */ /* 0x000fc600078e0061 */
[----:B------:R-:W4:Y:S01]  /*19120*/  LDL.LU R11, [R1+0xce8] ;  /* 0x000ce800010b7983 */ /* 0x000f220000300800 */
[----:B-1----:R-:W-:-:S03]  /*19130*/  IMAD.MOV.U32 R216, RZ, RZ, R98 ;  /* 0x000000ffffd87224 */ /* 0x002fc600078e0062 */
[----:B------:R-:W4:Y:S01]  /*19140*/  LDL.LU R96, [R1+0xce4] ;  /* 0x000ce40001607983 */ /* 0x000f220000300800 */
[----:B------:R-:W-:-:S03]  /*19150*/  IMAD.MOV.U32 R217, RZ, RZ, R99 ;  /* 0x000000ffffd97224 */ /* 0x000fc600078e0063 */
[----:B------:R-:W4:Y:S01]  /*19160*/  LDL.LU R97, [R1+0xce0] ;  /* 0x000ce00001617983 */ /* 0x000f220000300800 */
[----:B--2---:R-:W-:-:S03]  /*19170*/  IMAD.MOV.U32 R218, RZ, RZ, R92 ;  /* 0x000000ffffda7224 */ /* 0x004fc600078e005c */
[----:B------:R-:W4:Y:S01]  /*19180*/  LDL.LU R98, [R1+0xcdc] ;  /* 0x000cdc0001627983 */ /* 0x000f220000300800 */
[----:B------:R-:W-:-:S03]  /*19190*/  IMAD.MOV.U32 R219, RZ, RZ, R93 ;  /* 0x000000ffffdb7224 */ /* 0x000fc600078e005d */
[----:B------:R-:W4:Y:S04]  /*191a0*/  LDL.LU R99, [R1+0xcd8] ;  /* 0x000cd80001637983 */ /* 0x000f280000300800 */
[----:B------:R-:W2:Y:S04]  /*191b0*/  LDL.LU R92, [R1+0xcd4] ;  /* 0x000cd400015c7983 */ /* 0x000ea80000300800 */
[----:B------:R-:W2:Y:S01]  /*191c0*/  LDL.LU R93, [R1+0xcd0] ;  /* 0x000cd000015d7983 */ /* 0x000ea20000300800 */
[C---:B------:R-:W-:Y:S11]  /*191d0*/  HMMA.1688.F32.TF32 R4, R236.reuse, R40, R4 ;  /* 0x00000028ec04723c */ /* 0x040ff60000081004 */
[----:B------:R-:W-:Y:S11]  /*191e0*/  @!UPT UIADD3 URZ, URZ, URZ, URZ ;  /* 0x0000003f3f3ff290 */ /* 0x000ff6000fffe03f */
[----:B------:R-:W-:Y:S02]  /*191f0*/  @!UPT UIADD3 URZ, URZ, URZ, URZ ;  /* 0x0000003f3f3ff290 */ /* 0x000fe4000fffe03f */
[----:B------:R-:W-:Y:S02]  /*19200*/  IMAD.MOV.U32 R103, RZ, RZ, R4 ;  /* 0x000000ffff677224 */ /* 0x000fe400078e0004 */
[----:B------:R-:W-:Y:S02]  /*19210*/  IMAD.MOV.U32 R106, RZ, RZ, R5 ;  /* 0x000000ffff6a7224 */ /* 0x000fe400078e0005 */
[----:B------:R-:W-:Y:S02]  /*19220*/  IMAD.MOV.U32 R107, RZ, RZ, R6 ;  /* 0x000000ffff6b7224 */ /* 0x000fe400078e0006 */
[----:B------:R-:W-:Y:S02]  /*19230*/  IMAD.MOV.U32 R58, RZ, RZ, R7 ;  /* 0x000000ffff3a7224 */ /* 0x000fe400078e0007 */
[C---:B------:R-:W-:Y:S01]  /*19240*/  HMMA.1688.F32.TF32 R4, R236.reuse, R44, R48 ;  /* 0x0000002cec04723c */ /* 0x040fe20000081030 */
[----:B------:R-:W-:Y:S01]  /*19250*/  IMAD.MOV.U32 R227, RZ, RZ, R3 ;  /* 0x000000ffffe37224 */ /* 0x000fe200078e0003 */
[----:B------:R-:W-:Y:S04]  /*19260*/  LDS R49, [R252+0x44180] ;  /* 0x04418000fc317984 */ /* 0x000fe80000000800 */
[----:B------:R-:W-:Y:S02]  /*19270*/  LDS R51, [R252+0x44980] ;  /* 0x04498000fc337984 */ /* 0x000fe40000000800 */
[----:B---3--:R-:W-:Y:S11]  /*19280*/  HMMA.1688.F32.TF32 R240, R236, R100, R160 ;  /* 0x00000064ecf0723c */ /* 0x008ff600000810a0 */
[----:B------:R-:W-:Y:S11]  /*19290*/  @!UPT UIADD3 URZ, URZ, URZ, URZ ;  /* 0x0000003f3f3ff290 */ /* 0x000ff6000fffe03f */
[----:B------:R-:W-:Y:S01]  /*192a0*/  @!UPT UIADD3 URZ, URZ, URZ, URZ ;  /* 0x0000003f3f3ff290 */ /* 0x000fe2000fffe03f */
[----:B------:R-:W-:Y:S04]  /*192b0*/  STL.64 [R1+0xc80], R242 ;  /* 0x000c80f201007387 */ /* 0x000fe80000100a00 */
[----:B------:R1:W-:Y:S02]  /*192c0*/  STL.64 [R1+0xc78], R240 ;  /* 0x000c78f001007387 */ /* 0x0003e40000100a00 */
[----:B-1----:R-:W-:Y:S02]  /*192d0*/  IMAD.MOV.U32 R240, RZ, RZ, R94 ;  /* 0x000000fffff07224 */ /* 0x002fe400078e005e */
[----:B------:R-:W2:Y:S01]  /*192e0*/  LDL.LU R94, [R1+0xccc] ;  /* 0x000ccc00015e7983 */ /* 0x000ea20000300800 */
[----:B------:R-:W-:-:S03]  /*192f0*/  IMAD.MOV.U32 R241, RZ, RZ, R95 ;  /* 0x000000fffff17224 */ /* 0x000fc600078e005f */
[----:B------:R-:W2:Y:S01]  /*19300*/  LDL.LU R95, [R1+0xcc8] ;  /* 0x000cc800015f7983 */ /* 0x000ea20000300800 */
[----:B------:R-:W-:Y:S02]  /*19310*/  IMAD.MOV.U32 R59, RZ, RZ, R4 ;  /* 0x000000ffff3b7224 */ /* 0x000fe400078e0004 */
[----:B------:R-:W-:Y:S02]  /*19320*/  IMAD.MOV.U32 R46, RZ, RZ, R5 ;  /* 0x000000ffff2e7224 */ /* 0x000fe400078e0005 */
[----:B------:R-:W-:Y:S02]  /*19330*/  IMAD.MOV.U32 R47, RZ, RZ, R6 ;  /* 0x000000ffff2f7224 */ /* 0x000fe400078e0006 */
[----:B------:R-:W-:Y:S02]  /*19340*/  IMAD.MOV.U32 R42, RZ, RZ, R7 ;  /* 0x000000ffff2a7224 */ /* 0x000fe400078e0007 */
[----:B------:R-:W-:Y:S01]  /*19350*/  HMMA.1688.F32.TF32 R4, R236, R56, R16 ;  /* 0x00000038ec04723c */ /* 0x000fe20000081010 */
[----:B------:R-:W-:Y:S04]  /*19360*/  LDS R16, [R2+0x44080] ;  /* 0x0440800002107984 */ /* 0x000fe80000000800 */
[----:B------:R-:W-:Y:S04]  /*19370*/  LDS R18, [R2+0x44880] ;  /* 0x0448800002127984 */ /* 0x000fe80000000800 */
[----:B------:R-:W-:Y:S04]  /*19380*/  LDS R17, [R0+0x44080] ;  /* 0x0440800000117984 */ /* 0x000fe80000000800 */
[----:B------:R-:W-:Y:S11]  /*19390*/  LDS R19, [R0+0x44880] ;  /* 0x0448800000137984 */ /* 0x000ff60000000800 */
[----:B------:R-:W-:-:S02]  /*193a0*/  IMAD.MOV.U32 R43, RZ, RZ, R4 ;  /* 0x000000ffff2b7224 */ /* 0x000fc400078e0004 */
[----:B------:R-:W-:Y:S02]  /*193b0*/  IMAD.MOV.U32 R34, RZ, RZ, R5 ;  /* 0x000000ffff227224 */ /* 0x000fe400078e0005 */
[----:B------:R-:W-:Y:S02]  /*193c0*/  IMAD.MOV.U32 R30, RZ, RZ, R6 ;  /* 0x000000ffff1e7224 */ /* 0x000fe400078e0006 */
[----:B------:R-:W-:Y:S02]  /*193d0*/  IMAD.MOV.U32 R31, RZ, RZ, R7 ;  /* 0x000000ffff1f7224 */ /* 0x000fe400078e0007 */
[----:B------:R-:W-:Y:S01]  /*193e0*/  HMMA.1688.F32.TF32 R4, R236, R104, R20 ;  /* 0x00000068ec04723c */ /* 0x000fe20000081014 */
[----:B------:R-:W-:Y:S04]  /*193f0*/  LDS R21, [R252+0x44100] ;  /* 0x04410000fc157984 */ /* 0x000fe80000000800 */
[----:B------:R-:W-:Y:S02]  /*19400*/  LDS R23, [R252+0x44900] ;  /* 0x04490000fc177984 */ /* 0x000fe40000000800 */
[----:B------:R-:W-:-:S02]  /*19410*/  IMAD.MOV.U32 R239, RZ, RZ, R227 ;  /* 0x000000ffffef7224 */ /* 0x000fc400078e00e3 */
[----:B------:R-:W-:Y:S02]  /*19420*/  IMAD.MOV.U32 R70, RZ, RZ, R61 ;  /* 0x000000ffff467224 */ /* 0x000fe400078e003d */
[----:B------:R-:W-:Y:S01]  /*19430*/  IMAD.MOV.U32 R71, RZ, RZ, R60 ;  /* 0x000000ffff477224 */ /* 0x000fe200078e003c */
[----:B------:R-:W-:Y:S04]  /*19440*/  LDS R48, [R239+0x44180] ;  /* 0x04418000ef307984 */ /* 0x000fe80000000800 */
[----:B------:R-:W1:Y:S04]  /*19450*/  LDS R50, [R239+0x44980] ;  /* 0x04498000ef327984 */ /* 0x000e680000000800 */
[----:B------:R-:W-:Y:S04]  /*19460*/  LDS R20, [R239+0x44100] ;  /* 0x04410000ef147984 */ /* 0x000fe80000000800 */
[----:B------:R-:W3:Y:S01]  /*19470*/  LDS R22, [R239+0x44900] ;  /* 0x04490000ef167984 */ /* 0x000ee20000000800 */
[----:B------:R-:W-:-:S02]  /*19480*/  IMAD.MOV.U32 R35, RZ, RZ, R4 ;  /* 0x000000ffff237224 */ /* 0x000fc400078e0004 */
[----:B------:R-:W-:Y:S02]  /*19490*/  IMAD.MOV.U32 R38, RZ, RZ, R5 ;  /* 0x000000ffff267224 */ /* 0x000fe400078e0005 */
[----:B------:R-:W-:Y:S02]  /*194a0*/  IMAD.MOV.U32 R242, RZ, RZ, R85 ;  /* 0x000000fffff27224 */ /* 0x000fe400078e0055 */
[----:B------:R-:W-:Y:S02]  /*194b0*/  IMAD.MOV.U32 R243, RZ, RZ, R84 ;  /* 0x000000fffff37224 */ /* 0x000fe400078e0054 */
[----:B------:R-:W-:Y:S02]  /*194c0*/  IMAD.MOV.U32 R78, RZ, RZ, R81 ;  /* 0x000000ffff4e7224 */ /* 0x000fe400078e0051 */
[----:B------:R-:W-:Y:S01]  /*194d0*/  IMAD.MOV.U32 R79, RZ, RZ, R80 ;  /* 0x000000ffff4f7224 */ /* 0x000fe200078e0050 */
[----:B--2---:R-:W-:Y:S01]  /*194e0*/  HMMA.1688.F32.TF32 R228, R212, R28, R92 ;  /* 0x0000001cd4e4723c */ /* 0x004fe2000008105c */
[----:B------:R-:W-:Y:S01]  /*194f0*/  IMAD.MOV.U32 R39, RZ, RZ, R6 ;  /* 0x000000ffff277224 */ /* 0x000fe200078e0006 */
[----:B------:R-:W-:Y:S01]  /*19500*/  LDS R80, [R2+0x44000] ;  /* 0x0440000002507984 */ /* 0x000fe20000000800 */
[----:B------:R-:W-:-:S03]  /*19510*/  IMAD.MOV.U32 R3, RZ, RZ, R7 ;  /* 0x000000ffff037224 */ /* 0x000fc600078e0007 */
[----:B------:R-:W4:Y:S02]  /*19520*/  LDS R81, [R0+0x44000] ;  /* 0x0440000000517984 */ /* 0x000f240000000800 */
[----:B-1----:R-:W-:Y:S02]  /*19530*/  HMMA.1688.F32.TF32 R60, R48, R40, R24 ;  /* 0x00000028303c723c */ /* 0x002fe40000081018 */
[----:B------:R-:W2:Y:S04]  /*19540*/  LDL.LU R24, [R1+0x1e0] ;  /* 0x0001e00001187983 */ /* 0x000ea80000300800 */
[----:B------:R-:W2:Y:S02]  /*19550*/  LDL.LU R25, [R1+0x1e4] ;  /* 0x0001e40001197983 */ /* 0x000ea40000300800 */
[C---:B---3--:R-:W-:Y:S02]  /*19560*/  HMMA.1688.F32.TF32 R140, R20.reuse, R28, R140 ;  /* 0x0000001c148c723c */ /* 0x048fe4000008108c */
[----:B------:R-:W2:Y:S04]  /*19570*/  LDL.LU R26, [R1+0x1e8] ;  /* 0x0001e800011a7983 */ /* 0x000ea80000300800 */
[----:B------:R-:W2:Y:S02]  /*19580*/  LDL.LU R27, [R1+0x1ec] ;  /* 0x0001ec00011b7983 */ /* 0x000ea40000300800 */
[----:B------:R-:W-:Y:S01]  /*19590*/  HMMA.1688.F32.TF32 R112, R20, R32, R112 ;  /* 0x000000201470723c */ /* 0x000fe20000081070 */
[----:B------:R-:W-:Y:S01]  /*195a0*/  IMAD.MOV.U32 R102, RZ, RZ, R207 ;  /* 0x000000ffff667224 */ /* 0x000fe200078e00cf */
[----:B------:R-:W-:Y:S06]  /*195b0*/  LDS R236, [R2+0x44180] ;  /* 0x0441800002ec7984 */ /* 0x000fec0000000800 */
[C---:B------:R-:W-:Y:S08]  /*195c0*/  HMMA.1688.F32.TF32 R12, R212.reuse, R40, R12 ;  /* 0x00000028d40c723c */ /* 0x040ff0000008100c */
[C---:B------:R-:W-:Y:S08]  /*195d0*/  HMMA.1688.F32.TF32 R152, R212.reuse, R44, R152 ;  /* 0x0000002cd498723c */ /* 0x040ff00000081098 */
[C---:B------:R-:W-:Y:S08]  /*195e0*/  HMMA.1688.F32.TF32 R144, R212.reuse, R104, R144 ;  /* 0x00000068d490723c */ /* 0x040ff00000081090 */
[----:B------:R-:W-:Y:S01]  /*195f0*/  HMMA.1688.F32.TF32 R148, R212, R100, R148 ;  /* 0x00000064d494723c */ /* 0x000fe20000081094 */
[----:B------:R-:W-:Y:S01]  /*19600*/  IMAD.MOV.U32 R74, RZ, RZ, R69 ;  /* 0x000000ffff4a7224 */ /* 0x000fe200078e0045 */
[----:B------:R-:W-:Y:S01]  /*19610*/  LDS R238, [R2+0x44980] ;  /* 0x0449800002ee7984 */ /* 0x000fe20000000800 */
[----:B------:R-:W-:-:S03]  /*19620*/  IMAD.MOV.U32 R75, RZ, RZ, R68 ;  /* 0x000000ffff4b7224 */ /* 0x000fc600078e0044 */
[----:B------:R-:W-:Y:S02]  /*19630*/  LDS R237, [R0+0x44180] ;  /* 0x0441800000ed7984 */ /* 0x000fe40000000800 */
[C---:B------:R-:W-:Y:S08]  /*19640*/  HMMA.1688.F32.TF32 R116, R20.reuse, R36, R116 ;  /* 0x000000241474723c */ /* 0x040ff00000081074 */
[C---:B------:R-:W-:Y:S08]  /*19650*/  HMMA.1688.F32.TF32 R120, R20.reuse, R40, R120 ;  /* 0x000000281478723c */ /* 0x040ff00000081078 */
[C---:B------:R-:W-:Y:S08]  /*19660*/  HMMA.1688.F32.TF32 R124, R20.reuse, R44, R124 ;  /* 0x0000002c147c723c */ /* 0x040ff0000008107c */
[C---:B------:R-:W-:Y:S08]  /*19670*/  HMMA.1688.F32.TF32 R128, R20.reuse, R56, R128 ;  /* 0x000000381480723c */ /* 0x040ff00000081080 */
[C---:B------:R-:W-:Y:S08]  /*19680*/  HMMA.1688.F32.TF32 R132, R20.reuse, R104, R132 ;  /* 0x000000681484723c */ /* 0x040ff00000081084 */
[----:B------:R-:W-:Y:S08]  /*19690*/  HMMA.1688.F32.TF32 R136, R20, R100, R136 ;  /* 0x000000641488723c */ /* 0x000ff00000081088 */
[----:B------:R-:W-:Y:S01]  /*196a0*/  HMMA.1688.F32.TF32 R20, R48, R28, R52 ;  /* 0x0000001c3014723c */ /* 0x000fe20000081034 */
[----:B------:R-:W3:Y:S04]  /*196b0*/  LDL.LU R52, [R1+0x1d0] ;  /* 0x0001d00001347983 */ /* 0x000ee80000300800 */
[----:B------:R-:W3:Y:S03]  /*196c0*/  LDL.LU R53, [R1+0x1d4] ;  /* 0x0001d40001357983 */ /* 0x000ee60000300800 */
[----:B------:R-:W-:Y:S01]  /*196d0*/  HMMA.1688.F32.TF32 R92, R16, R104, R248 ;  /* 0x00000068105c723c */ /* 0x000fe200000810f8 */
[----:B------:R-:W3:Y:S04]  /*196e0*/  LDL.LU R54, [R1+0x1d8] ;  /* 0x0001d80001367983 */ /* 0x000ee80000300800 */
[----:B------:R-:W3:Y:S04]  /*196f0*/  LDL.LU R55, [R1+0x1dc] ;  /* 0x0001dc0001377983 */ /* 0x000ee80000300800 */
[----:B------:R-:W3:Y:S01]  /*19700*/  LDL.LU R248, [R1+0x1a0] ;  /* 0x0001a00001f87983 */ /* 0x000ee20000300800 */
[C---:B------:R-:W-:Y:S03]  /*19710*/  HMMA.1688.F32.TF32 R4, R212.reuse, R56, R108 ;  /* 0x00000038d404723c */ /* 0x040fe6000008106c */
[----:B------:R-:W3:Y:S04]  /*19720*/  LDL.LU R249, [R1+0x1a4] ;  /* 0x0001a40001f97983 */ /* 0x000ee80000300800 */
[----:B------:R-:W3:Y:S04]  /*19730*/  LDL.LU R250, [R1+0x1a8] ;  /* 0x0001a80001fa7983 */ /* 0x000ee80000300800 */
[----:B------:R-:W3:Y:S04]  /*19740*/  LDL.LU R251, [R1+0x1ac] ;  /* 0x0001ac0001fb7983 */ /* 0x000ee80000300800 */
[----:B------:R-:W3:Y:S04]  /*19750*/  LDL.LU R108, [R1+0x1c0] ;  /* 0x0001c000016c7983 */ /* 0x000ee80000300800 */
[----:B------:R-:W3:Y:S04]  /*19760*/  LDL.LU R109, [R1+0x1c4] ;  /* 0x0001c400016d7983 */ /* 0x000ee80000300800 */
[----:B------:R-:W3:Y:S01]  /*19770*/  LDL.LU R110, [R1+0x1c8] ;  /* 0x0001c800016e7983 */ /* 0x000ee20000300800 */
[----:B----4-:R-:W-:Y:S03]  /*19780*/  HMMA.1688.F32.TF32 R224, R212, R32, R96 ;  /* 0x00000020d4e0723c */ /* 0x010fe60000081060 */
[----:B------:R-:W4:Y:S05]  /*19790*/  LDL.LU R111, [R1+0x1cc] ;  /* 0x0001cc00016f7983 */ /* 0x000f2a0000300800 */
[----:B------:R-:W-:Y:S01]  /*197a0*/  HMMA.1688.F32.TF32 R96, R16, R44, R240 ;  /* 0x0000002c1060723c */ /* 0x000fe200000810f0 */
[----:B------:R-:W4:Y:S04]  /*197b0*/  LDL.LU R240, [R1+0x1b0] ;  /* 0x0001b00001f07983 */ /* 0x000f280000300800 */
[----:B------:R-:W4:Y:S04]  /*197c0*/  LDL.LU R241, [R1+0x1b4] ;  /* 0x0001b40001f17983 */ /* 0x000f280000300800 */
[----:B------:R-:W4:Y:S04]  /*197d0*/  LDL.LU R242, [R1+0x1b8] ;  /* 0x0001b80001f27983 */ /* 0x000f280000300800 */
[----:B------:R-:W4:Y:S01]  /*197e0*/  LDL.LU R243, [R1+0x1bc] ;  /* 0x0001bc0001f37983 */ /* 0x000f220000300800 */
[----:B------:R-:W-:Y:S08]  /*197f0*/  HMMA.1688.F32.TF32 R8, R212, R36, R8 ;  /* 0x00000024d408723c */ /* 0x000ff00000081008 */
[C---:B------:R-:W-:Y:S08]  /*19800*/  HMMA.1688.F32.TF32 R204, R80.reuse, R28, R196 ;  /* 0x0000001c50cc723c */ /* 0x040ff000000810c4 */
[C---:B------:R-:W-:Y:S08]  /*19810*/  HMMA.1688.F32.TF32 R212, R80.reuse, R32, R200 ;  /* 0x0000002050d4723c */ /* 0x040ff000000810c8 */
[C---:B------:R-:W-:Y:S08]  /*19820*/  HMMA.1688.F32.TF32 R172, R80.reuse, R36, R172 ;  /* 0x0000002450ac723c */ /* 0x040ff000000810ac */
        /* <DEDUP_REMOVED lines=8> */
[----:B------:R-:W-:Y:S02]  /*198b0*/  HMMA.1688.F32.TF32 R80, R80, R100, R220 ;  /* 0x000000645050723c */ /* 0x000fe400000810dc */
[----:B------:R-:W-:Y:S04]  /*198c0*/  LDS R220, [R2+0x44100] ;  /* 0x0441000002dc7984 */ /* 0x000fe80000000800 */
[----:B------:R-:W-:Y:S04]  /*198d0*/  LDS R222, [R2+0x44900] ;  /* 0x0449000002de7984 */ /* 0x000fe80000000800 */
[----:B------:R-:W-:Y:S04]  /*198e0*/  LDS R221, [R0+0x44100] ;  /* 0x0441000000dd7984 */ /* 0x000fe80000000800 */
[----:B------:R-:W2:Y:S01]  /*198f0*/  LDS R223, [R0+0x44900] ;  /* 0x0449000000df7984 */ /* 0x000ea20000000800 */
[C---:B------:R-:W-:Y:S08]  /*19900*/  HMMA.1688.F32.TF32 R176, R48.reuse, R32, R176 ;  /* 0x0000002030b0723c */ /* 0x040ff000000810b0 */
[C---:B------:R-:W-:Y:S08]  /*19910*/  HMMA.1688.F32.TF32 R180, R48.reuse, R36, R180 ;  /* 0x0000002430b4723c */ /* 0x040ff000000810b4 */
[C---:B------:R-:W-:Y:S08]  /*19920*/  HMMA.1688.F32.TF32 R156, R48.reuse, R44, R156 ;  /* 0x0000002c309c723c */ /* 0x040ff0000008109c */
[C---:B------:R-:W-:Y:S08]  /*19930*/  HMMA.1688.F32.TF32 R164, R48.reuse, R56, R164 ;  /* 0x0000003830a4723c */ /* 0x040ff000000810a4 */
[C---:B------:R-:W-:Y:S08]  /*19940*/  HMMA.1688.F32.TF32 R168, R48.reuse, R104, R168 ;  /* 0x0000006830a8723c */ /* 0x040ff000000810a8 */
[----:B------:R-:W-:Y:S07]  /*19950*/  HMMA.1688.F32.TF32 R192, R48, R100, R192 ;  /* 0x0000006430c0723c */ /* 0x000fee00000810c0 */
[----:B------:R-:W-:Y:S01]  /*19960*/  IMAD.MOV.U32 R51, RZ, RZ, R239 ;  /* 0x000000ffff337224 */ /* 0x000fe200078e00ef */
[C---:B------:R-:W-:Y:S01]  /*19970*/  HMMA.1688.F32.TF32 R64, R16.reuse, R28, R244 ;  /* 0x0000001c1040723c */ /* 0x040fe200000810f4 */
[----:B------:R-:W1:Y:S04]  /*19980*/  LDS R239, [R0+0x44980] ;  /* 0x0449800000ef7984 */ /* 0x000e680000000800 */
[----:B------:R-:W-:Y:S03]  /*19990*/  LDS R232, [R51+0x45000] ;  /* 0x0450000033e87984 */ /* 0x000fe60000000800 */
[C---:B------:R-:W-:Y:S01]  /*199a0*/  HMMA.1688.F32.TF32 R68, R16.reuse, R32, R68 ;  /* 0x000000201044723c */ /* 0x040fe20000081044 */
[----:B------:R-:W1:Y:S07]  /*199b0*/  LDS R234, [R51+0x45800] ;  /* 0x0458000033ea7984 */ /* 0x000e6e0000000800 */
[----:B------:R-:W-:Y:S08]  /*199c0*/  HMMA.1688.F32.TF32 R72, R16, R36, R72 ;  /* 0x000000241048723c */ /* 0x000ff00000081048 */
[----:B--2---:R-:W-:Y:S08]  /*199d0*/  HMMA.1688.F32.TF32 R24, R220, R28, R24 ;  /* 0x0000001cdc18723c */ /* 0x004ff00000081018 */
[C---:B------:R-:W-:Y:S08]  /*199e0*/  HMMA.1688.F32.TF32 R76, R16.reuse, R40, R76 ;  /* 0x00000028104c723c */ /* 0x040ff0000008104c */
[C---:B------:R-:W-:Y:S08]  /*199f0*/  HMMA.1688.F32.TF32 R216, R16.reuse, R56, R216 ;  /* 0x0000003810d8723c */ /* 0x040ff000000810d8 */
[----:B------:R-:W-:Y:S01]  /*19a00*/  HMMA.1688.F32.TF32 R88, R16, R100, R88 ;  /* 0x000000641058723c */ /* 0x000fe20000081058 */
[----:B------:R-:W-:Y:S04]  /*19a10*/  LDS R16, [R51+0x45080] ;  /* 0x0450800033107984 */ /* 0x000fe80000000800 */
[----:B------:R3:W-:Y:S04]  /*19a20*/  LDS R18, [R51+0x45880] ;  /* 0x0458800033127984 */ /* 0x0007e80000000800 */
[----:B------:R-:W-:Y:S04]  /*19a30*/  STL [R1+0xc04], R24 ;  /* 0x000c041801007387 */ /* 0x000fe80000100800 */
[----:B------:R-:W-:Y:S04]  /*19a40*/  STL [R1+0xc00], R25 ;  /* 0x000c001901007387 */ /* 0x000fe80000100800 */
[----:B------:R-:W-:Y:S04]  /*19a50*/  STL [R1+0xbfc], R26 ;  /* 0x000bfc1a01007387 */ /* 0x000fe80000100800 */
[----:B------:R-:W-:Y:S04]  /*19a60*/  STL [R1+0xbf8], R27 ;  /* 0x000bf81b01007387 */ /* 0x000fe80000100800 */
[----:B------:R-:W-:Y:S04]  /*19a70*/  LDS R17, [R252+0x45080] ;  /* 0x04508000fc117984 */ /* 0x000fe80000000800 */
[----:B------:R-:W2:Y:S01]  /*19a80*/  LDS R19, [R252+0x45880] ;  /* 0x04588000fc137984 */ /* 0x000ea20000000800 */
[C---:B---3--:R-:W-:Y:S08]  /*19a90*/  HMMA.1688.F32.TF32 R48, R220.reuse, R32, R52 ;  /* 0x00000020dc30723c */ /* 0x048ff00000081034 */
[C---:B----4-:R-:W-:Y:S11]  /*19aa0*/  HMMA.1688.F32.TF32 R52, R220.reuse, R36, R108 ;  /* 0x00000024dc34723c */ /* 0x050ff6000008106c */
[----:B------:R-:W-:Y:S04]  /*19ab0*/  @!UPT UIADD3 URZ, URZ, URZ, URZ ;  /* 0x0000003f3f3ff290 */ /* 0x000fe8000fffe03f */
[----:B------:R3:W-:Y:S04]  /*19ac0*/  STL [R1+0xc14], R48 ;  /* 0x000c143001007387 */ /* 0x0007e80000100800 */
[----:B------:R4:W-:Y:S01]  /*19ad0*/  STL [R1+0xc10], R49 ;  /* 0x000c103101007387 */ /* 0x0009e20000100800 */
[C---:B------:R-:W-:Y:S03]  /*19ae0*/  HMMA.1688.F32.TF32 R108, R220.reuse, R40, R240 ;  /* 0x00000028dc6c723c */ /* 0x040fe600000810f0 */
[----:B------:R1:W-:Y:S04]  /*19af0*/  STL [R1+0xc0c], R50 ;  /* 0x000c0c3201007387 */ /* 0x0003e80000100800 */
[----:B------:R1:W-:Y:S04]  /*19b00*/  STL [R1+0xc08], R51 ;  /* 0x000c083301007387 */ /* 0x0003e80000100800 */
[----:B------:R-:W-:Y:S04]  /*19b10*/  STL [R1+0xc24], R52 ;  /* 0x000c243401007387 */ /* 0x000fe80000100800 */
[----:B------:R-:W-:Y:S04]  /*19b20*/  STL [R1+0xc20], R53 ;  /* 0x000c203501007387 */ /* 0x000fe80000100800 */
[----:B------:R-:W-:Y:S04]  /*19b30*/  STL [R1+0xc1c], R54 ;  /* 0x000c1c3601007387 */ /* 0x000fe80000100800 */
[----:B------:R-:W-:Y:S04]  /*19b40*/  STL [R1+0xc18], R55 ;  /* 0x000c183701007387 */ /* 0x000fe80000100800 */
[----:B------:R-:W2:Y:S04]  /*19b50*/  LDL.LU R200, [R1+0x190] ;  /* 0x0001900001c87983 */ /* 0x000ea80000300800 */
[----:B------:R-:W2:Y:S04]  /*19b60*/  LDL.LU R201, [R1+0x194] ;  /* 0x0001940001c97983 */ /* 0x000ea80000300800 */
[----:B------:R-:W2:Y:S04]  /*19b70*/  LDL.LU R202, [R1+0x198] ;  /* 0x0001980001ca7983 */ /* 0x000ea80000300800 */
[----:B------:R-:W2:Y:S04]  /*19b80*/  LDL.LU R203, [R1+0x19c] ;  /* 0x00019c0001cb7983 */ /* 0x000ea80000300800 */
[----:B------:R1:W-:Y:S04]  /*19b90*/  STL [R1+0xc34], R108 ;  /* 0x000c346c01007387 */ /* 0x0003e80000100800 */
[----:B------:R1:W-:Y:S04]  /*19ba0*/  STL [R1+0xc30], R109 ;  /* 0x000c306d01007387 */ /* 0x0003e80000100800 */
[----:B------:R1:W-:Y:S04]  /*19bb0*/  STL [R1+0xc2c], R110 ;  /* 0x000c2c6e01007387 */ /* 0x0003e80000100800 */
[----:B------:R1:W-:Y:S04]  /*19bc0*/  STL [R1+0xc28], R111 ;  /* 0x000c286f01007387 */ /* 0x0003e80000100800 */
[----:B------:R-:W2:Y:S04]  /*19bd0*/  LDL.LU R208, [R1+0x180] ;  /* 0x0001800001d07983 */ /* 0x000ea80000300800 */
[----:B------:R-:W2:Y:S04]  /*19be0*/  LDL.LU R209, [R1+0x184] ;  /* 0x0001840001d17983 */ /* 0x000ea80000300800 */
[----:B------:R-:W2:Y:S04]  /*19bf0*/  LDL.LU R210, [R1+0x188] ;  /* 0x0001880001d27983 */ /* 0x000ea80000300800 */
[----:B------:R-:W2:Y:S04]  /*19c00*/  LDL.LU R211, [R1+0x18c] ;  /* 0x00018c0001d37983 */ /* 0x000ea80000300800 */
[----:B---3--:R-:W3:Y:S04]  /*19c10*/  LDL.LU R48, [R1+0x130] ;  /* 0x0001300001307983 */ /* 0x008ee80000300800 */
[----:B----4-:R-:W3:Y:S04]  /*19c20*/  LDL.LU R49, [R1+0x134] ;  /* 0x0001340001317983 */ /* 0x010ee80000300800 */
[----:B-1----:R-:W3:Y:S04]  /*19c30*/  LDL.LU R50, [R1+0x138] ;  /* 0x0001380001327983 */ /* 0x002ee80000300800 */
[----:B------:R-:W3:Y:S04]  /*19c40*/  LDL.LU R51, [R1+0x13c] ;  /* 0x00013c0001337983 */ /* 0x000ee80000300800 */
[----:B------:R-:W4:Y:S04]  /*19c50*/  LDL.LU R108, [R1+0x140] ;  /* 0x00014000016c7983 */ /* 0x000f280000300800 */
[----:B------:R-:W4:Y:S04]  /*19c60*/  LDL.LU R109, [R1+0x144] ;  /* 0x00014400016d7983 */ /* 0x000f280000300800 */
[----:B------:R-:W4:Y:S04]  /*19c70*/  LDL.LU R110, [R1+0x148] ;  /* 0x00014800016e7983 */ /* 0x000f280000300800 */
[----:B------:R-:W4:Y:S04]  /*19c80*/  LDL.LU R111, [R1+0x14c] ;  /* 0x00014c00016f7983 */ /* 0x000f280000300800 */
[----:B------:R-:W3:Y:S04]  /*19c90*/  LDL.LU R240, [R1+0x170] ;  /* 0x0001700001f07983 */ /* 0x000ee80000300800 */
[----:B------:R-:W3:Y:S04]  /*19ca0*/  LDL.LU R241, [R1+0x174] ;  /* 0x0001740001f17983 */ /* 0x000ee80000300800 */
[----:B------:R-:W3:Y:S04]  /*19cb0*/  LDL.LU R242, [R1+0x178] ;  /* 0x0001780001f27983 */ /* 0x000ee80000300800 */
[----:B------:R-:W3:Y:S01]  /*19cc0*/  LDL.LU R243, [R1+0x17c] ;  /* 0x00017c0001f37983 */ /* 0x000ee20000300800 */
[C---:B------:R-:W-:Y:S03]  /*19cd0*/  HMMA.1688.F32.TF32 R196, R220.reuse, R44, R248 ;  /* 0x0000002cdcc4723c */ /* 0x040fe600000810f8 */
        /* <DEDUP_REMOVED lines=8> */
[----:B------:R-:W-:Y:S04]  /*19d60*/  STL [R1+0xc44], R196 ;  /* 0x000c44c401007387 */ /* 0x000fe80000100800 */
[----:B------:R-:W-:Y:S04]  /*19d70*/  STL [R1+0xc40], R197 ;  /* 0x000c40c501007387 */ /* 0x000fe80000100800 */
[----:B------:R-:W-:Y:S04]  /*19d80*/  STL [R1+0xc3c], R198 ;  /* 0x000c3cc601007387 */ /* 0x000fe80000100800 */
[----:B------:R4:W-:Y:S04]  /*19d90*/  STL [R1+0xc38], R199 ;  /* 0x000c38c701007387 */ /* 0x0009e80000100800 */
[----:B------:R-:W4:Y:S04]  /*19da0*/  LDL.LU R24, [R1+0x120] ;  /* 0x0001200001187983 */ /* 0x000f280000300800 */
[----:B------:R-:W4:Y:S04]  /*19db0*/  LDL.LU R25, [R1+0x124] ;  /* 0x0001240001197983 */ /* 0x000f280000300800 */
[----:B------:R-:W4:Y:S04]  /*19dc0*/  LDL.LU R26, [R1+0x128] ;  /* 0x00012800011a7983 */ /* 0x000f280000300800 */
[----:B------:R-:W4:Y:S01]  /*19dd0*/  LDL.LU R27, [R1+0x12c] ;  /* 0x00012c00011b7983 */ /* 0x000f220000300800 */
[C---:B--2---:R-:W-:Y:S08]  /*19de0*/  HMMA.1688.F32.TF32 R200, R220.reuse, R56, R200 ;  /* 0x00000038dcc8723c */ /* 0x044ff000000810c8 */
[C---:B------:R-:W-:Y:S11]  /*19df0*/  HMMA.1688.F32.TF32 R208, R220.reuse, R104, R208 ;  /* 0x00000068dcd0723c */ /* 0x040ff600000810d0 */
[----:B------:R-:W-:Y:S04]  /*19e00*/  @!UPT UIADD3 URZ, URZ, URZ, URZ ;  /* 0x0000003f3f3ff290 */ /* 0x000fe8000fffe03f */
        /* <DEDUP_REMOVED lines=8> */
[----:B------:R-:W-:Y:S04]  /*19e90*/  STL [R1+0xc64], R208 ;  /* 0x000c64d001007387 */ /* 0x000fe80000100800 */
[----:B------:R-:W-:Y:S04]  /*19ea0*/  STL [R1+0xc60], R209 ;  /* 0x000c60d101007387 */ /* 0x000fe80000100800 */
[----:B------:R-:W-:Y:S04]  /*19eb0*/  STL [R1+0xc5c], R210 ;  /* 0x000c5cd201007387 */ /* 0x000fe80000100800 */
[----:B------:R-:W-:Y:S01]  /*19ec0*/  STL [R1+0xc58], R211 ;  /* 0x000c58d301007387 */ /* 0x000fe20000100800 */
[----:B---3--:R-:W-:Y:S03]  /*19ed0*/  HMMA.1688.F32.TF32 R220, R220, R100, R240 ;  /* 0x00000064dcdc723c */ /* 0x008fe600000810f0 */
[----:B------:R-:W3:Y:S04]  /*19ee0*/  LDL.LU R240, [R1+0x110] ;  /* 0x0001100001f07983 */ /* 0x000ee80000300800 */
[----:B------:R-:W3:Y:S04]  /*19ef0*/  LDL.LU R241, [R1+0x114] ;  /* 0x0001140001f17983 */ /* 0x000ee80000300800 */
[----:B------:R-:W3:Y:S04]  /*19f00*/  LDL.LU R242, [R1+0x118] ;  /* 0x0001180001f27983 */ /* 0x000ee80000300800 */
[----:B------:R-:W3:Y:S01]  /*19f10*/  LDL.LU R243, [R1+0x11c] ;  /* 0x00011c0001f37983 */ /* 0x000ee20000300800 */
[C---:B----4-:R-:W-:Y:S07]  /*19f20*/  HMMA.1688.F32.TF32 R196, R236.reuse, R36, R108 ;  /* 0x00000024ecc4723c */ /* 0x050fee000008106c */
[----:B------:R1:W-:Y:S04]  /*19f30*/  STL [R1+0xc74], R220 ;  /* 0x000c74dc01007387 */ /* 0x0003e80000100800 */
[----:B------:R4:W-:Y:S04]  /*19f40*/  STL [R1+0xc70], R221 ;  /* 0x000c70dd01007387 */ /* 0x0009e80000100800 */
[----:B------:R1:W-:Y:S04]  /*19f50*/  STL [R1+0xc6c], R222 ;  /* 0x000c6cde01007387 */ /* 0x0003e80000100800 */
[----:B------:R1:W-:Y:S04]  /*19f60*/  STL [R1+0xc68], R223 ;  /* 0x000c68df01007387 */ /* 0x0003e80000100800 */
[----:B------:R-:W-:Y:S04]  /*19f70*/  STL.64 [R1], R196 ;  /* 0x000000c401007387 */ /* 0x000fe80000100a00 */
[----:B------:R4:W-:Y:S04]  /*19f80*/  STL.64 [R1+0x8], R198 ;  /* 0x000008c601007387 */ /* 0x0009e80000100a00 */
[----:B-1----:R-:W3:Y:S04]  /*19f90*/  LDL.LU R220, [R1+0x70] ;  /* 0x0000700001dc7983 */ /* 0x002ee80000300800 */
[----:B----4-:R-:W4:Y:S04]  /*19fa0*/  LDL.LU R221, [R1+0x74] ;  /* 0x0000740001dd7983 */ /* 0x010f280000300800 */
[----:B------:R-:W4:Y:S04]  /*19fb0*/  LDL.LU R222, [R1+0x78] ;  /* 0x0000780001de7983 */ /* 0x000f280000300800 */
[----:B------:R-:W4:Y:S01]  /*19fc0*/  LDL.LU R223, [R1+0x7c] ;  /* 0x00007c0001df7983 */ /* 0x000f220000300800 */
[C---:B------:R-:W-:Y:S11]  /*19fd0*/  HMMA.1688.F32.TF32 R108, R236.reuse, R40, R48 ;  /* 0x00000028ec6c723c */ /* 0x040ff60000081030 */
        /* <DEDUP_REMOVED lines=12> */
[----:B------:R-:W-:Y:S01]  /*1a0a0*/  IMAD.MOV.U32 R27, RZ, RZ, R111 ;  /* 0x000000ffff1b7224 */ /* 0x000fe200078e006f */
[----:B------:R-:W-:Y:S01]  /*1a0b0*/  HMMA.1688.F32.TF32 R248, R236, R32, R248 ;  /* 0x00000020ecf8723c */ /* 0x000fe200000810f8 */
[----:B------:R-:W-:-:S07]  /*1a0c0*/  IMAD.MOV.U32 R199, RZ, RZ, R102 ;  /* 0x000000ffffc77224 */ /* 0x000fce00078e0066 */
[----:B------:R-:W-:Y:S01]  /*1a0d0*/  HMMA.1688.F32.TF32 R244, R236, R28, R244 ;  /* 0x0000001cecf4723c */ /* 0x000fe200000810f4 */
[----:B------:R-:W-:Y:S02]  /*1a0e0*/  IMAD.MOV.U32 R200, RZ, RZ, R103 ;  /* 0x000000ffffc87224 */ /* 0x000fe400078e0067 */
[----:B------:R-:W-:Y:S02]  /*1a0f0*/  IMAD.MOV.U32 R201, RZ, RZ, R106 ;  /* 0x000000ffffc97224 */ /* 0x000fe400078e006a */
[----:B------:R-:W-:Y:S02]  /*1a100*/  IMAD.MOV.U32 R202, RZ, RZ, R107 ;  /* 0x000000ffffca7224 */ /* 0x000fe400078e006b */
[----:B------:R-:W-:Y:S02]  /*1a110*/  IMAD.MOV.U32 R203, RZ, RZ, R58 ;  /* 0x000000ffffcb7224 */ /* 0x000fe400078e003a */
[----:B------:R-:W-:Y:S02]  /*1a120*/  IMAD.MOV.U32 R208, RZ, RZ, R59 ;  /* 0x000000ffffd07224 */ /* 0x000fe400078e003b */
[----:B------:R-:W-:-:S02]  /*1a130*/  IMAD.MOV.U32 R209, RZ, RZ, R46 ;  /* 0x000000ffffd17224 */ /* 0x000fc400078e002e */
[----:B------:R-:W-:Y:S02]  /*1a140*/  IMAD.MOV.U32 R210, RZ, RZ, R47 ;  /* 0x000000ffffd27224 */ /* 0x000fe400078e002f */
[----:B------:R-:W-:Y:S01]  /*1a150*/  IMAD.MOV.U32 R211, RZ, RZ, R42 ;  /* 0x000000ffffd37224 */ /* 0x000fe200078e002a */
[C---:B--2---:R-:W-:Y:S08]  /*1a160*/  HMMA.1688.F32.TF32 R52, R236.reuse, R56, R52 ;  /* 0x00000038ec34723c */ /* 0x044ff00000081034 */
[----:B---3--:R-:W-:Y:S11]  /*1a170*/  HMMA.1688.F32.TF32 R108, R236, R104, R240 ;  /* 0x00000068ec6c723c */ /* 0x008ff600000810f0 */
[----:B------:R-:W-:Y:S05]  /*1a180*/  @!UPT UIADD3 URZ, URZ, URZ, URZ ;  /* 0x0000003f3f3ff290 */ /* 0x000fea000fffe03f */
[----:B------:R-:W-:Y:S02]  /*1a190*/  IMAD.MOV.U32 R57, RZ, RZ, R52 ;  /* 0x000000ffff397224 */ /* 0x000fe400078e0034 */
[----:B------:R-:W-:Y:S01]  /*1a1a0*/  IMAD.MOV.U32 R56, RZ, RZ, R53 ;  /* 0x000000ffff387224 */ /* 0x000fe200078e0035 */
[----:B------:R-:W2:Y:S01]  /*1a1b0*/  LDL.LU R52, [R1+0x100] ;  /* 0x0001000001347983 */ /* 0x000ea20000300800 */
[----:B------:R-:W-:Y:S02]  /*1a1c0*/  IMAD.MOV.U32 R45, RZ, RZ, R54 ;  /* 0x000000ffff2d7224 */ /* 0x000fe400078e0036 */
[----:B------:R-:W-:Y:S01]  /*1a1d0*/  IMAD.MOV.U32 R44, RZ, RZ, R55 ;  /* 0x000000ffff2c7224 */ /* 0x000fe200078e0037 */
[----:B------:R-:W2:Y:S04]  /*1a1e0*/  LDL.LU R53, [R1+0x104] ;  /* 0x0001040001357983 */ /* 0x000ea80000300800 */
[----:B------:R-:W2:Y:S04]  /*1a1f0*/  LDL.LU R54, [R1+0x108] ;  /* 0x0001080001367983 */ /* 0x000ea80000300800 */
[----:B------:R-:W2:Y:S01]  /*1a200*/  LDL.LU R55, [R1+0x10c] ;  /* 0x00010c0001377983 */ /* 0x000ea20000300800 */
[----:B------:R-:W-:-:S02]  /*1a210*/  IMAD.MOV.U32 R33, RZ, RZ, R108 ;  /* 0x000000ffff217224 */ /* 0x000fc400078e006c */
[----:B------:R-:W-:Y:S01]  /*1a220*/  IMAD.MOV.U32 R32, RZ, RZ, R109 ;  /* 0x000000ffff207224 */ /* 0x000fe200078e006d */
[----:B------:R-:W3:Y:S01]  /*1a230*/  LDL.LU R108, [R1+0xf0] ;  /* 0x0000f000016c7983 */ /* 0x000ee20000300800 */
[----:B------:R-:W-:Y:S02]  /*1a240*/  IMAD.MOV.U32 R29, RZ, RZ, R110 ;  /* 0x000000ffff1d7224 */ /* 0x000fe400078e006e */
[----:B------:R-:W-:Y:S01]  /*1a250*/  IMAD.MOV.U32 R28, RZ, RZ, R111 ;  /* 0x000000ffff1c7224 */ /* 0x000fe200078e006f */
[----:B------:R-:W3:Y:S04]  /*1a260*/  LDL.LU R109, [R1+0xf4] ;  /* 0x0000f400016d7983 */ /* 0x000ee80000300800 */
[----:B------:R-:W3:Y:S04]  /*1a270*/  LDL.LU R110, [R1+0xf8] ;  /* 0x0000f800016e7983 */ /* 0x000ee80000300800 */
[----:B------:R-:W3:Y:S04]  /*1a280*/  LDL.LU R111, [R1+0xfc] ;  /* 0x0000fc00016f7983 */ /* 0x000ee80000300800 */
[----:B------:R-:W2:Y:S04]  /*1a290*/  LDL.LU R196, [R1+0xa0] ;  /* 0x0000a00001c47983 */ /* 0x000ea80000300800 */
[----:B------:R-:W2:Y:S04]  /*1a2a0*/  LDL.LU R197, [R1+0xa4] ;  /* 0x0000a40001c57983 */ /* 0x000ea80000300800 */
[----:B------:R-:W2:Y:S04]  /*1a2b0*/  LDL.LU R198, [R1+0xa8] ;  /* 0x0000a80001c67983 */ /* 0x000ea80000300800 */
[----:B------:R-:W2:Y:S04]  /*1a2c0*/  LDL.LU R102, [R1+0xcc4] ;  /* 0x000cc40001667983 */ /* 0x000ea80000300800 */
        /* <DEDUP_REMOVED lines=13> */
[----:B------:R-:W3:Y:S04]  /*1a3a0*/  LDL.LU R34, [R1+0xc9c] ;  /* 0x000c9c0001227983 */ /* 0x000ee80000300800 */
[----:B------:R-:W2:Y:S04]  /*1a3b0*/  LDL.LU R30, [R1+0xc98] ;  /* 0x000c9800011e7983 */ /* 0x000ea80000300800 */
[----:B------:R-:W2:Y:S01]  /*1a3c0*/  LDL.LU R31, [R1+0xc94] ;  /* 0x000c9400011f7983 */ /* 0x000ea20000300800 */
[----:B----4-:R-:W-:Y:S07]  /*1a3d0*/  HMMA.1688.F32.TF32 R220, R236, R100, R220 ;  /* 0x00000064ecdc723c */ /* 0x010fee00000810dc */
[----:B------:R-:W-:-:S02]  /*1a3e0*/  IMAD.MOV.U32 R236, RZ, RZ, R35 ;  /* 0x000000ffffec7224 */ /* 0x000fc400078e0023 */
[----:B------:R-:W3:Y:S01]  /*1a3f0*/  LDL.LU R35, [R1+0xc90] ;  /* 0x000c900001237983 */ /* 0x000ee20000300800 */
[----:B------:R-:W-:Y:S02]  /*1a400*/  IMAD.MOV.U32 R237, RZ, RZ, R38 ;  /* 0x000000ffffed7224 */ /* 0x000fe400078e0026 */
[----:B------:R-:W-:Y:S01]  /*1a410*/  IMAD.MOV.U32 R238, RZ, RZ, R39 ;  /* 0x000000ffffee7224 */ /* 0x000fe200078e0027 */
[----:B------:R-:W4:Y:S04]  /*1a420*/  LDL.LU R38, [R1+0xc8c] ;  /* 0x000c8c0001267983 */ /* 0x000f280000300800 */
[----:B------:R-:W4:Y:S07]  /*1a430*/  LDL.LU R39, [R1+0xc88] ;  /* 0x000c880001277983 */ /* 0x000f2e0000300800 */
[----:B------:R-:W-:-:S02]  /*1a440*/  IMAD.MOV.U32 R41, RZ, RZ, R220 ;  /* 0x000000ffff297224 */ /* 0x000fc400078e00dc */
[----:B------:R-:W-:Y:S02]  /*1a450*/  IMAD.MOV.U32 R40, RZ, RZ, R221 ;  /* 0x000000ffff287224 */ /* 0x000fe400078e00dd */
[----:B------:R-:W-:Y:S02]  /*1a460*/  IMAD.MOV.U32 R37, RZ, RZ, R222 ;  /* 0x000000ffff257224 */ /* 0x000fe400078e00de */
[----:B------:R-:W-:Y:S02]  /*1a470*/  IMAD.MOV.U32 R36, RZ, RZ, R223 ;  /* 0x000000ffff247224 */ /* 0x000fe400078e00df */
[C---:B--2---:R-:W-:Y:S11]  /*1a480*/  HMMA.1688.F32.TF32 R220, R232.reuse, R30, R52 ;  /* 0x0000001ee8dc723c */ /* 0x044ff60000081034 */
[----:B------:R-:W-:Y:S11]  /*1a490*/  @!UPT UIADD3 URZ, URZ, URZ, URZ ;  /* 0x0000003f3f3ff290 */ /* 0x000ff6000fffe03f */
[----:B------:R-:W-:Y:S02]  /*1a4a0*/  @!UPT UIADD3 URZ, URZ, URZ, URZ ;  /* 0x0000003f3f3ff290 */ /* 0x000fe4000fffe03f */
[----:B------:R-:W-:Y:S02]  /*1a4b0*/  IMAD.MOV.U32 R52, RZ, RZ, R220 ;  /* 0x000000ffff347224 */ /* 0x000fe400078e00dc */
[----:B------:R-:W-:Y:S02]  /*1a4c0*/  IMAD.MOV.U32 R53, RZ, RZ, R221 ;  /* 0x000000ffff357224 */ /* 0x000fe400078e00dd */
[----:B------:R-:W-:Y:S02]  /*1a4d0*/  IMAD.MOV.U32 R54, RZ, RZ, R222 ;  /* 0x000000ffff367224 */ /* 0x000fe400078e00de */
[----:B------:R-:W-:Y:S02]  /*1a4e0*/  IMAD.MOV.U32 R55, RZ, RZ, R223 ;  /* 0x000000ffff377224 */ /* 0x000fe400078e00df */
[C---:B---3--:R-:W-:Y:S11]  /*1a4f0*/  HMMA.1688.F32.TF32 R220, R232.reuse, R34, R108 ;  /* 0x00000022e8dc723c */ /* 0x048ff6000008106c */
[----:B------:R-:W-:Y:S11]  /*1a500*/  @!UPT UIADD3 URZ, URZ, URZ, URZ ;  /* 0x0000003f3f3ff290 */ /* 0x000ff6000fffe03f */
[----:B------:R-:W-:Y:S02]  /*1a510*/  @!UPT UIADD3 URZ, URZ, URZ, URZ ;  /* 0x0000003f3f3ff290 */ /* 0x000fe4000fffe03f */
[----:B------:R-:W-:Y:S02]  /*1a520*/  IMAD.MOV.U32 R108, RZ, RZ, R220 ;  /* 0x000000ffff6c7224 */ /* 0x000fe400078e00dc */
[----:B------:R-:W-:Y:S02]  /*1a530*/  IMAD.MOV.U32 R109, RZ, RZ, R221 ;  /* 0x000000ffff6d7224 */ /* 0x000fe400078e00dd */
[----:B------:R-:W-:Y:S02]  /*1a540*/  IMAD.MOV.U32 R110, RZ, RZ, R222 ;  /* 0x000000ffff6e7224 */ /* 0x000fe400078e00de */
[----:B------:R-:W-:Y:S02]  /*1a550*/  IMAD.MOV.U32 R111, RZ, RZ, R223 ;  /* 0x000000ffff6f7224 */ /* 0x000fe400078e00df */
[C---:B----4-:R-:W-:Y:S11]  /*1a560*/  HMMA.1688.F32.TF32 R220, R232.reuse, R38, R196 ;  /* 0x00000026e8dc723c */ /* 0x050ff600000810c4 */
[----:B------:R-:W-:Y:S11]  /*1a570*/  @!UPT UIADD3 URZ, URZ, URZ, URZ ;  /* 0x0000003f3f3ff290 */ /* 0x000ff6000fffe03f */
[----:B------:R-:W-:Y:S02]  /*1a580*/  @!UPT UIADD3 URZ, URZ, URZ, URZ ;  /* 0x0000003f3f3ff290 */ /* 0x000fe4000fffe03f */
[----:B------:R-:W-:Y:S02]  /*1a590*/  IMAD.MOV.U32 R196, RZ, RZ, R220 ;  /* 0x000000ffffc47224 */ /* 0x000fe400078e00dc */
[----:B------:R-:W-:Y:S02]  /*1a5a0*/  IMAD.MOV.U32 R197, RZ, RZ, R221 ;  /* 0x000000ffffc57224 */ /* 0x000fe400078e00dd */
[----:B------:R-:W-:Y:S02]  /*1a5b0*/  IMAD.MOV.U32 R198, RZ, RZ, R222 ;  /* 0x000000ffffc67224 */ /* 0x000fe400078e00de */
[----:B------:R-:W-:Y:S02]  /*1a5c0*/  IMAD.MOV.U32 R199, RZ, RZ, R223 ;  /* 0x000000ffffc77224 */ /* 0x000fe400078e00df */
[C---:B------:R-:W-:Y:S08]  /*1a5d0*/  HMMA.1688.F32.TF32 R220, R232.reuse, R42, R200 ;  /* 0x0000002ae8dc723c */ /* 0x040ff000000810c8 */
[C---:B------:R-:W-:Y:S11]  /*1a5e0*/  HMMA.1688.F32.TF32 R240, R232.reuse, R58, R240 ;  /* 0x0000003ae8f0723c */ /* 0x040ff600000810f0 */
[----:B------:R-:W-:Y:S05]  /*1a5f0*/  @!UPT UIADD3 URZ, URZ, URZ, URZ ;  /* 0x0000003f3f3ff290 */ /* 0x000fea000fffe03f */
[----:B------:R-:W-:Y:S02]  /*1a600*/  IMAD.MOV.U32 R200, RZ, RZ, R220 ;  /* 0x000000ffffc87224 */ /* 0x000fe400078e00dc */
[----:B------:R-:W-:Y:S02]  /*1a610*/  IMAD.MOV.U32 R201, RZ, RZ, R221 ;  /* 0x000000ffffc97224 */ /* 0x000fe400078e00dd */
[----:B------:R-:W-:Y:S02]  /*1a620*/  IMAD.MOV.U32 R202, RZ, RZ, R222 ;  /* 0x000000ffffca7224 */ /* 0x000fe400078e00de */
[----:B------:R-:W-:Y:S02]  /*1a630*/  IMAD.MOV.U32 R203, RZ, RZ, R223 ;  /* 0x000000ffffcb7224 */ /* 0x000fe400078e00df */
[----:B------:R-:W-:Y:S11]  /*1a640*/  HMMA.1688.F32.TF32 R220, R232, R46, R208 ;  /* 0x0000002ee8dc723c */ /* 0x000ff600000810d0 */
[----:B------:R-:W-:Y:S11]  /*1a650*/  @!UPT UIADD3 URZ, URZ, URZ, URZ ;  /* 0x0000003f3f3ff290 */ /* 0x000ff6000fffe03f */
[----:B------:R-:W-:Y:S02]  /*1a660*/  @!UPT UIADD3 URZ, URZ, URZ, URZ ;  /* 0x0000003f3f3ff290 */ /* 0x000fe4000fffe03f */
[----:B------:R-:W-:Y:S02]  /*1a670*/  IMAD.MOV.U32 R210, RZ, RZ, R222 ;  /* 0x000000ffffd27224 */ /* 0x000fe400078e00de */
[----:B------:R-:W-:Y:S02]  /*1a680*/  IMAD.MOV.U32 R211, RZ, RZ, R223 ;  /* 0x000000ffffd37224 */ /* 0x000fe400078e00df */
[----:B------:R-:W-:Y:S02]  /*1a690*/  IMAD.MOV.U32 R208, RZ, RZ, R220 ;  /* 0x000000ffffd07224 */ /* 0x000fe400078e00dc */
[----:B------:R-:W-:Y:S02]  /*1a6a0*/  IMAD.MOV.U32 R209, RZ, RZ, R221 ;  /* 0x000000ffffd17224 */ /* 0x000fe400078e00dd */
[----:B------:R-:W-:Y:S02]  /*1a6b0*/  IMAD.MOV.U32 R222, RZ, RZ, R242 ;  /* 0x000000ffffde7224 */ /* 0x000fe400078e00f2 */
[----:B------:R-:W-:-:S02]  /*1a6c0*/  IMAD.MOV.U32 R223, RZ, RZ, R243 ;  /* 0x000000ffffdf7224 */ /* 0x000fc400078e00f3 */
[----:B------:R-:W-:Y:S01]  /*1a6d0*/  IMAD.MOV.U32 R220, RZ, RZ, R240 ;  /* 0x000000ffffdc7224 */ /* 0x000fe200078e00f0 */
[----:B------:R-:W2:Y:S01]  /*1a6e0*/  LDL.LU.64 R242, [R1+0xc80] ;  /* 0x000c800001f27983 */ /* 0x000ea20000300a00 */
[----:B------:R-:W-:-:S03]  /*1a6f0*/  IMAD.MOV.U32 R221, RZ, RZ, R241 ;  /* 0x000000ffffdd7224 */ /* 0x000fc600078e00f1 */
[----:B------:R-:W2:Y:S01]  /*1a700*/  LDL.LU.64 R240, [R1+0xc78] ;  /* 0x000c780001f07983 */ /* 0x000ea20000300a00 */
[----:B------:R-:W-:Y:S01]  /*1a710*/  IMAD.MOV.U32 R239, RZ, RZ, R3 ;  /* 0x000000ffffef7224 */ /* 0x000fe200078e0003 */
[----:B------:R-:W-:Y:S08]  /*1a720*/  HMMA.1688.F32.TF32 R224, R16, R34, R224 ;  /* 0x0000002210e0723c */ /* 0x000ff000000810e0 */
[----:B------:R-:W-:Y:S08]  /*1a730*/  HMMA.1688.F32.TF32 R236, R232, R106, R236 ;  /* 0x0000006ae8ec723c */ /* 0x000ff000000810ec */
[----:B------:R-:W-:Y:S11]  /*1a740*/  HMMA.1688.F32.TF32 R228, R16, R30, R228 ;  /* 0x0000001e10e4723c */ /* 0x000ff600000810e4 */
[----:B------:R-:W-:Y:S04]  /*1a750*/  @!UPT UIADD3 URZ, URZ, URZ, URZ ;  /* 0x0000003f3f3ff290 */ /* 0x000fe8000fffe03f */
[----:B------:R-:W-:Y:S01]  /*1a760*/  STL.64 [R1+0x50], R236 ;  /* 0x000050ec01007387 */ /* 0x000fe20000100a00 */
[----:B--2---:R-:W-:Y:S11]  /*1a770*/  HMMA.1688.F32.TF32 R232, R232, R102, R240 ;  /* 0x00000066e8e8723c */ /* 0x004ff600000810f0 */
[----:B------:R-:W-:Y:S11]  /*1a780*/  @!UPT UIADD3 URZ, URZ, URZ, URZ ;  /* 0x0000003f3f3ff290 */ /* 0x000ff6000fffe03f */
[----:B------:R-:W-:Y:S01]  /*1a790*/  @!UPT UIADD3 URZ, URZ, URZ, URZ ;  /* 0x0000003f3f3ff290 */ /* 0x000fe2000fffe03f */
[----:B------:R-:W-:Y:S04]  /*1a7a0*/  STL.64 [R1+0x40], R232 ;  /* 0x000040e801007387 */ /* 0x000fe80000100a00 */
[----:B------:R-:W-:Y:S04]  /*1a7b0*/  STL.64 [R1+0x48], R234 ;  /* 0x000048ea01007387 */ /* 0x000fe80000100a00 */
[----:B------:R-:W-:Y:S04]  /*1a7c0*/  STL.64 [R1+0x140], R224 ;  /* 0x000140e001007387 */ /* 0x000fe80000100a00 */
[----:B------:R-:W-:Y:S04]  /*1a7d0*/  STL.64 [R1+0x150], R228 ;  /* 0x000150e401007387 */ /* 0x000fe80000100a00 */
[----:B------:R-:W-:Y:S04]  /*1a7e0*/  STL.64 [R1+0x158], R230 ;  /* 0x000158e601007387 */ /* 0x000fe80000100a00 */
[----:B------:R1:W-:Y:S02]  /*1a7f0*/  STL [R1+0x148], R226 ;  /* 0x000148e201007387 */ /* 0x0003e40000100800 */
[----:B-1----:R-:W-:-:S05]  /*1a800*/  IMAD.MOV.U32 R226, RZ, RZ, R227 ;  /* 0x000000ffffe27224 */ /* 0x002fca00078e00e3 */
[----:B------:R-:W-:Y:S04]  /*1a810*/  STL [R1+0xbf4], R226 ;  /* 0x000bf4e201007387 */ /* 0x000fe80000100800 */
[----:B------:R-:W2:Y:S01]  /*1a820*/  LDL R227, [R1+0x268] ;  /* 0x0002680001e37983 */ /* 0x000ea20000100800 */
[C---:B------:R-:W-:Y:S08]  /*1a830*/  HMMA.1688.F32.TF32 R12, R16.reuse, R42, R12 ;  /* 0x0000002a100c723c */ /* 0x040ff0000008100c */
[C---:B------:R-:W-:Y:S11]  /*1a840*/  HMMA.1688.F32.TF32 R8, R16.reuse, R38, R8 ;  /* 0x000000261008723c */ /* 0x040ff60000081008 */
[----:B------:R-:W-:Y:S04]  /*1a850*/  @!UPT UIADD3 URZ, URZ, URZ, URZ ;  /* 0x0000003f3f3ff290 */ /* 0x000fe8000fffe03f */
[----:B------:R-:W-:Y:S08]  /*1a860*/  STL.64 [R1+0x120], R12 ;  /* 0x0001200c01007387 */ /* 0x000ff00000100a00 */
[----:B------:R-:W-:Y:S04]  /*1a870*/  STL.64 [R1+0x130], R8 ;  /* 0x0001300801007387 */ /* 0x000fe80000100a00 */
[----:B------:R1:W-:Y:S02]  /*1a880*/  STL.64 [R1+0x138], R10 ;  /* 0x0001380a01007387 */ /* 0x0003e40000100a00 */
[----:B-1----:R-:W-:Y:S02]  /*1a890*/  HMMA.1688.F32.TF32 R8, R16, R46, R152 ;  /* 0x0000002e1008723c */ /* 0x002fe40000081098 */
[----:B------:R1:W-:Y:S01]  /*1a8a0*/  STL [R1+0x128], R14 ;  /* 0x0001280e01007387 */ /* 0x0003e20000100800 */
[----:B------:R-:W-:-:S03]  /*1a8b0*/  IMAD.MOV.U32 R226, RZ, RZ, R15 ;  /* 0x000000ffffe27224 */ /* 0x000fc600078e000f */
[----:B------:R-:W-:Y:S04]  /*1a8c0*/  LDS R152, [R2+0x45000] ;  /* 0x0450000002987984 */ /* 0x000fe80000000800 */
[----:B------:R-:W-:Y:S01]  /*1a8d0*/  LDS R154, [R2+0x45800] ;  /* 0x04580000029a7984 */ /* 0x000fe20000000800 */
[----:B-1----:R-:W-:Y:S03]  /*1a8e0*/  HMMA.1688.F32.TF32 R12, R16, R58, R4 ;  /* 0x0000003a100c723c */ /* 0x002fe60000081004 */
[----:B------:R-:W-:Y:S04]  /*1a8f0*/  LDS R153, [R0+0x45000] ;  /* 0x0450000000997984 */ /* 0x000fe80000000800 */
[----:B------:R-:W1:Y:S06]  /*1a900*/  LDS R155, [R0+0x45800] ;  /* 0x04580000009b7984 */ /* 0x000e6c0000000800 */
[----:B------:R-:W-:-:S02]  /*1a910*/  IMAD.MOV.U32 R225, RZ, RZ, R8 ;  /* 0x000000ffffe17224 */ /* 0x000fc400078e0008 */
[----:B------:R-:W-:Y:S02]  /*1a920*/  IMAD.MOV.U32 R224, RZ, RZ, R9 ;  /* 0x000000ffffe07224 */ /* 0x000fe400078e0009 */
[----:B------:R-:W-:Y:S01]  /*1a930*/  IMAD.MOV.U32 R105, RZ, RZ, R10 ;  /* 0x000000ffff697224 */ /* 0x000fe200078e000a */
[----:B------:R-:W-:Y:S01]  /*1a940*/  LDS R9, [R252+0x45100] ;  /* 0x04510000fc097984 */ /* 0x000fe20000000800 */
[----:B------:R-:W-:-:S03]  /*1a950*/  IMAD.MOV.U32 R104, RZ, RZ, R11 ;  /* 0x000000ffff687224 */ /* 0x000fc600078e000b */
[----:B------:R-:W-:Y:S01]  /*1a960*/  LDS R11, [R252+0x45900] ;  /* 0x04590000fc0b7984 */ /* 0x000fe20000000800 */
[C---:B------:R-:W-:Y:S03]  /*1a970*/  HMMA.1688.F32.TF32 R4, R16.reuse, R106, R144 ;  /* 0x0000006a1004723c */ /* 0x040fe60000081090 */
[----:B------:R-:W-:Y:S04]  /*1a980*/  STL.64 [R1+0x100], R12 ;  /* 0x0001000c01007387 */ /* 0x000fe80000100a00 */
[----:B------:R-:W-:Y:S04]  /*1a990*/  STL.64 [R1+0x108], R14 ;  /* 0x0001080e01007387 */ /* 0x000fe80000100a00 */
[----:B------:R-:W-:Y:S04]  /*1a9a0*/  LDS R13, [R252+0x45180] ;  /* 0x04518000fc0d7984 */ /* 0x000fe80000000800 */
[----:B------:R-:W-:Y:S08]  /*1a9b0*/  LDS R15, [R252+0x45980] ;  /* 0x04598000fc0f7984 */ /* 0x000ff00000000800 */
[----:B------:R-:W-:Y:S04]  /*1a9c0*/  STL.64 [R1+0xf0], R4 ;  /* 0x0000f00401007387 */ /* 0x000fe80000100a00 */
[----:B------:R3:W-:Y:S02]  /*1a9d0*/  STL.64 [R1+0xf8], R6 ;  /* 0x0000f80601007387 */ /* 0x0007e40000100a00 */
[----:B---3--:R-:W-:Y:S11]  /*1a9e0*/  HMMA.1688.F32.TF32 R4, R16, R102, R148 ;  /* 0x000000661004723c */ /* 0x008ff60000081094 */
[----:B------:R-:W-:Y:S11]  /*1a9f0*/  @!UPT UIADD3 URZ, URZ, URZ, URZ ;  /* 0x0000003f3f3ff290 */ /* 0x000ff6000fffe03f */
[----:B------:R-:W-:Y:S01]  /*1aa00*/  @!UPT UIADD3 URZ, URZ, URZ, URZ ;  /* 0x0000003f3f3ff290 */ /* 0x000fe2000fffe03f */
[----:B------:R-:W-:Y:S04]  /*1aa10*/  STL.64 [R1+0xe0], R4 ;  /* 0x0000e00401007387 */ /* 0x000fe80000100a00 */
[----:B------:R-:W-:Y:S04]  /*1aa20*/  STL.64 [R1+0xe8], R6 ;  /* 0x0000e80601007387 */ /* 0x000fe80000100a00 */
[----:B--2---:R-:W-:Y:S04]  /*1aa30*/  LDS R8, [R227+0x45100] ;  /* 0x04510000e3087984 */ /* 0x004fe80000000800 */
[----:B------:R-:W2:Y:S04]  /*1aa40*/  LDS R10, [R227+0x45900] ;  /* 0x04590000e30a7984 */ /* 0x000ea80000000800 */
[----:B------:R-:W-:Y:S04]  /*1aa50*/  LDS R12, [R227+0x45180] ;  /* 0x04518000e30c7984 */ /* 0x000fe80000000800 */
[----:B------:R-:W3:Y:S01]  /*1aa60*/  LDS R14, [R227+0x45980] ;  /* 0x04598000e30e7984 */ /* 0x000ee20000000800 */
[----:B------:R-:W-:-:S02]  /*1aa70*/  IMAD.MOV.U32 R148, RZ, RZ, R208 ;  /* 0x000000ffff947224 */ /* 0x000fc400078e00d0 */
[----:B------:R-:W-:Y:S01]  /*1aa80*/  IMAD.MOV.U32 R149, RZ, RZ, R209 ;  /* 0x000000ffff957224 */ /* 0x000fe200078e00d1 */
[----:B-1----:R-:W-:Y:S01]  /*1aa90*/  HMMA.1688.F32.TF32 R172, R152, R38, R172 ;  /* 0x0000002698ac723c */ /* 0x002fe200000810ac */
[----:B------:R-:W-:Y:S01]  /*1aaa0*/  IMAD.MOV.U32 R150, RZ, RZ, R210 ;  /* 0x000000ffff967224 */ /* 0x000fe200078e00d2 */
[----:B------:R-:W-:Y:S01]  /*1aab0*/  LDS R4, [R2+0x45080] ;  /* 0x0450800002047984 */ /* 0x000fe20000000800 */
[----:B------:R-:W-:-:S03]  /*1aac0*/  IMAD.MOV.U32 R151, RZ, RZ, R211 ;  /* 0x000000ffff977224 */ /* 0x000fc600078e00d3 */
[----:B------:R-:W-:Y:S02]  /*1aad0*/  LDS R6, [R2+0x45880] ;  /* 0x0458800002067984 */ /* 0x000fe40000000800 */
[----:B------:R-:W-:Y:S02]  /*1aae0*/  HMMA.1688.F32.TF32 R160, R152, R58, R160 ;  /* 0x0000003a98a0723c */ /* 0x000fe400000810a0 */
[----:B------:R-:W-:Y:S04]  /*1aaf0*/  LDS R5, [R0+0x45080] ;  /* 0x0450800000057984 */ /* 0x000fe80000000800 */
[----:B------:R-:W1:Y:S02]  /*1ab00*/  LDS R7, [R0+0x45880] ;  /* 0x0458800000077984 */ /* 0x000e640000000800 */
[C---:B--2---:R-:W-:Y:S08]  /*1ab10*/  HMMA.1688.F32.TF32 R144, R8.reuse, R30, R140 ;  /* 0x0000001e0890723c */ /* 0x044ff0000008108c */
[C---:B------:R-:W-:Y:S08]  /*1ab20*/  HMMA.1688.F32.TF32 R140, R8.reuse, R34, R112 ;  /* 0x00000022088c723c */ /* 0x040ff00000081070 */
[C---:B------:R-:W-:Y:S07]  /*1ab30*/  HMMA.1688.F32.TF32 R16, R8.reuse, R38, R116 ;  /* 0x000000260810723c */ /* 0x040fee0000081074 */
[----:B------:R-:W-:Y:S01]  /*1ab40*/  STL.64 [R1+0x1d0], R144 ;  /* 0x0001d09001007387 */ /* 0x000fe20000100a00 */
[C---:B------:R-:W-:Y:S03]  /*1ab50*/  HMMA.1688.F32.TF32 R112, R8.reuse, R42, R120 ;  /* 0x0000002a0870723c */ /* 0x040fe60000081078 */
[----:B------:R-:W-:Y:S04]  /*1ab60*/  STL.64 [R1+0x1d8], R146 ;  /* 0x0001d89201007387 */ /* 0x000fe80000100a00 */
[----:B------:R-:W-:Y:S01]  /*1ab70*/  STL.64 [R1+0x1c0], R140 ;  /* 0x0001c08c01007387 */ /* 0x000fe20000100a00 */
[C---:B------:R-:W-:Y:S03]  /*1ab80*/  HMMA.1688.F32.TF32 R116, R8.reuse, R46, R124 ;  /* 0x0000002e0874723c */ /* 0x040fe6000008107c */
[----:B------:R-:W-:Y:S04]  /*1ab90*/  STL.64 [R1+0x1c8], R142 ;  /* 0x0001c88e01007387 */ /* 0x000fe80000100a00 */
[----:B------:R-:W-:Y:S04]  /*1aba0*/  STL.64 [R1+0x1b0], R16 ;  /* 0x0001b01001007387 */ /* 0x000fe80000100a00 */
[----:B------:R2:W-:Y:S02]  /*1abb0*/  STL.64 [R1+0x1b8], R18 ;  /* 0x0001b81201007387 */ /* 0x0005e40000100a00 */
[C---:B--2---:R-:W-:Y:S02]  /*1abc0*/  HMMA.1688.F32.TF32 R16, R8.reuse, R58, R128 ;  /* 0x0000003a0810723c */ /* 0x044fe40000081080 */
[----:B------:R-:W-:Y:S04]  /*1abd0*/  STL.64 [R1+0x1a0], R112 ;  /* 0x0001a07001007387 */ /* 0x000fe80000100a00 */
[----:B------:R2:W-:Y:S04]  /*1abe0*/  STL.64 [R1+0x1a8], R114 ;  /* 0x0001a87201007387 */ /* 0x0005e80000100a00 */
[----:B------:R-:W-:Y:S04]  /*1abf0*/  STL.64 [R1+0x190], R116 ;  /* 0x0001907401007387 */ /* 0x000fe80000100a00 */
[----:B------:R-:W-:Y:S01]  /*1ac00*/  STL.64 [R1+0x198], R118 ;  /* 0x0001987601007387 */ /* 0x000fe20000100a00 */
[C---:B--2---:R-:W-:Y:S08]  /*1ac10*/  HMMA.1688.F32.TF32 R112, R8.reuse, R106, R132 ;  /* 0x0000006a0870723c */ /* 0x044ff00000081084 */
[----:B------:R-:W-:Y:S01]  /*1ac20*/  STL.64 [R1+0x180], R16 ;  /* 0x0001801001007387 */ /* 0x000fe20000100a00 */
[----:B------:R-:W-:Y:S03]  /*1ac30*/  HMMA.1688.F32.TF32 R8, R8, R102, R136 ;  /* 0x000000660808723c */ /* 0x000fe60000081088 */
[----:B------:R3:W-:Y:S05]  /*1ac40*/  STL.64 [R1+0x188], R18 ;  /* 0x0001881201007387 */ /* 0x0007ea0000100a00 */
[C---:B---3--:R-:W-:Y:S06]  /*1ac50*/  HMMA.1688.F32.TF32 R16, R12.reuse, R30, R20 ;  /* 0x0000001e0c10723c */ /* 0x048fec0000081014 */
[----:B------:R-:W-:Y:S04]  /*1ac60*/  STL.64 [R1+0x170], R112 ;  /* 0x0001707001007387 */ /* 0x000fe80000100a00 */
[----:B------:R-:W-:Y:S01]  /*1ac70*/  STL.64 [R1+0x178], R114 ;  /* 0x0001787201007387 */ /* 0x000fe20000100a00 */
[----:B------:R-:W-:Y:S01]  /*1ac80*/  HMMA.1688.F32.TF32 R20, R12, R38, R180 ;  /* 0x000000260c14723c */ /* 0x000fe200000810b4 */
[----:B------:R-:W-:-:S02]  /*1ac90*/  IMAD.MOV.U32 R144, RZ, RZ, R220 ;  /* 0x000000ffff907224 */ /* 0x000fc400078e00dc */
[----:B------:R-:W-:Y:S01]  /*1aca0*/  LDS R112, [R2+0x46000] ;  /* 0x0460000002707984 */ /* 0x000fe20000000800 */
[----:B------:R-:W-:Y:S02]  /*1acb0*/  IMAD.MOV.U32 R145, RZ, RZ, R221 ;  /* 0x000000ffff917224 */ /* 0x000fe400078e00dd */
[----:B------:R-:W-:Y:S01]  /*1acc0*/  IMAD.MOV.U32 R146, RZ, RZ, R222 ;  /* 0x000000ffff927224 */ /* 0x000fe200078e00de */
[----:B------:R-:W-:Y:S01]  /*1acd0*/  LDS R114, [R2+0x46800] ;  /* 0x0468000002727984 */ /* 0x000fe20000000800 */
[----:B------:R-:W-:Y:S02]  /*1ace0*/  IMAD.MOV.U32 R147, RZ, RZ, R223 ;  /* 0x000000ffff937224 */ /* 0x000fe400078e00df */
[----:B------:R-:W-:Y:S02]  /*1acf0*/  IMAD.MOV.U32 R140, RZ, RZ, R200 ;  /* 0x000000ffff8c7224 */ /* 0x000fe400078e00c8 */
[----:B------:R-:W-:Y:S02]  /*1ad00*/  IMAD.MOV.U32 R141, RZ, RZ, R201 ;  /* 0x000000ffff8d7224 */ /* 0x000fe400078e00c9 */
[----:B------:R-:W-:-:S02]  /*1ad10*/  IMAD.MOV.U32 R142, RZ, RZ, R202 ;  /* 0x000000ffff8e7224 */ /* 0x000fc400078e00ca */
[----:B------:R-:W-:Y:S01]  /*1ad20*/  IMAD.MOV.U32 R143, RZ, RZ, R203 ;  /* 0x000000ffff8f7224 */ /* 0x000fe200078e00cb */
[----:B------:R-:W-:Y:S04]  /*1ad30*/  STL.64 [R1+0x250], R16 ;  /* 0x0002501001007387 */ /* 0x000fe80000100a00 */
[----:B------:R-:W-:Y:S04]  /*1ad40*/  STL.64 [R1+0x160], R8 ;  /* 0x0001600801007387 */ /* 0x000fe80000100a00 */
[----:B------:R2:W-:Y:S01]  /*1ad50*/  STL.64 [R1+0x168], R10 ;  /* 0x0001680a01007387 */ /* 0x0005e20000100a00 */
[----:B------:R-:W-:-:S02]  /*1ad60*/  IMAD.MOV.U32 R3, RZ, RZ, R19 ;  /* 0x000000ffff037224 */ /* 0x000fc400078e0013 */
[----:B------:R-:W-:Y:S02]  /*1ad70*/  IMAD.MOV.U32 R124, RZ, RZ, R196 ;  /* 0x000000ffff7c7224 */ /* 0x000fe400078e00c4 */
[----:B------:R-:W-:Y:S02]  /*1ad80*/  IMAD.MOV.U32 R125, RZ, RZ, R197 ;  /* 0x000000ffff7d7224 */ /* 0x000fe400078e00c5 */
[----:B------:R-:W-:Y:S02]  /*1ad90*/  IMAD.MOV.U32 R126, RZ, RZ, R198 ;  /* 0x000000ffff7e7224 */ /* 0x000fe400078e00c6 */
[----:B------:R-:W-:Y:S02]  /*1ada0*/  IMAD.MOV.U32 R127, RZ, RZ, R199 ;  /* 0x000000ffff7f7224 */ /* 0x000fe400078e00c7 */
[----:B------:R-:W-:Y:S01]  /*1adb0*/  IMAD.MOV.U32 R128, RZ, RZ, R108 ;  /* 0x000000ffff807224 */ /* 0x000fe200078e006c */
[----:B--2---:R-:W-:Y:S01]  /*1adc0*/  HMMA.1688.F32.TF32 R8, R12, R34, R176 ;  /* 0x000000220c08723c */ /* 0x004fe200000810b0 */
[----:B------:R2:W-:Y:S04]  /*1add0*/  STL [R1+0x258], R18 ;  /* 0x0002581201007387 */ /* 0x0005e80000100800 */
[----:B------:R-:W-:Y:S01]  /*1ade0*/  STL [R1+0xbf0], R3 ;  /* 0x000bf00301007387 */ /* 0x000fe20000100800 */
[----:B------:R-:W-:-:S02]  /*1adf0*/  IMAD.MOV.U32 R129, RZ, RZ, R109 ;  /* 0x000000ffff817224 */ /* 0x000fc400078e006d */
[----:B------:R-:W-:Y:S02]  /*1ae00*/  IMAD.MOV.U32 R130, RZ, RZ, R110 ;  /* 0x000000ffff827224 */ /* 0x000fe400078e006e */
[----:B------:R-:W-:Y:S01]  /*1ae10*/  IMAD.MOV.U32 R131, RZ, RZ, R111 ;  /* 0x000000ffff837224 */ /* 0x000fe200078e006f */
[C---:B--2---:R-:W-:Y:S01]  /*1ae20*/  HMMA.1688.F32.TF32 R16, R12.reuse, R42, R60 ;  /* 0x0000002a0c10723c */ /* 0x044fe2000008103c */
[----:B------:R-:W-:Y:S01]  /*1ae30*/  IMAD.MOV.U32 R132, RZ, RZ, R52 ;  /* 0x000000ffff847224 */ /* 0x000fe200078e0034 */
[----:B------:R-:W-:Y:S01]  /*1ae40*/  LDS R113, [R0+0x46000] ;  /* 0x0460000000717984 */ /* 0x000fe20000000800 */
[----:B------:R-:W-:Y:S02]  /*1ae50*/  IMAD.MOV.U32 R133, RZ, RZ, R53 ;  /* 0x000000ffff857224 */ /* 0x000fe400078e0035 */
[----:B------:R-:W-:Y:S01]  /*1ae60*/  IMAD.MOV.U32 R134, RZ, RZ, R54 ;  /* 0x000000ffff867224 */ /* 0x000fe200078e0036 */
[----:B------:R-:W-:Y:S06]  /*1ae70*/  LDS R115, [R0+0x46800] ;  /* 0x0468000000737984 */ /* 0x000fec0000000800 */
[----:B------:R-:W-:Y:S04]  /*1ae80*/  STL.64 [R1+0x240], R8 ;  /* 0x0002400801007387 */ /* 0x000fe80000100a00 */
[----:B------:R2:W-:Y:S02]  /*1ae90*/  STL.64 [R1+0x248], R10 ;  /* 0x0002480a01007387 */ /* 0x0005e40000100a00 */
[C---:B--2---:R-:W-:Y:S02]  /*1aea0*/  HMMA.1688.F32.TF32 R8, R12.reuse, R46, R156 ;  /* 0x0000002e0c08723c */ /* 0x044fe4000008109c */
[----:B------:R-:W-:Y:S04]  /*1aeb0*/  STL.64 [R1+0x230], R20 ;  /* 0x0002301401007387 */ /* 0x000fe80000100a00 */
[----:B------:R2:W-:Y:S04]  /*1aec0*/  STL.64 [R1+0x238], R22 ;  /* 0x0002381601007387 */ /* 0x0005e80000100a00 */
[----:B------:R-:W-:Y:S04]  /*1aed0*/  STL.64 [R1+0x220], R16 ;  /* 0x0002201001007387 */ /* 0x000fe80000100a00 */
[----:B------:R3:W-:Y:S01]  /*1aee0*/  STL.64 [R1+0x228], R18 ;  /* 0x0002281201007387 */ /* 0x0007e20000100a00 */
[C---:B--2---:R-:W-:Y:S08]  /*1aef0*/  HMMA.1688.F32.TF32 R20, R12.reuse, R58, R164 ;  /* 0x0000003a0c14723c */ /* 0x044ff000000810a4 */
[----:B------:R-:W-:Y:S01]  /*1af00*/  STL.64 [R1+0x210], R8 ;  /* 0x0002100801007387 */ /* 0x000fe20000100a00 */
[C---:B---3--:R-:W-:Y:S03]  /*1af10*/  HMMA.1688.F32.TF32 R16, R12.reuse, R106, R168 ;  /* 0x0000006a0c10723c */ /* 0x048fe600000810a8 */
[----:B------:R2:W-:Y:S05]  /*1af20*/  STL.64 [R1+0x218], R10 ;  /* 0x0002180a01007387 */ /* 0x0005ea0000100a00 */
[----:B--2---:R-:W-:Y:S06]  /*1af30*/  HMMA.1688.F32.TF32 R8, R12, R102, R192 ;  /* 0x000000660c08723c */ /* 0x004fec00000810c0 */
[----:B------:R-:W-:Y:S04]  /*1af40*/  STL.64 [R1+0x200], R20 ;  /* 0x0002001401007387 */ /* 0x000fe80000100a00 */
[----:B------:R-:W-:Y:S11]  /*1af50*/  STL.64 [R1+0x208], R22 ;  /* 0x0002081601007387 */ /* 0x000ff60000100a00 */
[----:B------:R-:W-:Y:S02]  /*1af60*/  @!UPT UIADD3 URZ, URZ, URZ, URZ ;  /* 0x0000003f3f3ff290 */ /* 0x000fe4000fffe03f */
[----:B------:R-:W-:Y:S04]  /*1af70*/  STL.64 [R1+0x1e0], R8 ;  /* 0x0001e00801007387 */ /* 0x000fe80000100a00 */
[----:B------:R-:W-:Y:S04]  /*1af80*/  STL.64 [R1+0x1f0], R16 ;  /* 0x0001f01001007387 */ /* 0x000fe80000100a00 */
[----:B------:R-:W-:Y:S04]  /*1af90*/  STL.64 [R1+0x1f8], R18 ;  /* 0x0001f81201007387 */ /* 0x000fe80000100a00 */
[----:B------:R-:W-:Y:S04]  /*1afa0*/  STL [R1+0x1ec], R11 ;  /* 0x0001ec0b01007387 */ /* 0x000fe80000100800 */
[----:B------:R-:W2:Y:S01]  /*1afb0*/  LDL.LU R231, [R1+0x26c] ;  /* 0x00026c0001e77983 */ /* 0x000ea20000300800 */
[----:B------:R-:W-:Y:S01]  /*1afc0*/  HMMA.1688.F32.TF32 R164, R152, R46, R188 ;  /* 0x0000002e98a4723c */ /* 0x000fe200000810bc */
[----:B------:R-:W-:-:S07]  /*1afd0*/  IMAD.MOV.U32 R135, RZ, RZ, R55 ;  /* 0x000000ffff877224 */ /* 0x000fce00078e0037 */
[C---:B------:R-:W-:Y:S07]  /*1afe0*/  HMMA.1688.F32.TF32 R156, R152.reuse, R106, R84 ;  /* 0x0000006a989c723c */ /* 0x040fee0000081054 */
[----:B------:R-:W-:Y:S02]  /*1aff0*/  IMAD.MOV.U32 R84, RZ, RZ, R48 ;  /* 0x000000ffff547224 */ /* 0x000fe400078e0030 */
[----:B------:R-:W-:Y:S01]  /*1b000*/  IMAD.MOV.U32 R85, RZ, RZ, R49 ;  /* 0x000000ffff557224 */ /* 0x000fe200078e0031 */
[----:B------:R-:W-:Y:S01]  /*1b010*/  HMMA.1688.F32.TF32 R180, R152, R30, R204 ;  /* 0x0000001e98b4723c */ /* 0x000fe200000810cc */
[----:B------:R-:W-:-:S02]  /*1b020*/  IMAD.MOV.U32 R86, RZ, RZ, R50 ;  /* 0x000000ffff567224 */ /* 0x000fc400078e0032 */
[----:B------:R-:W-:-:S05]  /*1b030*/  IMAD.MOV.U32 R87, RZ, RZ, R51 ;  /* 0x000000ffff577224 */ /* 0x000fca00078e0033 */
[C---:B------:R-:W-:Y:S01]  /*1b040*/  HMMA.1688.F32.TF32 R176, R152.reuse, R34, R212 ;  /* 0x0000002298b0723c */ /* 0x040fe200000810d4 */
[----:B------:R-:W-:Y:S01]  /*1b050*/  IMAD.MOV.U32 R120, RZ, RZ, R24 ;  /* 0x000000ffff787224 */ /* 0x000fe200078e0018 */
[----:B------:R-:W-:Y:S01]  /*1b060*/  LDS R212, [R2+0x45100] ;  /* 0x0451000002d47984 */ /* 0x000fe20000000800 */
[----:B------:R-:W-:Y:S02]  /*1b070*/  IMAD.MOV.U32 R121, RZ, RZ, R25 ;  /* 0x000000ffff797224 */ /* 0x000fe400078e0019 */
[----:B------:R-:W-:Y:S01]  /*1b080*/  IMAD.MOV.U32 R122, RZ, RZ, R26 ;  /* 0x000000ffff7a7224 */ /* 0x000fe200078e001a */
[----:B------:R-:W-:Y:S02]  /*1b090*/  LDS R214, [R2+0x45900] ;  /* 0x0459000002d67984 */ /* 0x000fe40000000800 */
[C---:B------:R-:W-:Y:S01]  /*1b0a0*/  HMMA.1688.F32.TF32 R168, R152.reuse, R42, R184 ;  /* 0x0000002a98a8723c */ /* 0x040fe200000810b8 */
[----:B------:R-:W-:Y:S01]  /*1b0b0*/  IMAD.MOV.U32 R123, RZ, RZ, R27 ;  /* 0x000000ffff7b7224 */ /* 0x000fe200078e001b */
[----:B------:R-:W-:Y:S04]  /*1b0c0*/  LDS R213, [R0+0x45100] ;  /* 0x0451000000d57984 */ /* 0x000fe80000000800 */
[----:B------:R-:W-:Y:S02]  /*1b0d0*/  LDS R215, [R0+0x45900] ;  /* 0x0459000000d77984 */ /* 0x000fe40000000800 */
[----:B------:R-:W-:Y:S08]  /*1b0e0*/  HMMA.1688.F32.TF32 R152, R152, R102, R80 ;  /* 0x000000669898723c */ /* 0x000ff00000081050 */
[----:B-1----:R-:W-:Y:S01]  /*1b0f0*/  HMMA.1688.F32.TF32 R116, R4, R30, R64 ;  /* 0x0000001e0474723c */ /* 0x002fe20000081040 */
[----:B------:R-:W-:Y:S04]  /*1b100*/  LDS R64, [R2+0x45180] ;  /* 0x0451800002407984 */ /* 0x000fe80000000800 */
[----:B------:R-:W-:Y:S04]  /*1b110*/  LDS R66, [R2+0x45980] ;  /* 0x0459800002427984 */ /* 0x000fe80000000800 */
[----:B------:R-:W-:Y:S04]  /*1b120*/  LDS R65, [R0+0x45180] ;  /* 0x0451800000417984 */ /* 0x000fe80000000800 */
[----:B------:R-:W-:Y:S01]  /*1b130*/  LDS R67, [R0+0x45980] ;  /* 0x0459800000437984 */ /* 0x000fe20000000800 */
[----:B------:R-:W-:-:S02]  /*1b140*/  IMAD.MOV.U32 R62, RZ, RZ, R29 ;  /* 0x000000ffff3e7224 */ /* 0x000fc400078e001d */
[----:B------:R-:W-:Y:S02]  /*1b150*/  IMAD.MOV.U32 R63, RZ, RZ, R28 ;  /* 0x000000ffff3f7224 */ /* 0x000fe400078e001c */
[----:B------:R-:W-:Y:S02]  /*1b160*/  IMAD.MOV.U32 R101, RZ, RZ, R238 ;  /* 0x000000ffff657224 */ /* 0x000fe400078e00ee */
[----:B------:R-:W-:Y:S01]  /*1b170*/  IMAD.MOV.U32 R100, RZ, RZ, R239 ;  /* 0x000000ffff647224 */ /* 0x000fe200078e00ef */
[C---:B------:R-:W-:Y:S01]  /*1b180*/  HMMA.1688.F32.TF32 R240, R4.reuse, R38, R72 ;  /* 0x0000002604f0723c */ /* 0x040fe20000081048 */
[----:B------:R-:W-:Y:S01]  /*1b190*/  IMAD.MOV.U32 R60, RZ, RZ, R33 ;  /* 0x000000ffff3c7224 */ /* 0x000fe200078e0021 */
[----:B------:R-:W-:Y:S01]  /*1b1a0*/  LDS R184, [R227+0x46000] ;  /* 0x04600000e3b87984 */ /* 0x000fe20000000800 */
[----:B------:R-:W-:Y:S02]  /*1b1b0*/  IMAD.MOV.U32 R61, RZ, RZ, R32 ;  /* 0x000000ffff3d7224 */ /* 0x000fe400078e0020 */
[----:B------:R-:W-:Y:S01]  /*1b1c0*/  IMAD.MOV.U32 R138, RZ, RZ, R37 ;  /* 0x000000ffff8a7224 */ /* 0x000fe200078e0025 */
[----:B------:R-:W-:Y:S04]  /*1b1d0*/  LDS R186, [R227+0x46800] ;  /* 0x04680000e3ba7984 */ /* 0x000fe80000000800 */
[----:B--2---:R-:W1:Y:S04]  /*1b1e0*/  LDSM.16.M88.4 R188, [R231+0x14080] ;  /* 0x01408000e7bc783b */ /* 0x004e680000000200 */
[----:B------:R-:W2:Y:S01]  /*1b1f0*/  LDSM.16.M88.4 R192, [R231+0x18080] ;  /* 0x01808000e7c0783b */ /* 0x000ea20000000200 */
[----:B------:R-:W-:Y:S01]  /*1b200*/  IMAD.MOV.U32 R139, RZ, RZ, R36 ;  /* 0x000000ffff8b7224 */ /* 0x000fe200078e0024 */
[----:B------:R-:W-:Y:S01]  /*1b210*/  HMMA.1688.F32.TF32 R232, R4, R42, R76 ;  /* 0x0000002a04e8723c */ /* 0x000fe2000008104c */
[----:B------:R-:W-:Y:S01]  /*1b220*/  IMAD.MOV.U32 R3, RZ, RZ, R10 ;  /* 0x000000ffff037224 */ /* 0x000fe200078e000a */
[----:B------:R-:W-:Y:S01]  /*1b230*/  LDSM.16.M88.4 R20, [R231+0x80] ;  /* 0x00008000e714783b */ /* 0x000fe20000000200 */
[----:B------:R-:W-:-:S02]  /*1b240*/  IMAD.MOV.U32 R136, RZ, RZ, R41 ;  /* 0x000000ffff887224 */ /* 0x000fc400078e0029 */
[----:B------:R-:W-:Y:S01]  /*1b250*/  IMAD.MOV.U32 R137, RZ, RZ, R40 ;  /* 0x000000ffff897224 */ /* 0x000fe200078e0028 */
[----:B------:R-:W-:Y:S02]  /*1b260*/  LDSM.16.M88.4 R16, [R231+0x4080] ;  /* 0x00408000e710783b */ /* 0x000fe40000000200 */
[C---:B------:R-:W-:Y:S01]  /*1b270*/  HMMA.1688.F32.TF32 R236, R4.reuse, R34, R68 ;  /* 0x0000002204ec723c */ /* 0x040fe20000081044 */
[----:B------:R-:W-:Y:S01]  /*1b280*/  IMAD.MOV.U32 R230, RZ, RZ, R45 ;  /* 0x000000ffffe67224 */ /* 0x000fe200078e002d */
[----:B------:R-:W-:Y:S04]  /*1b290*/  LDSM.16.M88.4 R12, [R231+0x8080] ;  /* 0x00808000e70c783b */ /* 0x000fe80000000200 */
[----:B------:R-:W-:Y:S02]  /*1b2a0*/  LDSM.16.M88.4 R8, [R231+0xc080] ;  /* 0x00c08000e708783b */ /* 0x000fe40000000200 */
[----:B------:R-:W-:Y:S02]  /*1b2b0*/  HMMA.1688.F32.TF32 R96, R4, R46, R96 ;  /* 0x0000002e0460723c */ /* 0x000fe40000081060 */
[----:B------:R-:W-:Y:S01]  /*1b2c0*/  LDSM.16.M88.4 R204, [R231+0x1c080] ;  /* 0x01c08000e7cc783b */ /* 0x000fe20000000200 */
[----:B------:R-:W-:-:S02]  /*1b2d0*/  IMAD.MOV.U32 R228, RZ, RZ, R57 ;  /* 0x000000ffffe47224 */ /* 0x000fc400078e0039 */
[----:B------:R-:W-:Y:S01]  /*1b2e0*/  IMAD.MOV.U32 R229, RZ, RZ, R56 ;  /* 0x000000ffffe57224 */ /* 0x000fe200078e0038 */
[----:B------:R-:W-:Y:S02]  /*1b2f0*/  LDS R185, [R252+0x46000] ;  /* 0x04600000fcb97984 */ /* 0x000fe40000000800 */
[C---:B------:R-:W-:Y:S02]  /*1b300*/  HMMA.1688.F32.TF32 R216, R4.reuse, R58, R216 ;  /* 0x0000003a04d8723c */ /* 0x040fe400000810d8 */
[----:B------:R-:W3:Y:S04]  /*1b310*/  LDS R187, [R252+0x46800] ;  /* 0x04680000fcbb7984 */ /* 0x000ee80000000800 */
[----:B-1----:R-:W-:Y:S04]  /*1b320*/  STL [R1+0xb80], R190 ;  /* 0x000b80be01007387 */ /* 0x002fe80000100800 */
[----:B------:R-:W-:Y:S04]  /*1b330*/  STL [R1+0xb7c], R191 ;  /* 0x000b7cbf01007387 */ /* 0x000fe80000100800 */
[----:B--2---:R-:W-:Y:S04]  /*1b340*/  STL [R1+0xb88], R194 ;  /* 0x000b88c201007387 */ /* 0x004fe80000100800 */
[----:B------:R-:W-:Y:S04]  /*1b350*/  STL [R1+0xb84], R195 ;  /* 0x000b84c301007387 */ /* 0x000fe80000100800 */
[----:B------:R-:W2:Y:S04]  /*1b360*/  LDL.LU R220, [R1+0xc74] ;  /* 0x000c740001dc7983 */ /* 0x000ea80000300800 */
[----:B------:R-:W2:Y:S04]  /*1b370*/  LDL.LU R221, [R1+0xc70] ;  /* 0x000c700001dd7983 */ /* 0x000ea80000300800 */
[----:B------:R-:W2:Y:S04]  /*1b380*/  LDL.LU R222, [R1+0xc6c] ;  /* 0x000c6c0001de7983 */ /* 0x000ea80000300800 */
[----:B------:R-:W2:Y:S04]  /*1b390*/  LDL.LU R223, [R1+0xc68] ;  /* 0x000c680001df7983 */ /* 0x000ea80000300800 */
[----:B------:R-:W4:Y:S04]  /*1b3a0*/  LDL.LU R208, [R1+0xc64] ;  /* 0x000c640001d07983 */ /* 0x000f280000300800 */
[----:B------:R-:W4:Y:S04]  /*1b3b0*/  LDL.LU R209, [R1+0xc60] ;  /* 0x000c600001d17983 */ /* 0x000f280000300800 */
[----:B------:R-:W4:Y:S04]  /*1b3c0*/  LDL.LU R210, [R1+0xc5c] ;  /* 0x000c5c0001d27983 */ /* 0x000f280000300800 */
[----:B------:R-:W4:Y:S04]  /*1b3d0*/  LDL.LU R211, [R1+0xc58] ;  /* 0x000c580001d37983 */ /* 0x000f280000300800 */
        /* <DEDUP_REMOVED lines=20> */
[----:B------:R-:W4:Y:S04]  /*1b520*/  LDL.LU R80, [R1] ;  /* 0x0000000001507983 */ /* 0x000f280000300800 */
[----:B------:R-:W4:Y:S04]  /*1b530*/  LDL.LU R81, [R1+0x4] ;  /* 0x0000040001517983 */ /* 0x000f280000300800 */
[----:B------:R-:W4:Y:S04]  /*1b540*/  LDL.LU R82, [R1+0x8] ;  /* 0x0000080001527983 */ /* 0x000f280000300800 */
[----:B------:R-:W4:Y:S04]  /*1b550*/  LDL.LU R83, [R1+0xc] ;  /* 0x00000c0001537983 */ /* 0x000f280000300800 */
[----:B------:R-:W4:Y:S04]  /*1b560*/  LDL.LU R24, [R1+0xc04] ;  /* 0x000c040001187983 */ /* 0x000f280000300800 */
[----:B------:R-:W4:Y:S04]  /*1b570*/  LDL.LU R25, [R1+0xc00] ;  /* 0x000c000001197983 */ /* 0x000f280000300800 */
[----:B------:R-:W4:Y:S04]  /*1b580*/  LDL.LU R26, [R1+0xbfc] ;  /* 0x000bfc00011a7983 */ /* 0x000f280000300800 */
[----:B------:R-:W4:Y:S01]  /*1b590*/  LDL.LU R27, [R1+0xbf8] ;  /* 0x000bf800011b7983 */ /* 0x000f220000300800 */
[C---:B------:R-:W-:Y:S08]  /*1b5a0*/  HMMA.1688.F32.TF32 R92, R4.reuse, R106, R92 ;  /* 0x0000006a045c723c */ /* 0x040ff0000008105c */
[----:B------:R-:W-:Y:S01]  /*1b5b0*/  HMMA.1688.F32.TF32 R88, R4, R102, R88 ;  /* 0x000000660458723c */ /* 0x000fe20000081058 */
[----:B------:R1:W2:Y:S02]  /*1b5c0*/  LDSM.16.M88.4 R4, [R231+0x10080] ;  /* 0x01008000e704783b */ /* 0x0002a40000000200 */
[----:B-1----:R-:W-:-:S05]  /*1b5d0*/  IMAD.MOV.U32 R231, RZ, RZ, R44 ;  /* 0x000000ffffe77224 */ /* 0x002fca00078e002c */
[----:B---3--:R-:W-:Y:S08]  /*1b5e0*/  HMMA.1688.F32.TF32 R72, R184, R16, R128 ;  /* 0x00000010b848723c */ /* 0x008ff00000081080 */
[-C--:B--2---:R-:W-:Y:S08]  /*1b5f0*/  HMMA.1688.F32.TF32 R196, R212, R46.reuse, R196 ;  /* 0x0000002ed4c4723c */ /* 0x084ff000000810c4 */
[----:B------:R-:W-:Y:S08]  /*1b600*/  HMMA.1688.F32.TF32 R44, R64, R46, R120 ;  /* 0x0000002e402c723c */ /* 0x000ff00000081078 */
[-C--:B----4-:R-:W-:Y:S08]  /*1b610*/  HMMA.1688.F32.TF32 R108, R212, R42.reuse, R108 ;  /* 0x0000002ad46c723c */ /* 0x090ff0000008106c */
[----:B------:R-:W-:Y:S08]  /*1b620*/  HMMA.1688.F32.TF32 R40, R64, R42, R84 ;  /* 0x0000002a4028723c */ /* 0x000ff00000081054 */
[C---:B------:R-:W-:Y:S08]  /*1b630*/  HMMA.1688.F32.TF32 R52, R212.reuse, R38, R52 ;  /* 0x00000026d434723c */ /* 0x040ff00000081034 */
[-C--:B------:R-:W-:Y:S08]  /*1b640*/  HMMA.1688.F32.TF32 R48, R212, R34.reuse, R48 ;  /* 0x00000022d430723c */ /* 0x080ff00000081030 */
[C---:B------:R-:W-:Y:S08]  /*1b650*/  HMMA.1688.F32.TF32 R32, R64.reuse, R34, R248 ;  /* 0x000000224020723c */ /* 0x040ff000000810f8 */
[----:B------:R-:W-:Y:S08]  /*1b660*/  HMMA.1688.F32.TF32 R36, R64, R38, R80 ;  /* 0x000000264024723c */ /* 0x000ff00000081050 */
[-C--:B------:R-:W-:Y:S08]  /*1b670*/  HMMA.1688.F32.TF32 R24, R212, R30.reuse, R24 ;  /* 0x0000001ed418723c */ /* 0x080ff00000081018 */
[----:B------:R-:W-:Y:S08]  /*1b680*/  HMMA.1688.F32.TF32 R28, R64, R30, R244 ;  /* 0x0000001e401c723c */ /* 0x000ff000000810f4 */
[-C--:B------:R-:W-:Y:S11]  /*1b690*/  HMMA.1688.F32.TF32 R200, R212, R58.reuse, R200 ;  /* 0x0000003ad4c8723c */ /* 0x080ff600000810c8 */
[----:B------:R-:W-:Y:S04]  /*1b6a0*/  @!UPT UIADD3 URZ, URZ, URZ, URZ ;  /* 0x0000003f3f3ff290 */ /* 0x000fe8000fffe03f */
[----:B------:R-:W-:Y:S04]  /*1b6b0*/  STL.64 [R1+0xb98], R30 ;  /* 0x000b981e01007387 */ /* 0x000fe80000100a00 */
[----:B------:R-:W-:Y:S04]  /*1b6c0*/  STL.64 [R1+0xb90], R28 ;  /* 0x000b901c01007387 */ /* 0x000fe80000100a00 */
[----:B------:R-:W-:Y:S04]  /*1b6d0*/  STL.64 [R1+0xba8], R34 ;  /* 0x000ba82201007387 */ /* 0x000fe80000100a00 */
[----:B------:R-:W-:Y:S04]  /*1b6e0*/  STL.64 [R1+0xba0], R32 ;  /* 0x000ba02001007387 */ /* 0x000fe80000100a00 */
[----:B------:R-:W-:Y:S04]  /*1b6f0*/  STL.64 [R1+0xbb8], R38 ;  /* 0x000bb82601007387 */ /* 0x000fe80000100a00 */
[----:B------:R-:W-:Y:S01]  /*1b700*/  STL.64 [R1+0xbb0], R36 ;  /* 0x000bb02401007387 */ /* 0x000fe20000100a00 */
[----:B------:R-:W-:Y:S03]  /*1b710*/  HMMA.1688.F32.TF32 R56, R64, R58, R228 ;  /* 0x0000003a4038723c */ /* 0x000fe600000810e4 */
[----:B------:R-:W-:Y:S04]  /*1b720*/  STL.64 [R1+0xbc8], R42 ;  /* 0x000bc82a01007387 */ /* 0x000fe80000100a00 */
[----:B------:R-:W-:Y:S04]  /*1b730*/  STL.64 [R1+0xbc0], R40 ;  /* 0x000bc02801007387 */ /* 0x000fe80000100a00 */
[----:B------:R-:W-:Y:S04]  /*1b740*/  STL.64 [R1+0xbd8], R46 ;  /* 0x000bd82e01007387 */ /* 0x000fe80000100a00 */
[----:B------:R-:W-:Y:S04]  /*1b750*/  STL.64 [R1+0xbd0], R44 ;  /* 0x000bd02c01007387 */ /* 0x000fe80000100a00 */
[----:B------:R-:W2:Y:S04]  /*1b760*/  LDL.LU R228, [R1+0x40] ;  /* 0x0000400001e47983 */ /* 0x000ea80000300800 */
[----:B------:R-:W2:Y:S04]  /*1b770*/  LDL.LU R229, [R1+0x44] ;  /* 0x0000440001e57983 */ /* 0x000ea80000300800 */
[----:B------:R-:W2:Y:S04]  /*1b780*/  LDL.LU R230, [R1+0x48] ;  /* 0x0000480001e67983 */ /* 0x000ea80000300800 */
[----:B------:R-:W2:Y:S04]  /*1b790*/  LDL.LU R231, [R1+0x4c] ;  /* 0x00004c0001e77983 */ /* 0x000ea80000300800 */
[----:B------:R-:W3:Y:S04]  /*1b7a0*/  LDL.LU R120, [R1+0x50] ;  /* 0x0000500001787983 */ /* 0x000ee80000300800 */
[----:B------:R-:W3:Y:S04]  /*1b7b0*/  LDL.LU R121, [R1+0x54] ;  /* 0x0000540001797983 */ /* 0x000ee80000300800 */
[----:B------:R-:W-:Y:S04]  /*1b7c0*/  STL.64 [R1+0xbe8], R58 ;  /* 0x000be83a01007387 */ /* 0x000fe80000100a00 */
[----:B------:R-:W-:Y:S04]  /*1b7d0*/  STL.64 [R1+0xbe0], R56 ;  /* 0x000be03801007387 */ /* 0x000fe80000100a00 */
[----:B------:R-:W4:Y:S04]  /*1b7e0*/  LDL.LU R128, [R1+0x120] ;  /* 0x0001200001807983 */ /* 0x000f280000300800 */
[----:B------:R-:W4:Y:S04]  /*1b7f0*/  LDL.LU R129, [R1+0x124] ;  /* 0x0001240001817983 */ /* 0x000f280000300800 */
[----:B------:R-:W4:Y:S01]  /*1b800*/  LDL.LU R130, [R1+0x128] ;  /* 0x0001280001827983 */ /* 0x000f220000300800 */
[----:B------:R-:W-:-:S02]  /*1b810*/  IMAD.MOV.U32 R122, RZ, RZ, R101 ;  /* 0x000000ffff7a7224 */ /* 0x000fc400078e0065 */
[----:B------:R-:W-:Y:S01]  /*1b820*/  IMAD.MOV.U32 R123, RZ, RZ, R100 ;  /* 0x000000ffff7b7224 */ /* 0x000fe200078e0064 */
[----:B------:R-:W-:Y:S07]  /*1b830*/  HMMA.1688.F32.TF32 R76, R184, R12, R124 ;  /* 0x0000000cb84c723c */ /* 0x000fee000008107c */
[----:B------:R-:W-:Y:S01]  /*1b840*/  IMAD.MOV.U32 R126, RZ, RZ, R105 ;  /* 0x000000ffff7e7224 */ /* 0x000fe200078e0069 */
[----:B------:R-:W-:Y:S01]  /*1b850*/  HMMA.1688.F32.TF32 R208, R212, R106, R208 ;  /* 0x0000006ad4d0723c */ /* 0x000fe200000810d0 */
[----:B------:R-:W-:-:S07]  /*1b860*/  IMAD.MOV.U32 R127, RZ, RZ, R104 ;  /* 0x000000ffff7f7224 */ /* 0x000fce00078e0068 */
[----:B------:R-:W-:Y:S01]  /*1b870*/  HMMA.1688.F32.TF32 R60, R64, R106, R60 ;  /* 0x0000006a403c723c */ /* 0x000fe2000008103c */
[----:B------:R-:W-:Y:S02]  /*1b880*/  IMAD.MOV.U32 R131, RZ, RZ, R226 ;  /* 0x000000ffff837224 */ /* 0x000fe400078e00e2 */
[----:B------:R-:W2:Y:S05]  /*1b890*/  LDL.LU R226, [R1+0xbf4] ;  /* 0x000bf40001e27983 */ /* 0x000eaa0000300800 */
[----:B------:R-:W-:Y:S01]  /*1b8a0*/  HMMA.1688.F32.TF32 R80, R184, R8, R140 ;  /* 0x00000008b850723c */ /* 0x000fe2000008108c */
[----:B------:R-:W2:Y:S04]  /*1b8b0*/  LDL.LU R140, [R1+0x130] ;  /* 0x00013000018c7983 */ /* 0x000ea80000300800 */
[----:B------:R-:W2:Y:S03]  /*1b8c0*/  LDL.LU R141, [R1+0x134] ;  /* 0x00013400018d7983 */ /* 0x000ea60000300800 */
[-C--:B------:R-:W-:Y:S01]  /*1b8d0*/  HMMA.1688.F32.TF32 R212, R212, R102.reuse, R220 ;  /* 0x00000066d4d4723c */ /* 0x080fe200000810dc */
[----:B------:R-:W2:Y:S04]  /*1b8e0*/  LDL.LU R142, [R1+0x138] ;  /* 0x00013800018e7983 */ /* 0x000ea80000300800 */
[----:B------:R-:W2:Y:S03]  /*1b8f0*/  LDL.LU R143, [R1+0x13c] ;  /* 0x00013c00018f7983 */ /* 0x000ea60000300800 */
[----:B------:R-:W-:Y:S01]  /*1b900*/  HMMA.1688.F32.TF32 R64, R64, R102, R136 ;  /* 0x000000664040723c */ /* 0x000fe20000081088 */
[----:B------:R-:W-:Y:S01]  /*1b910*/  IMAD.MOV.U32 R124, RZ, RZ, R225 ;  /* 0x000000ffff7c7224 */ /* 0x000fe200078e00e1 */
[----:B------:R-:W-:Y:S01]  /*1b920*/  LDS R220, [R2+0x46100] ;  /* 0x0461000002dc7984 */ /* 0x000fe20000000800 */
[----:B------:R-:W-:-:S03]  /*1b930*/  IMAD.MOV.U32 R125, RZ, RZ, R224 ;  /* 0x000000ffff7d7224 */ /* 0x000fc600078e00e0 */
[----:B------:R-:W-:Y:S02]  /*1b940*/  LDS R224, [R227+0x46100] ;  /* 0x04610000e3e07984 */ /* 0x000fe40000000800 */
[C---:B------:R-:W-:Y:S02]  /*1b950*/  HMMA.1688.F32.TF32 R100, R184.reuse, R188, R144 ;  /* 0x000000bcb864723c */ /* 0x040fe40000081090 */
[----:B------:R-:W2:Y:S04]  /*1b960*/  LDL.LU R144, [R1+0x140] ;  /* 0x0001400001907983 */ /* 0x000ea80000300800 */
[----:B------:R-:W2:Y:S02]  /*1b970*/  LDL.LU R145, [R1+0x144] ;  /* 0x0001440001917983 */ /* 0x000ea40000300800 */
[C---:B------:R-:W-:Y:S02]  /*1b980*/  HMMA.1688.F32.TF32 R84, R184.reuse, R4, R148 ;  /* 0x00000004b854723c */ /* 0x040fe40000081094 */
[----:B------:R-:W2:Y:S04]  /*1b990*/  LDL.LU R146, [R1+0x148] ;  /* 0x0001480001927983 */ /* 0x000ea80000300800 */
[----:B------:R-:W2:Y:S04]  /*1b9a0*/  LDL.LU R148, [R1+0x150] ;  /* 0x0001500001947983 */ /* 0x000ea80000300800 */
[----:B------:R-:W2:Y:S04]  /*1b9b0*/  LDL.LU R149, [R1+0x154] ;  /* 0x0001540001957983 */ /* 0x000ea80000300800 */
[----:B------:R-:W2:Y:S01]  /*1b9c0*/  LDL.LU R150, [R1+0x158] ;  /* 0x0001580001967983 */ /* 0x000ea20000300800 */
[-C--:B------:R-:W-:Y:S03]  /*1b9d0*/  HMMA.1688.F32.TF32 R68, R184, R20.reuse, R132 ;  /* 0x00000014b844723c */ /* 0x080fe60000081084 */
[----:B------:R-:W2:Y:S04]  /*1b9e0*/  LDL.LU R151, [R1+0x15c] ;  /* 0x00015c0001977983 */ /* 0x000ea80000300800 */
[----:B------:R-:W2:Y:S04]  /*1b9f0*/  LDL.LU R244, [R1+0x1b0] ;  /* 0x0001b00001f47983 */ /* 0x000ea80000300800 */
[----:B------:R-:W2:Y:S04]  /*1ba00*/  LDL.LU R245, [R1+0x1b4] ;  /* 0x0001b40001f57983 */ /* 0x000ea80000300800 */
[----:B------:R-:W2:Y:S04]  /*1ba10*/  LDL.LU R246, [R1+0x1b8] ;  /* 0x0001b80001f67983 */ /* 0x000ea80000300800 */
[----:B------:R-:W2:Y:S01]  /*1ba20*/  LDL.LU R247, [R1+0x1bc] ;  /* 0x0001bc0001f77983 */ /* 0x000ea20000300800 */
[C---:B------:R-:W-:Y:S03]  /*1ba30*/  HMMA.1688.F32.TF32 R180, R112.reuse, R20, R180 ;  /* 0x0000001470b4723c */ /* 0x040fe600000810b4 */
[----:B------:R-:W-:Y:S04]  /*1ba40*/  LDS R225, [R252+0x46100] ;  /* 0x04610000fce17984 */ /* 0x000fe80000000800 */
[----:B------:R-:W-:Y:S01]  /*1ba50*/  LDS R222, [R2+0x46900] ;  /* 0x0469000002de7984 */ /* 0x000fe20000000800 */
[C---:B------:R-:W-:Y:S03]  /*1ba60*/  HMMA.1688.F32.TF32 R176, R112.reuse, R16, R176 ;  /* 0x0000001070b0723c */ /* 0x040fe600000810b0 */
[----:B------:R-:W-:Y:S04]  /*1ba70*/  LDS R221, [R0+0x46100] ;  /* 0x0461000000dd7984 */ /* 0x000fe80000000800 */
[----:B------:R-:W-:Y:S01]  /*1ba80*/  LDS R223, [R0+0x46900] ;  /* 0x0469000000df7984 */ /* 0x000fe20000000800 */
[C---:B------:R-:W-:Y:S08]  /*1ba90*/  HMMA.1688.F32.TF32 R172, R112.reuse, R12, R172 ;  /* 0x0000000c70ac723c */ /* 0x040ff000000810ac */
[C---:B------:R-:W-:Y:S08]  /*1baa0*/  HMMA.1688.F32.TF32 R168, R112.reuse, R8, R168 ;  /* 0x0000000870a8723c */ /* 0x040ff000000810a8 */
[C---:B------:R-:W-:Y:S08]  /*1bab0*/  HMMA.1688.F32.TF32 R164, R112.reuse, R4, R164 ;  /* 0x0000000470a4723c */ /* 0x040ff000000810a4 */
[C---:B------:R-:W-:Y:S08]  /*1bac0*/  HMMA.1688.F32.TF32 R160, R112.reuse, R188, R160 ;  /* 0x000000bc70a0723c */ /* 0x040ff000000810a0 */
[C---:B------:R-:W-:Y:S08]  /*1bad0*/  HMMA.1688.F32.TF32 R156, R112.reuse, R192, R156 ;  /* 0x000000c0709c723c */ /* 0x040ff0000008109c */
[----:B------:R-:W-:Y:S08]  /*1bae0*/  HMMA.1688.F32.TF32 R152, R112, R204, R152 ;  /* 0x000000cc7098723c */ /* 0x000ff00000081098 */
[----:B---3--:R-:W-:Y:S01]  /*1baf0*/  HMMA.1688.F32.TF32 R104, R184, R192, R120 ;  /* 0x000000c0b868723c */ /* 0x008fe20000081078 */
[----:B------:R-:W-:Y:S04]  /*1bb00*/  LDS R120, [R227+0x46080] ;  /* 0x04608000e3787984 */ /* 0x000fe80000000800 */
[----:B------:R-:W-:Y:S04]  /*1bb10*/  LDS R122, [R227+0x46880] ;  /* 0x04688000e37a7984 */ /* 0x000fe80000000800 */
[----:B------:R-:W-:Y:S04]  /*1bb20*/  LDS R121, [R252+0x46080] ;  /* 0x04608000fc797984 */ /* 0x000fe80000000800 */
[----:B------:R-:W1:Y:S02]  /*1bb30*/  LDS R123, [R252+0x46880] ;  /* 0x04688000fc7b7984 */ /* 0x000e640000000800 */
[C---:B-1----:R-:W-:Y:S02]  /*1bb40*/  HMMA.1688.F32.TF32 R132, R120.reuse, R4, R124 ;  /* 0x000000047884723c */ /* 0x042fe4000008107c */
[----:B------:R-:W3:Y:S04]  /*1bb50*/  LDL.LU R124, [R1+0xf0] ;  /* 0x0000f000017c7983 */ /* 0x000ee80000300800 */
[----:B------:R-:W3:Y:S02]  /*1bb60*/  LDL.LU R125, [R1+0xf4] ;  /* 0x0000f400017d7983 */ /* 0x000ee40000300800 */
[----:B----4-:R-:W-:Y:S02]  /*1bb70*/  HMMA.1688.F32.TF32 R136, R120, R8, R128 ;  /* 0x000000087888723c */ /* 0x010fe40000081080 */
[----:B------:R-:W3:Y:S04]  /*1bb80*/  LDL.LU R126, [R1+0xf8] ;  /* 0x0000f800017e7983 */ /* 0x000ee80000300800 */
[----:B------:R-:W3:Y:S04]  /*1bb90*/  LDL.LU R127, [R1+0xfc] ;  /* 0x0000fc00017f7983 */ /* 0x000ee80000300800 */
        /* <DEDUP_REMOVED lines=36> */
[----:B--2---:R-:W-:-:S03]  /*1bde0*/  IMAD.MOV.U32 R147, RZ, RZ, R226 ;  /* 0x000000ffff937224 */ /* 0x004fc600078e00e2 */
[----:B------:R-:W-:Y:S04]  /*1bdf0*/  LDS R226, [R227+0x46900] ;  /* 0x04690000e3e27984 */ /* 0x000fe80000000800 */
[----:B------:R-:W-:Y:S01]  /*1be00*/  LDS R227, [R252+0x46900] ;  /* 0x04690000fce37984 */ /* 0x000fe20000000800 */
[----:B------:R-:W-:Y:S03]  /*1be10*/  HMMA.1688.F32.TF32 R184, R184, R204, R228 ;  /* 0x000000ccb8b8723c */ /* 0x000fe600000810e4 */
[----:B------:R-:W-:Y:S04]  /*1be20*/  LDS R228, [R2+0x46080] ;  /* 0x0460800002e47984 */ /* 0x000fe80000000800 */
[----:B------:R-:W-:Y:S04]  /*1be30*/  LDS R230, [R2+0x46880] ;  /* 0x0468800002e67984 */ /* 0x000fe80000000800 */
[----:B------:R-:W-:Y:S04]  /*1be40*/  LDS R229, [R0+0x46080] ;  /* 0x0460800000e57984 */ /* 0x000fe80000000800 */
[----:B------:R-:W1:Y:S01]  /*1be50*/  LDS R231, [R0+0x46880] ;  /* 0x0468800000e77984 */ /* 0x000e620000000800 */
[C---:B------:R-:W-:Y:S08]  /*1be60*/  HMMA.1688.F32.TF32 R148, R120.reuse, R20, R148 ;  /* 0x000000147894723c */ /* 0x040ff00000081094 */
[C---:B------:R-:W-:Y:S08]  /*1be70*/  HMMA.1688.F32.TF32 R144, R120.reuse, R16, R144 ;  /* 0x000000107890723c */ /* 0x040ff00000081090 */
[----:B------:R-:W-:Y:S08]  /*1be80*/  HMMA.1688.F32.TF32 R140, R120, R12, R140 ;  /* 0x0000000c788c723c */ /* 0x000ff0000008108c */
[C---:B-1----:R-:W-:Y:S08]  /*1be90*/  HMMA.1688.F32.TF32 R116, R228.reuse, R20, R116 ;  /* 0x00000014e474723c */ /* 0x042ff00000081074 */
[C---:B------:R-:W-:Y:S08]  /*1bea0*/  HMMA.1688.F32.TF32 R240, R228.reuse, R12, R240 ;  /* 0x0000000ce4f0723c */ /* 0x040ff000000810f0 */
[C---:B------:R-:W-:Y:S08]  /*1beb0*/  HMMA.1688.F32.TF32 R92, R228.reuse, R192, R92 ;  /* 0x000000c0e45c723c */ /* 0x040ff0000008105c */
[----:B------:R-:W-:Y:S08]  /*1bec0*/  HMMA.1688.F32.TF32 R88, R228, R204, R88 ;  /* 0x000000cce458723c */ /* 0x000ff00000081058 */
[C---:B---3--:R-:W-:Y:S08]  /*1bed0*/  HMMA.1688.F32.TF32 R124, R120.reuse, R192, R124 ;  /* 0x000000c0787c723c */ /* 0x048ff0000008107c */
[C---:B----4-:R-:W-:Y:S08]  /*1bee0*/  HMMA.1688.F32.TF32 R128, R120.reuse, R188, R128 ;  /* 0x000000bc7880723c */ /* 0x050ff00000081080 */
[----:B------:R-:W-:Y:S08]  /*1bef0*/  HMMA.1688.F32.TF32 R120, R120, R204, R112 ;  /* 0x000000cc7878723c */ /* 0x000ff00000081070 */
[C---:B------:R-:W-:Y:S08]  /*1bf00*/  HMMA.1688.F32.TF32 R112, R228.reuse, R16, R236 ;  /* 0x00000010e470723c */ /* 0x040ff000000810ec */
[C---:B------:R-:W-:Y:S08]  /*1bf10*/  HMMA.1688.F32.TF32 R236, R228.reuse, R8, R232 ;  /* 0x00000008e4ec723c */ /* 0x040ff000000810e8 */
[C---:B------:R-:W-:Y:S08]  /*1bf20*/  HMMA.1688.F32.TF32 R232, R228.reuse, R4, R96 ;  /* 0x00000004e4e8723c */ /* 0x040ff00000081060 */
[----:B------:R-:W-:Y:S08]  /*1bf30*/  HMMA.1688.F32.TF32 R96, R228, R188, R216 ;  /* 0x000000bce460723c */ /* 0x000ff000000810d8 */
[C---:B------:R-:W-:Y:S08]  /*1bf40*/  HMMA.1688.F32.TF32 R228, R224.reuse, R16, R44 ;  /* 0x00000010e0e4723c */ /* 0x040ff0000008102c */
[C---:B------:R-:W-:Y:S08]  /*1bf50*/  HMMA.1688.F32.TF32 R44, R224.reuse, R12, R244 ;  /* 0x0000000ce02c723c */ /* 0x040ff000000810f4 */
[C---:B------:R-:W-:Y:S11]  /*1bf60*/  HMMA.1688.F32.TF32 R40, R224.reuse, R4, R40 ;  /* 0x00000004e028723c */ /* 0x040ff60000081028 */
[----:B------:R-:W-:Y:S11]  /*1bf70*/  @!UPT UIADD3 URZ, URZ, URZ, URZ ;  /* 0x0000003f3f3ff290 */ /* 0x000ff6000fffe03f */
[----:B------:R-:W-:Y:S02]  /*1bf80*/  @!UPT UIADD3 URZ, URZ, URZ, URZ ;  /* 0x0000003f3f3ff290 */ /* 0x000fe4000fffe03f */
[----:B------:R-:W-:Y:S02]  /*1bf90*/  IMAD.MOV.U32 R194, RZ, RZ, R40 ;  /* 0x000000ffffc27224 */ /* 0x000fe400078e0028 */
[----:B------:R-:W-:Y:S02]  /*1bfa0*/  IMAD.MOV.U32 R195, RZ, RZ, R41 ;  /* 0x000000ffffc37224 */ /* 0x000fe400078e0029 */
[----:B------:R-:W-:Y:S02]  /*1bfb0*/  IMAD.MOV.U32 R190, RZ, RZ, R42 ;  /* 0x000000ffffbe7224 */ /* 0x000fe400078e002a */
[----:B------:R-:W-:Y:S02]  /*1bfc0*/  IMAD.MOV.U32 R191, RZ, RZ, R43 ;  /* 0x000000ffffbf7224 */ /* 0x000fe400078e002b */
[C---:B------:R-:W-:Y:S08]  /*1bfd0*/  HMMA.1688.F32.TF32 R40, R224.reuse, R188, R36 ;  /* 0x000000bce028723c */ /* 0x040ff00000081024 */
[C---:B------:R-:W-:Y:S08]  /*1bfe0*/  HMMA.1688.F32.TF32 R36, R224.reuse, R192, R32 ;  /* 0x000000c0e024723c */ /* 0x040ff00000081020 */
[----:B------:R-:W-:Y:S08]  /*1bff0*/  HMMA.1688.F32.TF32 R32, R224, R204, R28 ;  /* 0x000000cce020723c */ /* 0x000ff0000008101c */
[C---:B------:R-:W-:Y:S08]  /*1c000*/  HMMA.1688.F32.TF32 R28, R220.reuse, R20, R24 ;  /* 0x00000014dc1c723c */ /* 0x040ff00000081018 */
[----:B------:R-:W-:Y:S01]  /*1c010*/  HMMA.1688.F32.TF32 R24, R220, R16, R48 ;  /* 0x00000010dc18723c */ /* 0x000fe20000081030 */
[----:B------:R-:W-:Y:S01]  /*1c020*/  STL.64 [R1+0xa0], R40 ;  /* 0x0000a02801007387 */ /* 0x000fe20000100a00 */
[----:B------:R-:W-:-:S03]  /*1c030*/  IMAD.MOV.U32 R247, RZ, RZ, R44 ;  /* 0x000000fffff77224 */ /* 0x000fc600078e002c */
[----:B------:R-:W-:Y:S01]  /*1c040*/  STL.64 [R1+0xa8], R42 ;  /* 0x0000a82a01007387 */ /* 0x000fe20000100a00 */
[----:B------:R-:W-:-:S03]  /*1c050*/  IMAD.MOV.U32 R246, RZ, RZ, R45 ;  /* 0x000000fffff67224 */ /* 0x000fc600078e002d */
[----:B------:R-:W-:Y:S01]  /*1c060*/  STL.64 [R1+0x100], R36 ;  /* 0x0001002401007387 */ /* 0x000fe20000100a00 */
[----:B------:R-:W-:Y:S02]  /*1c070*/  IMAD.MOV.U32 R245, RZ, RZ, R46 ;  /* 0x000000fffff57224 */ /* 0x000fe400078e002e */
[----:B------:R-:W-:Y:S01]  /*1c080*/  IMAD.MOV.U32 R244, RZ, RZ, R47 ;  /* 0x000000fffff47224 */ /* 0x000fe200078e002f */
[----:B------:R-:W-:Y:S01]  /*1c090*/  STL.64 [R1+0x108], R38 ;  /* 0x0001082601007387 */ /* 0x000fe20000100a00 */
[----:B------:R-:W-:Y:S03]  /*1c0a0*/  HMMA.1688.F32.TF32 R44, R224, R8, R248 ;  /* 0x00000008e02c723c */ /* 0x000fe600000810f8 */
[----:B------:R1:W-:Y:S04]  /*1c0b0*/  STL.64 [R1+0xf0], R32 ;  /* 0x0000f02001007387 */ /* 0x0003e80000100a00 */
[----:B------:R2:W-:Y:S04]  /*1c0c0*/  STL.64 [R1+0xf8], R34 ;  /* 0x0000f82201007387 */ /* 0x0005e80000100a00 */
[----:B-1----:R-:W3:Y:S04]  /*1c0d0*/  LDL.LU R32, [R1+0x1f0] ;  /* 0x0001f00001207983 */ /* 0x002ee80000300800 */
[----:B------:R-:W-:Y:S04]  /*1c0e0*/  STL.64 [R1+0xd0], R28 ;  /* 0x0000d01c01007387 */ /* 0x000fe80000100a00 */
[----:B------:R-:W-:Y:S04]  /*1c0f0*/  STL.64 [R1+0xd8], R30 ;  /* 0x0000d81e01007387 */ /* 0x000fe80000100a00 */
[----:B------:R-:W-:Y:S04]  /*1c100*/  STL.64 [R1+0x80], R24 ;  /* 0x0000801801007387 */ /* 0x000fe80000100a00 */
[----:B------:R1:W-:Y:S04]  /*1c110*/  STL.64 [R1+0x88], R26 ;  /* 0x0000881a01007387 */ /* 0x0003e80000100a00 */
[----:B------:R-:W3:Y:S04]  /*1c120*/  LDL.LU R33, [R1+0x1f4] ;  /* 0x0001f40001217983 */ /* 0x000ee80000300800 */
[----:B--2---:R-:W3:Y:S04]  /*1c130*/  LDL.LU R34, [R1+0x1f8] ;  /* 0x0001f80001227983 */ /* 0x004ee80000300800 */
[----:B------:R-:W3:Y:S01]  /*1c140*/  LDL.LU R35, [R1+0x1fc] ;  /* 0x0001fc0001237983 */ /* 0x000ee20000300800 */
[----:B-1----:R-:W-:Y:S03]  /*1c150*/  HMMA.1688.F32.TF32 R24, R220, R12, R52 ;  /* 0x0000000cdc18723c */ /* 0x002fe60000081034 */
[----:B------:R-:W2:Y:S04]  /*1c160*/  LDL.LU R36, [R1+0x200] ;  /* 0x0002000001247983 */ /* 0x000ea80000300800 */
[----:B------:R-:W2:Y:S04]  /*1c170*/  LDL.LU R37, [R1+0x204] ;  /* 0x0002040001257983 */ /* 0x000ea80000300800 */
[----:B------:R-:W2:Y:S04]  /*1c180*/  LDL.LU R38, [R1+0x208] ;  /* 0x0002080001267983 */ /* 0x000ea80000300800 */
[----:B------:R-:W2:Y:S01]  /*1c190*/  LDL.LU R39, [R1+0x20c] ;  /* 0x00020c0001277983 */ /* 0x000ea20000300800 */
[----:B------:R-:W-:Y:S03]  /*1c1a0*/  HMMA.1688.F32.TF32 R216, R224, R20, R56 ;  /* 0x00000014e0d8723c */ /* 0x000fe60000081038 */
[----:B------:R-:W4:Y:S04]  /*1c1b0*/  LDL.LU R40, [R1+0x210] ;  /* 0x0002100001287983 */ /* 0x000f280000300800 */
[----:B------:R-:W4:Y:S04]  /*1c1c0*/  LDL.LU R41, [R1+0x214] ;  /* 0x0002140001297983 */ /* 0x000f280000300800 */
[----:B------:R-:W4:Y:S04]  /*1c1d0*/  LDL.LU R42, [R1+0x218] ;  /* 0x00021800012a7983 */ /* 0x000f280000300800 */
[----:B------:R-:W4:Y:S04]  /*1c1e0*/  LDL.LU R43, [R1+0x21c] ;  /* 0x00021c00012b7983 */ /* 0x000f280000300800 */
        /* <DEDUP_REMOVED lines=13> */
[----:B------:R-:W2:Y:S01]  /*1c2c0*/  LDL.LU R45, [R1+0x224] ;  /* 0x00022400012d7983 */ /* 0x000ea20000300800 */
[----:B------:R-:W-:-:S03]  /*1c2d0*/  IMAD.MOV.U32 R30, RZ, RZ, R3 ;  /* 0x000000ffff1e7224 */ /* 0x000fc600078e0003 */
[----:B------:R-:W2:Y:S04]  /*1c2e0*/  LDL.LU R46, [R1+0x228] ;  /* 0x00022800012e7983 */ /* 0x000ea80000300800 */
[----:B------:R-:W2:Y:S04]  /*1c2f0*/  LDL.LU R47, [R1+0x22c] ;  /* 0x00022c00012f7983 */ /* 0x000ea80000300800 */
[----:B------:R-:W2:Y:S04]  /*1c300*/  LDL.LU R28, [R1+0x1e0] ;  /* 0x0001e000011c7983 */ /* 0x000ea80000300800 */
[----:B------:R-:W2:Y:S04]  /*1c310*/  LDL.LU R29, [R1+0x1e4] ;  /* 0x0001e400011d7983 */ /* 0x000ea80000300800 */
[----:B------:R-:W2:Y:S04]  /*1c320*/  LDL.LU R3, [R1+0xbf0] ;  /* 0x000bf00001037983 */ /* 0x000ea80000300800 */
[----:B------:R-:W3:Y:S04]  /*1c330*/  LDL.LU R31, [R1+0x1ec] ;  /* 0x0001ec00011f7983 */ /* 0x000ee80000300800 */
[----:B------:R-:W3:Y:S04]  /*1c340*/  LDL.LU R52, [R1+0x250] ;  /* 0x0002500001347983 */ /* 0x000ee80000300800 */
[----:B------:R-:W-:Y:S04]  /*1c350*/  STL.64 [R1+0x60], R24 ;  /* 0x0000601801007387 */ /* 0x000fe80000100a00 */
[----:B------:R1:W-:Y:S04]  /*1c360*/  STL.64 [R1+0x68], R26 ;  /* 0x0000681a01007387 */ /* 0x0003e80000100a00 */
[----:B------:R-:W3:Y:S04]  /*1c370*/  LDL.LU R53, [R1+0x254] ;  /* 0x0002540001357983 */ /* 0x000ee80000300800 */
[----:B------:R-:W3:Y:S01]  /*1c380*/  LDL.LU R54, [R1+0x258] ;  /* 0x0002580001367983 */ /* 0x000ee20000300800 */
[C---:B-1----:R-:W-:Y:S03]  /*1c390*/  HMMA.1688.F32.TF32 R24, R220.reuse, R8, R108 ;  /* 0x00000008dc18723c */ /* 0x042fe6000008106c */
[----:B------:R-:W-:Y:S04]  /*1c3a0*/  LDS R108, [R2+0x47000] ;  /* 0x04700000026c7984 */ /* 0x000fe80000000800 */
[----:B------:R-:W-:Y:S01]  /*1c3b0*/  LDS R110, [R2+0x47800] ;  /* 0x04780000026e7984 */ /* 0x000fe20000000800 */
[C---:B------:R-:W-:Y:S03]  /*1c3c0*/  HMMA.1688.F32.TF32 R224, R220.reuse, R4, R196 ;  /* 0x00000004dce0723c */ /* 0x040fe600000810c4 */
[----:B------:R-:W-:Y:S04]  /*1c3d0*/  LDS R197, [R252+0x47000] ;  /* 0x04700000fcc57984 */ /* 0x000fe80000000800 */
[----:B------:R-:W-:Y:S01]  /*1c3e0*/  LDS R199, [R252+0x47800] ;  /* 0x04780000fcc77984 */ /* 0x000fe20000000800 */
[----:B------:R-:W-:Y:S03]  /*1c3f0*/  HMMA.1688.F32.TF32 R200, R220, R188, R200 ;  /* 0x000000bcdcc8723c */ /* 0x000fe600000810c8 */
[----:B------:R-:W-:Y:S04]  /*1c400*/  LDS R109, [R0+0x47000] ;  /* 0x04700000006d7984 */ /* 0x000fe80000000800 */
[----:B------:R-:W-:Y:S04]  /*1c410*/  STL.64 [R1+0x30], R24 ;  /* 0x0000301801007387 */ /* 0x000fe80000100a00 */
[----:B------:R1:W-:Y:S04]  /*1c420*/  STL [R1+0x38], R26 ;  /* 0x0000381a01007387 */ /* 0x0003e80000100800 */
[----:B------:R-:W3:Y:S01]  /*1c430*/  LDL R111, [R1+0x268] ;  /* 0x00026800016f7983 */ /* 0x000ee20000100800 */
[----:B--2---:R-:W-:-:S02]  /*1c440*/  IMAD.MOV.U32 R55, RZ, RZ, R3 ;  /* 0x000000ffff377224 */ /* 0x004fc400078e0003 */
[----:B------:R-:W-:Y:S02]  /*1c450*/  IMAD.MOV.U32 R3, RZ, RZ, R27 ;  /* 0x000000ffff037224 */ /* 0x000fe400078e001b */
[C---:B-1----:R-:W-:Y:S01]  /*1c460*/  HMMA.1688.F32.TF32 R24, R220.reuse, R204, R212 ;  /* 0x000000ccdc18723c */ /* 0x042fe200000810d4 */
[----:B------:R-:W-:Y:S04]  /*1c470*/  LDS R213, [R252+0x46180] ;  /* 0x04618000fcd57984 */ /* 0x000fe80000000800 */
[----:B------:R-:W-:Y:S04]  /*1c480*/  LDS R215, [R252+0x46980] ;  /* 0x04698000fcd77984 */ /* 0x000fe80000000800 */
[----:B---3--:R-:W-:Y:S04]  /*1c490*/  LDS R212, [R111+0x46180] ;  /* 0x046180006fd47984 */ /* 0x008fe80000000800 */
[----:B------:R-:W1:Y:S01]  /*1c4a0*/  LDS R214, [R111+0x46980] ;  /* 0x046980006fd67984 */ /* 0x000e620000000800 */
[----:B------:R-:W-:Y:S03]  /*1c4b0*/  HMMA.1688.F32.TF32 R208, R220, R192, R208 ;  /* 0x000000c0dcd0723c */ /* 0x000fe600000810d0 */
[----:B------:R-:W-:Y:S04]  /*1c4c0*/  LDS R220, [R2+0x46180] ;  /* 0x0461800002dc7984 */ /* 0x000fe80000000800 */
[----:B------:R-:W-:Y:S04]  /*1c4d0*/  LDS R222, [R2+0x46980] ;  /* 0x0469800002de7984 */ /* 0x000fe80000000800 */
[----:B------:R-:W-:Y:S04]  /*1c4e0*/  LDS R221, [R0+0x46180] ;  /* 0x0461800000dd7984 */ /* 0x000fe80000000800 */
[----:B------:R-:W2:Y:S04]  /*1c4f0*/  LDS R223, [R0+0x46980] ;  /* 0x0469800000df7984 */ /* 0x000ea80000000800 */
[----:B------:R-:W-:Y:S04]  /*1c500*/  LDS R196, [R111+0x47000] ;  /* 0x047000006fc47984 */ /* 0x000fe80000000800 */
[----:B------:R-:W3:Y:S04]  /*1c510*/  LDS R198, [R111+0x47800] ;  /* 0x047800006fc67984 */ /* 0x000ee80000000800 */
[----:B------:R-:W2:Y:S01]  /*1c520*/  LDS R111, [R0+0x47800] ;  /* 0x04780000006f7984 */ /* 0x000ea20000000800 */
[C---:B-1----:R-:W-:Y:S08]  /*1c530*/  HMMA.1688.F32.TF32 R56, R212.reuse, R12, R56 ;  /* 0x0000000cd438723c */ /* 0x042ff00000081038 */
[C---:B------:R-:W-:Y:S08]  /*1c540*/  HMMA.1688.F32.TF32 R44, R212.reuse, R8, R44 ;  /* 0x00000008d42c723c */ /* 0x040ff0000008102c */
[C---:B----4-:R-:W-:Y:S08]  /*1c550*/  HMMA.1688.F32.TF32 R40, R212.reuse, R4, R40 ;  /* 0x00000004d428723c */ /* 0x050ff00000081028 */
[C---:B------:R-:W-:Y:S01]  /*1c560*/  HMMA.1688.F32.TF32 R36, R212.reuse, R188, R36 ;  /* 0x000000bcd424723c */ /* 0x040fe20000081024 */
[----:B------:R-:W-:Y:S07]  /*1c570*/  STL.64 [R1+0x20], R56 ;  /* 0x0000203801007387 */ /* 0x000fee0000100a00 */
[C---:B------:R-:W-:Y:S01]  /*1c580*/  HMMA.1688.F32.TF32 R32, R212.reuse, R192, R32 ;  /* 0x000000c0d420723c */ /* 0x040fe20000081020 */
        /* <DEDUP_REMOVED lines=8> */
[----:B------:R1:W-:Y:S01]  /*1c610*/  STL.64 [R1+0xb8], R42 ;  /* 0x0000b82a01007387 */ /* 0x0003e20000100a00 */
[C---:B------:R-:W-:Y:S03]  /*1c620*/  HMMA.1688.F32.TF32 R52, R212.reuse, R20, R52 ;  /* 0x00000014d434723c */ /* 0x040fe60000081034 */
[----:B-1----:R-:W2:Y:S04]  /*1c630*/  LDL.LU.64 R42, [R1+0xbc8] ;  /* 0x000bc800012a7983 */ /* 0x002ea80000300a00 */
[----:B------:R-:W2:Y:S04]  /*1c640*/  LDL.LU.64 R40, [R1+0xbc0] ;  /* 0x000bc00001287983 */ /* 0x000ea80000300a00 */
[----:B------:R-:W-:Y:S04]  /*1c650*/  STL.64 [R1+0x120], R36 ;  /* 0x0001202401007387 */ /* 0x000fe80000100a00 */
[----:B------:R1:W-:Y:S01]  /*1c660*/  STL.64 [R1+0x128], R38 ;  /* 0x0001282601007387 */ /* 0x0003e20000100a00 */
[C---:B------:R-:W-:Y:S03]  /*1c670*/  HMMA.1688.F32.TF32 R48, R212.reuse, R16, R48 ;  /* 0x00000010d430723c */ /* 0x040fe60000081030 */
[----:B-1----:R-:W2:Y:S04]  /*1c680*/  LDL.LU.64 R38, [R1+0xbb8] ;  /* 0x000bb80001267983 */ /* 0x002ea80000300a00 */
[----:B------:R-:W2:Y:S01]  /*1c690*/  LDL.LU.64 R36, [R1+0xbb0] ;  /* 0x000bb00001247983 */ /* 0x000ea20000300a00 */
[----:B------:R-:W-:Y:S03]  /*1c6a0*/  HMMA.1688.F32.TF32 R212, R212, R204, R28 ;  /* 0x000000ccd4d4723c */ /* 0x000fe6000008101c */
[----:B------:R-:W-:Y:S04]  /*1c6b0*/  STL.64 [R1+0x130], R32 ;  /* 0x0001302001007387 */ /* 0x000fe80000100a00 */
[----:B------:R1:W-:Y:S04]  /*1c6c0*/  STL.64 [R1+0x138], R34 ;  /* 0x0001382201007387 */ /* 0x0003e80000100a00 */
[----:B-1----:R-:W2:Y:S04]  /*1c6d0*/  LDL.LU.64 R34, [R1+0xba8] ;  /* 0x000ba80001227983 */ /* 0x002ea80000300a00 */
[----:B------:R-:W2:Y:S04]  /*1c6e0*/  LDL.LU.64 R32, [R1+0xba0] ;  /* 0x000ba00001207983 */ /* 0x000ea80000300a00 */
[----:B------:R-:W3:Y:S04]  /*1c6f0*/  LDL.LU.64 R30, [R1+0xb98] ;  /* 0x000b9800011e7983 */ /* 0x000ee80000300a00 */
[----:B------:R-:W3:Y:S01]  /*1c700*/  LDL.LU.64 R28, [R1+0xb90] ;  /* 0x000b9000011c7983 */ /* 0x000ee20000300a00 */
[C---:B--2---:R-:W-:Y:S08]  /*1c710*/  HMMA.1688.F32.TF32 R32, R220.reuse, R16, R32 ;  /* 0x00000010dc20723c */ /* 0x044ff00000081020 */
[C---:B---3--:R-:W-:Y:S11]  /*1c720*/  HMMA.1688.F32.TF32 R28, R220.reuse, R20, R28 ;  /* 0x00000014dc1c723c */ /* 0x048ff6000008101c */
[----:B------:R-:W-:Y:S04]  /*1c730*/  @!UPT UIADD3 URZ, URZ, URZ, URZ ;  /* 0x0000003f3f3ff290 */ /* 0x000fe8000fffe03f */
[----:B------:R-:W-:Y:S08]  /*1c740*/  STL.64 [R1+0x190], R32 ;  /* 0x0001902001007387 */ /* 0x000ff00000100a00 */
[----:B------:R-:W-:Y:S04]  /*1c750*/  STL.64 [R1+0x1a0], R28 ;  /* 0x0001a01c01007387 */ /* 0x000fe80000100a00 */
[----:B------:R1:W-:Y:S02]  /*1c760*/  STL.64 [R1+0x1a8], R30 ;  /* 0x0001a81e01007387 */ /* 0x0003e40000100a00 */
[----:B-1----:R-:W-:Y:S02]  /*1c770*/  HMMA.1688.F32.TF32 R28, R220, R12, R36 ;  /* 0x0000000cdc1c723c */ /* 0x002fe40000081024 */
[----:B------:R1:W-:Y:S01]  /*1c780*/  STL [R1+0x198], R34 ;  /* 0x0001982201007387 */ /* 0x0003e20000100800 */
[----:B------:R-:W-:-:S05]  /*1c790*/  IMAD.MOV.U32 R21, RZ, RZ, R35 ;  /* 0x000000ffff157224 */ /* 0x000fca00078e0023 */
[C---:B------:R-:W-:Y:S08]  /*1c7a0*/  HMMA.1688.F32.TF32 R36, R220.reuse, R8, R40 ;  /* 0x00000008dc24723c */ /* 0x040ff00000081028 */
[----:B-1----:R-:W-:Y:S07]  /*1c7b0*/  HMMA.1688.F32.TF32 R32, R220, R4, R44 ;  /* 0x00000004dc20723c */ /* 0x002fee000008102c */
[----:B------:R-:W-:Y:S01]  /*1c7c0*/  STL [R1+0x184], R29 ;  /* 0x0001841d01007387 */ /* 0x000fe20000100800 */
[----:B------:R-:W-:-:S03]  /*1c7d0*/  IMAD.MOV.U32 R17, RZ, RZ, R28 ;  /* 0x000000ffff117224 */ /* 0x000fc600078e001c */
[----:B------:R4:W-:Y:S02]  /*1c7e0*/  STL.64 [R1+0x188], R30 ;  /* 0x0001881e01007387 */ /* 0x0009e40000100a00 */
[----:B----4-:R-:W-:Y:S02]  /*1c7f0*/  HMMA.1688.F32.TF32 R28, R220, R188, R56 ;  /* 0x000000bcdc1c723c */ /* 0x010fe40000081038 */
[----:B------:R-:W-:Y:S04]  /*1c800*/  STL.64 [R1+0x170], R36 ;  /* 0x0001702401007387 */ /* 0x000fe80000100a00 */
[----:B------:R-:W-:Y:S04]  /*1c810*/  STL.64 [R1+0x178], R38 ;  /* 0x0001782601007387 */ /* 0x000fe80000100a00 */
[----:B------:R-:W-:Y:S04]  /*1c820*/  STL.64 [R1+0x160], R32 ;  /* 0x0001602001007387 */ /* 0x000fe80000100a00 */
[----:B------:R-:W-:Y:S01]  /*1c830*/  STL.64 [R1+0x168], R34 ;  /* 0x0001682201007387 */ /* 0x000fe20000100a00 */
[----:B------:R-:W-:-:S02]  /*1c840*/  IMAD.MOV.U32 R44, RZ, RZ, R194 ;  /* 0x000000ffff2c7224 */ /* 0x000fc400078e00c2 */
[----:B------:R-:W-:Y:S01]  /*1c850*/  IMAD.MOV.U32 R45, RZ, RZ, R195 ;  /* 0x000000ffff2d7224 */ /* 0x000fe200078e00c3 */
[----:B------:R-:W-:Y:S01]  /*1c860*/  HMMA.1688.F32.TF32 R184, R196, R206, R184 ;  /* 0x000000cec4b8723c */ /* 0x000fe200000810b8 */
[----:B------:R-:W-:Y:S01]  /*1c870*/  IMAD.MOV.U32 R46, RZ, RZ, R190 ;  /* 0x000000ffff2e7224 */ /* 0x000fe200078e00be */
[----:B------:R-:W-:Y:S04]  /*1c880*/  LDS R57, [R252+0x47100] ;  /* 0x04710000fc397984 */ /* 0x000fe80000000800 */
[----:B------:R1:W-:Y:S01]  /*1c890*/  STL.64 [R1+0x150], R28 ;  /* 0x0001501c01007387 */ /* 0x0003e20000100a00 */
[----:B------:R-:W-:Y:S02]  /*1c8a0*/  IMAD.MOV.U32 R189, RZ, RZ, R30 ;  /* 0x000000ffffbd7224 */ /* 0x000fe400078e001e */
[----:B------:R-:W-:Y:S01]  /*1c8b0*/  IMAD.MOV.U32 R188, RZ, RZ, R31 ;  /* 0x000000ffffbc7224 */ /* 0x000fe200078e001f */
[----:B------:R-:W-:Y:S01]  /*1c8c0*/  HMMA.1688.F32.TF32 R180, R108, R22, R180 ;  /* 0x000000166cb4723c */ /* 0x000fe200000810b4 */
[----:B------:R-:W-:Y:S01]  /*1c8d0*/  IMAD.MOV.U32 R47, RZ, RZ, R191 ;  /* 0x000000ffff2f7224 */ /* 0x000fe200078e00bf */
[----:B------:R-:W-:Y:S06]  /*1c8e0*/  LDS R59, [R252+0x47900] ;  /* 0x04790000fc3b7984 */ /* 0x000fec0000000800 */
[----:B-1----:R-:W-:Y:S08]  /*1c8f0*/  HMMA.1688.F32.TF32 R28, R220, R192, R60 ;  /* 0x000000c0dc1c723c */ /* 0x002ff0000008103c */
[C---:B------:R-:W-:Y:S11]  /*1c900*/  HMMA.1688.F32.TF32 R32, R196.reuse, R22, R68 ;  /* 0x00000016c420723c */ /* 0x040ff60000081044 */
[----:B------:R-:W-:Y:S04]  /*1c910*/  @!UPT UIADD3 URZ, URZ, URZ, URZ ;  /* 0x0000003f3f3ff290 */ /* 0x000fe8000fffe03f */
[----:B------:R1:W-:Y:S01]  /*1c920*/  STL.64 [R1+0x140], R28 ;  /* 0x0001401c01007387 */ /* 0x0003e20000100a00 */
[----:B------:R-:W-:Y:S02]  /*1c930*/  IMAD.MOV.U32 R0, RZ, RZ, R30 ;  /* 0x000000ffff007224 */ /* 0x000fe400078e001e */
[----:B------:R-:W-:Y:S02]  /*1c940*/  IMAD.MOV.U32 R2, RZ, RZ, R31 ;  /* 0x000000ffff027224 */ /* 0x000fe400078e001f */
[C---:B-1----:R-:W-:Y:S03]  /*1c950*/  HMMA.1688.F32.TF32 R28, R196.reuse, R18, R72 ;  /* 0x00000012c41c723c */ /* 0x042fe60000081048 */
[----:B------:R-:W-:Y:S04]  /*1c960*/  STL.64 [R1+0x110], R32 ;  /* 0x0001102001007387 */ /* 0x000fe80000100a00 */
[----:B------:R1:W-:Y:S01]  /*1c970*/  STL.64 [R1+0x118], R34 ;  /* 0x0001182201007387 */ /* 0x0003e20000100a00 */
[C---:B------:R-:W-:Y:S08]  /*1c980*/  HMMA.1688.F32.TF32 R36, R196.reuse, R14, R76 ;  /* 0x0000000ec424723c */ /* 0x040ff0000008104c */
[C---:B-1----:R-:W-:Y:S07]  /*1c990*/  HMMA.1688.F32.TF32 R32, R196.reuse, R10, R80 ;  /* 0x0000000ac420723c */ /* 0x042fee0000081050 */
[----:B------:R-:W-:Y:S04]  /*1c9a0*/  STL.64 [R1+0xe0], R28 ;  /* 0x0000e01c01007387 */ /* 0x000fe80000100a00 */
[----:B------:R1:W-:Y:S02]  /*1c9b0*/  STL.64 [R1+0xe8], R30 ;  /* 0x0000e81e01007387 */ /* 0x0003e40000100a00 */
[----:B-1----:R-:W-:Y:S02]  /*1c9c0*/  HMMA.1688.F32.TF32 R28, R196, R6, R84 ;  /* 0x00000006c41c723c */ /* 0x002fe40000081054 */
[----:B------:R-:W-:Y:S04]  /*1c9d0*/  STL.64 [R1+0xc0], R36 ;  /* 0x0000c02401007387 */ /* 0x000fe80000100a00 */
[----:B------:R-:W-:Y:S04]  /*1c9e0*/  STL.64 [R1+0xc8], R38 ;  /* 0x0000c82601007387 */ /* 0x000fe80000100a00 */
[----:B------:R-:W-:Y:S04]  /*1c9f0*/  STL.64 [R1+0x90], R32 ;  /* 0x0000902001007387 */ /* 0x000fe80000100a00 */
[----:B------:R-:W-:Y:S04]  /*1ca00*/  STL.64 [R1+0x98], R34 ;  /* 0x0000982201007387 */ /* 0x000fe80000100a00 */
[----:B------:R-:W2:Y:S01]  /*1ca10*/  LDL.LU R194, [R1+0xb88] ;  /* 0x000b880001c27983 */ /* 0x000ea20000300800 */
[----:B------:R-:W-:-:S02]  /*1ca20*/  IMAD.MOV.U32 R60, RZ, RZ, R251 ;  /* 0x000000ffff3c7224 */ /* 0x000fc400078e00fb */
[----:B------:R-:W-:Y:S01]  /*1ca30*/  IMAD.MOV.U32 R61, RZ, RZ, R250 ;  /* 0x000000ffff3d7224 */ /* 0x000fe200078e00fa */
[----:B------:R-:W-:Y:S01]  /*1ca40*/  HMMA.1688.F32.TF32 R220, R220, R204, R64 ;  /* 0x000000ccdcdc723c */ /* 0x000fe20000081040 */
[----:B------:R-:W-:Y:S01]  /*1ca50*/  IMAD.MOV.U32 R62, RZ, RZ, R249 ;  /* 0x000000ffff3e7224 */ /* 0x000fe200078e00f9 */
[----:B------:R-:W-:Y:S04]  /*1ca60*/  STL.64 [R1+0x10], R28 ;  /* 0x0000101c01007387 */ /* 0x000fe80000100a00 */
[----:B------:R-:W-:Y:S04]  /*1ca70*/  STL.64 [R1+0x18], R30 ;  /* 0x0000181e01007387 */ /* 0x000fe80000100a00 */
[----:B------:R-:W2:Y:S04]  /*1ca80*/  LDL.LU R195, [R1+0xb84] ;  /* 0x000b840001c37983 */ /* 0x000ea80000300800 */
[----:B------:R-:W3:Y:S04]  /*1ca90*/  LDL.LU R190, [R1+0xb80] ;  /* 0x000b800001be7983 */ /* 0x000ee80000300800 */
[----:B------:R-:W3:Y:S04]  /*1caa0*/  LDL.LU R191, [R1+0xb7c] ;  /* 0x000b7c0001bf7983 */ /* 0x000ee80000300800 */
[----:B------:R-:W4:Y:S04]  /*1cab0*/  LDL.LU R20, [R1+0x268] ;  /* 0x0002680001147983 */ /* 0x000f280000300800 */
[----:B------:R-:W4:Y:S04]  /*1cac0*/  LDL.LU R43, [R1+0x260] ;  /* 0x00026000012b7983 */ /* 0x000f280000300800 */
[----:B------:R-:W4:Y:S01]  /*1cad0*/  LDL.LU R13, [R1+0x264] ;  /* 0x00026400010d7983 */ /* 0x000f220000300800 */
[----:B------:R-:W-:-:S02]  /*1cae0*/  IMAD.MOV.U32 R63, RZ, RZ, R248 ;  /* 0x000000ffff3f7224 */ /* 0x000fc400078e00f8 */
[----:B------:R-:W-:Y:S01]  /*1caf0*/  IMAD.MOV.U32 R64, RZ, RZ, R247 ;  /* 0x000000ffff407224 */ /* 0x000fe200078e00f7 */
[----:B------:R-:W-:Y:S01]  /*1cb00*/  LDS R37, [R252+0x47080] ;  /* 0x04708000fc257984 */ /* 0x000fe20000000800 */
[----:B------:R-:W-:Y:S02]  /*1cb10*/  IMAD.MOV.U32 R65, RZ, RZ, R246 ;  /* 0x000000ffff417224 */ /* 0x000fe400078e00f6 */
[----:B------:R-:W-:Y:S01]  /*1cb20*/  IMAD.MOV.U32 R66, RZ, RZ, R245 ;  /* 0x000000ffff427224 */ /* 0x000fe200078e00f5 */
[----:B------:R-:W-:Y:S01]  /*1cb30*/  LDS R39, [R252+0x47880] ;  /* 0x04788000fc277984 */ /* 0x000fe20000000800 */
[----:B------:R-:W-:Y:S01]  /*1cb40*/  IMAD.MOV.U32 R67, RZ, RZ, R244 ;  /* 0x000000ffff437224 */ /* 0x000fe200078e00f4 */
[C---:B------:R-:W-:Y:S08]  /*1cb50*/  HMMA.1688.F32.TF32 R176, R108.reuse, R18, R176 ;  /* 0x000000126cb0723c */ /* 0x040ff000000810b0 */
[C---:B------:R-:W-:Y:S08]  /*1cb60*/  HMMA.1688.F32.TF32 R172, R108.reuse, R14, R172 ;  /* 0x0000000e6cac723c */ /* 0x040ff000000810ac */
[C---:B------:R-:W-:Y:S08]  /*1cb70*/  HMMA.1688.F32.TF32 R168, R108.reuse, R10, R168 ;  /* 0x0000000a6ca8723c */ /* 0x040ff000000810a8 */
[C---:B------:R-:W-:Y:S08]  /*1cb80*/  HMMA.1688.F32.TF32 R164, R108.reuse, R6, R164 ;  /* 0x000000066ca4723c */ /* 0x040ff000000810a4 */
[----:B------:R-:W-:Y:S08]  /*1cb90*/  HMMA.1688.F32.TF32 R152, R108, R206, R152 ;  /* 0x000000ce6c98723c */ /* 0x000ff00000081098 */
[C---:B--2---:R-:W-:Y:S08]  /*1cba0*/  HMMA.1688.F32.TF32 R244, R196.reuse, R194, R104 ;  /* 0x000000c2c4f4723c */ /* 0x044ff00000081068 */
[-C--:B---3--:R-:W-:Y:S01]  /*1cbb0*/  HMMA.1688.F32.TF32 R248, R196, R190.reuse, R100 ;  /* 0x000000bec4f8723c */ /* 0x088fe20000081064 */
[----:B----4-:R-:W-:Y:S04]  /*1cbc0*/  LDS R36, [R20+0x47080] ;  /* 0x0470800014247984 */ /* 0x010fe80000000800 */
[----:B------:R-:W1:Y:S03]  /*1cbd0*/  LDS R38, [R20+0x47880] ;  /* 0x0478800014267984 */ /* 0x000e660000000800 */
[C---:B------:R-:W-:Y:S01]  /*1cbe0*/  HMMA.1688.F32.TF32 R160, R108.reuse, R190, R160 ;  /* 0x000000be6ca0723c */ /* 0x040fe200000810a0 */
[----:B------:R-:W-:Y:S04]  /*1cbf0*/  LDS R32, [R43+0x47080] ;  /* 0x047080002b207984 */ /* 0x000fe80000000800 */
[----:B------:R-:W-:Y:S03]  /*1cc00*/  LDS R34, [R43+0x47880] ;  /* 0x047880002b227984 */ /* 0x000fe60000000800 */
[----:B------:R-:W-:Y:S01]  /*1cc10*/  HMMA.1688.F32.TF32 R156, R108, R194, R156 ;  /* 0x000000c26c9c723c */ /* 0x000fe2000008109c */
[----:B------:R-:W-:Y:S06]  /*1cc20*/  LDS R33, [R13+0x47080] ;  /* 0x047080000d217984 */ /* 0x000fec0000000800 */
        /* <DEDUP_REMOVED lines=14> */
[----:B------:R-:W2:Y:S04]  /*1cd10*/  LDS R35, [R13+0x47880] ;  /* 0x047880000d237984 */ /* 0x000ea80000000800 */
[----:B------:R-:W-:Y:S04]  /*1cd20*/  STL [R1+0x830], R182 ;  /* 0x000830b601007387 */ /* 0x000fe80000100800 */
[----:B------:R-:W-:Y:S04]  /*1cd30*/  STL [R1+0x82c], R183 ;  /* 0x00082cb701007387 */ /* 0x000fe80000100800 */
[----:B------:R-:W-:Y:S04]  /*1cd40*/  STL [R1+0x848], R176 ;  /* 0x000848b001007387 */ /* 0x000fe80000100800 */
[----:B------:R-:W-:Y:S01]  /*1cd50*/  STL [R1+0x844], R177 ;  /* 0x000844b101007387 */ /* 0x000fe20000100800 */
[C---:B-1----:R-:W-:Y:S03]  /*1cd60*/  HMMA.1688.F32.TF32 R148, R36.reuse, R22, R148 ;  /* 0x000000162494723c */ /* 0x042fe60000081094 */
[----:B------:R-:W-:Y:S04]  /*1cd70*/  STL [R1+0x840], R178 ;  /* 0x000840b201007387 */ /* 0x000fe80000100800 */
[----:B------:R-:W-:Y:S04]  /*1cd80*/  STL [R1+0x83c], R179 ;  /* 0x00083cb301007387 */ /* 0x000fe80000100800 */
[----:B------:R-:W-:Y:S04]  /*1cd90*/  STL [R1+0x858], R172 ;  /* 0x000858ac01007387 */ /* 0x000fe80000100800 */
[----:B------:R-:W-:Y:S01]  /*1cda0*/  STL [R1+0x854], R173 ;  /* 0x000854ad01007387 */ /* 0x000fe20000100800 */
[C---:B------:R-:W-:Y:S03]  /*1cdb0*/  HMMA.1688.F32.TF32 R144, R36.reuse, R18, R144 ;  /* 0x000000122490723c */ /* 0x040fe60000081090 */
        /* <DEDUP_REMOVED lines=28> */
[----:B------:R-:W-:Y:S04]  /*1cf80*/  LDS R56, [R20+0x47100] ;  /* 0x0471000014387984 */ /* 0x000fe80000000800 */
[----:B------:R-:W1:Y:S04]  /*1cf90*/  LDS R58, [R20+0x47900] ;  /* 0x04790000143a7984 */ /* 0x000e680000000800 */
[----:B------:R-:W-:Y:S01]  /*1cfa0*/  STL [R1+0x8b4], R149 ;  /* 0x0008b49501007387 */ /* 0x000fe20000100800 */
[----:B------:R-:W-:Y:S03]  /*1cfb0*/  HMMA.1688.F32.TF32 R120, R36, R206, R120 ;  /* 0x000000ce2478723c */ /* 0x000fe60000081078 */
[----:B------:R-:W-:Y:S04]  /*1cfc0*/  STL [R1+0x8b0], R150 ;  /* 0x0008b09601007387 */ /* 0x000fe80000100800 */
[----:B------:R-:W-:Y:S04]  /*1cfd0*/  STL [R1+0x8ac], R151 ;  /* 0x0008ac9701007387 */ /* 0x000fe80000100800 */
[----:B------:R-:W-:Y:S04]  /*1cfe0*/  STL [R1+0x8c8], R144 ;  /* 0x0008c89001007387 */ /* 0x000fe80000100800 */
[----:B------:R-:W-:Y:S01]  /*1cff0*/  STL [R1+0x8c4], R145 ;  /* 0x0008c49101007387 */ /* 0x000fe20000100800 */
[C---:B--2---:R-:W-:Y:S03]  /*1d000*/  HMMA.1688.F32.TF32 R116, R32.reuse, R22, R116 ;  /* 0x000000162074723c */ /* 0x044fe60000081074 */
        /* <DEDUP_REMOVED lines=34> */
[----:B------:R-:W-:Y:S03]  /*1d230*/  HMMA.1688.F32.TF32 R88, R32, R206, R88 ;  /* 0x000000ce2058723c */ /* 0x000fe60000081058 */
        /* <DEDUP_REMOVED lines=18> */
[----:B------:R-:W-:Y:S04]  /*1d360*/  STL [R1+0x974], R101 ;  /* 0x0009746501007387 */ /* 0x000fe80000100800 */
        /* <DEDUP_REMOVED lines=34> */
[----:B------:R-:W-:Y:S04]  /*1d590*/  STL [R1+0x9dc], R75 ;  /* 0x0009dc4b01007387 */ /* 0x000fe80000100800 */
[----:B------:R-:W3:Y:S04]  /*1d5a0*/  LDL.LU R60, [R1+0x100] ;  /* 0x00010000013c7983 */ /* 0x000ee80000300800 */
[----:B------:R-:W3:Y:S04]  /*1d5b0*/  LDL.LU R61, [R1+0x104] ;  /* 0x00010400013d7983 */ /* 0x000ee80000300800 */
        /* <DEDUP_REMOVED lines=18> */
[----:B------:R-:W-:Y:S03]  /*1d6e0*/  HMMA.1688.F32.TF32 R68, R56, R6, R44 ;  /* 0x000000063844723c */ /* 0x000fe6000008102c */
[----:B------:R-:W4:Y:S04]  /*1d6f0*/  LDL.LU R44, [R1+0x30] ;  /* 0x00003000012c7983 */ /* 0x000f280000300800 */
[----:B------:R-:W4:Y:S04]  /*1d700*/  LDL.LU R45, [R1+0x34] ;  /* 0x00003400012d7983 */ /* 0x000f280000300800 */
[----:B------:R-:W4:Y:S01]  /*1d710*/  LDL.LU R46, [R1+0x38] ;  /* 0x00003800012e7983 */ /* 0x000f220000300800 */
[----:B------:R-:W-:-:S03]  /*1d720*/  IMAD.MOV.U32 R47, RZ, RZ, R3 ;  /* 0x000000ffff2f7224 */ /* 0x000fc600078e0003 */
[----:B------:R-:W-:Y:S04]  /*1d730*/  LDS R28, [R43+0x47100] ;  /* 0x047100002b1c7984 */ /* 0x000fe80000000800 */
[----:B------:R-:W-:Y:S04]  /*1d740*/  LDS R30, [R43+0x47900] ;  /* 0x047900002b1e7984 */ /* 0x000fe80000000800 */
[----:B------:R-:W-:Y:S04]  /*1d750*/  STL [R1+0x9f8], R68 ;  /* 0x0009f84401007387 */ /* 0x000fe80000100800 */
[----:B------:R-:W-:Y:S04]  /*1d760*/  STL [R1+0x9f4], R69 ;  /* 0x0009f44501007387 */ /* 0x000fe80000100800 */
[----:B------:R-:W-:Y:S04]  /*1d770*/  STL [R1+0x9f0], R70 ;  /* 0x0009f04601007387 */ /* 0x000fe80000100800 */
[----:B------:R-:W-:Y:S04]  /*1d780*/  STL [R1+0x9ec], R71 ;  /* 0x0009ec4701007387 */ /* 0x000fe80000100800 */
[----:B------:R-:W4:Y:S04]  /*1d790*/  LDL.LU R8, [R1+0x694] ;  /* 0x0006940001087983 */ /* 0x000f280000300800 */
[----:B------:R-:W4:Y:S04]  /*1d7a0*/  LDL.LU R5, [R1+0x698] ;  /* 0x0006980001057983 */ /* 0x000f280000300800 */
[----:B------:R-:W4:Y:S04]  /*1d7b0*/  LDL.LU R3, [R1+0x27c] ;  /* 0x00027c0001037983 */ /* 0x000f280000300800 */
[----:B------:R-:W-:Y:S04]  /*1d7c0*/  LDS R29, [R13+0x47100] ;  /* 0x047100000d1d7984 */ /* 0x000fe80000000800 */
[----:B------:R-:W1:Y:S01]  /*1d7d0*/  LDS R31, [R13+0x47900] ;  /* 0x047900000d1f7984 */ /* 0x000e620000000800 */
[----:B------:R-:W-:-:S03]  /*1d7e0*/  IMAD.MOV.U32 R12, RZ, RZ, 0x3f ;  /* 0x0000003fff0c7424 */ /* 0x000fc600078e00ff */
[----:B------:R-:W1:Y:S02]  /*1d7f0*/  S2R R16, SR_TID.X ;  /* 0x0000000000107919 */ /* 0x000e640000002100 */
[----:B------:R-:W-:-:S04]  /*1d800*/  IADD3 R12, R12, c[0x0][0x180], RZ ;  /* 0x000060000c0c7a10 */ /* 0x000fc80007ffe0ff */
[----:B------:R-:W-:-:S04]  /*1d810*/  SHF.R.S32.HI R4, RZ, 0x1f, R12 ;  /* 0x0000001fff047819 */ /* 0x000fc8000001140c */
[----:B------:R-:W-:-:S04]  /*1d820*/  LEA.HI R4, R4, R12, RZ, 0x6 ;  /* 0x0000000c04047211 */ /* 0x000fc800078f30ff */
[----:B------:R-:W-:-:S04]  /*1d830*/  SHF.R.S32.HI R4, RZ, 0x6, R4 ;  /* 0x00000006ff047819 */ /* 0x000fc80000011404 */
[----:B------:R-:W-:-:S04]  /*1d840*/  IADD3 R4, R4, -0x2, RZ ;  /* 0xfffffffe04047810 */ /* 0x000fc80007ffe0ff */
[----:B------:R-:W-:Y:S02]  /*1d850*/  ISETP.LE.AND P0, PT, R4, UR4, PT ;  /* 0x0000000404007c0c */ /* 0x000fe4000bf03270 */
[----:B-1----:R-:W-:Y:S01]  /*1d860*/  SHF.R.U32.HI R16, RZ, 0x7, R16 ;  /* 0x00000007ff107819 */ /* 0x002fe20000011610 */
[C---:B--2---:R-:W-:Y:S08]  /*1d870*/  HMMA.1688.F32.TF32 R64, R56.reuse, R190, R64 ;  /* 0x000000be3840723c */ /* 0x044ff00000081040 */
[C---:B---3--:R-:W-:Y:S11]  /*1d880*/  HMMA.1688.F32.TF32 R60, R56.reuse, R194, R60 ;  /* 0x000000c2383c723c */ /* 0x048ff6000008103c */
[----:B------:R-:W-:Y:S04]  /*1d890*/  @!UPT UIADD3 URZ, URZ, URZ, URZ ;  /* 0x0000003f3f3ff290 */ /* 0x000fe8000fffe03f */
[----:B------:R-:W-:Y:S01]  /*1d8a0*/  STL [R1+0xa08], R64 ;  /* 0x000a084001007387 */ /* 0x000fe20000100800 */
[----:B----4-:R-:W-:Y:S03]  /*1d8b0*/  HMMA.1688.F32.TF32 R56, R56, R206, R248 ;  /* 0x000000ce3838723c */ /* 0x010fe600000810f8 */
        /* <DEDUP_REMOVED lines=12> */
[----:B------:R-:W-:Y:S04]  /*1d980*/  STL.64 [R1+0x1d0], R32 ;  /* 0x0001d02001007387 */ /* 0x000fe80000100a00 */
[----:B------:R1:W-:Y:S02]  /*1d990*/  STL.64 [R1+0x1d8], R34 ;  /* 0x0001d82201007387 */ /* 0x0003e40000100a00 */
[C---:B-1----:R-:W-:Y:S08]  /*1d9a0*/  HMMA.1688.F32.TF32 R32, R28.reuse, R18, R196 ;  /* 0x000000121c20723c */ /* 0x042ff000000810c4 */
[----:B------:R-:W-:Y:S01]  /*1d9b0*/  HMMA.1688.F32.TF32 R36, R28, R14, R244 ;  /* 0x0000000e1c24723c */ /* 0x000fe200000810f4 */
[----:B------:R-:W1:Y:S01]  /*1d9c0*/  S2R R248, SR_TID.X ;  /* 0x0000000000f87919 */ /* 0x000e620000002100 */
[----:B------:R-:W-:-:S03]  /*1d9d0*/  SGXT.U32 R16, R16, 0x1 ;  /* 0x000000011010781a */ /* 0x000fc60000000000 */
[----:B------:R-:W2:Y:S03]  /*1d9e0*/  S2R R42, SR_TID.X ;  /* 0x00000000002a7919 */ /* 0x000ea60000002100 */
[----:B------:R-:W-:Y:S01]  /*1d9f0*/  HMMA.1688.F32.TF32 R240, R28, R206, R24 ;  /* 0x000000ce1cf0723c */ /* 0x000fe20000081018 */
[----:B------:R-:W-:Y:S04]  /*1da00*/  LDS R197, [R13+0x47180] ;  /* 0x047180000dc57984 */ /* 0x000fe80000000800 */
[----:B------:R-:W-:Y:S04]  /*1da10*/  LDS R199, [R13+0x47980] ;  /* 0x047980000dc77984 */ /* 0x000fe80000000800 */
[----:B------:R-:W-:Y:S04]  /*1da20*/  STL.64 [R1+0x100], R32 ;  /* 0x0001002001007387 */ /* 0x000fe80000100a00 */
[----:B------:R3:W-:Y:S01]  /*1da30*/  STL.64 [R1+0x108], R34 ;  /* 0x0001082201007387 */ /* 0x0007e20000100a00 */
[----:B-1----:R-:W-:-:S03]  /*1da40*/  SHF.R.U32.HI R68, RZ, 0x7, R248 ;  /* 0x00000007ff447819 */ /* 0x002fc600000116f8 */
[----:B------:R-:W-:Y:S01]  /*1da50*/  LDS R24, [R20+0x47180] ;  /* 0x0471800014187984 */ /* 0x000fe20000000800 */
[----:B------:R-:W-:-:S03]  /*1da60*/  LOP3.LUT R9, R16, 0x4, RZ, 0xfc, !PT ;  /* 0x0000000410097812 */ /* 0x000fc600078efcff */
[----:B------:R-:W-:Y:S01]  /*1da70*/  LDS R26, [R20+0x47980] ;  /* 0x04798000141a7984 */ /* 0x000fe20000000800 */
[C---:B---3--:R-:W-:Y:S03]  /*1da80*/  HMMA.1688.F32.TF32 R32, R28.reuse, R10, R44 ;  /* 0x0000000a1c20723c */ /* 0x048fe6000008102c */
[----:B------:R-:W-:Y:S04]  /*1da90*/  STL.64 [R1+0xf0], R36 ;  /* 0x0000f02401007387 */ /* 0x000fe80000100a00 */
[----:B------:R-:W-:Y:S04]  /*1daa0*/  STL.64 [R1+0xf8], R38 ;  /* 0x0000f82601007387 */ /* 0x000fe80000100a00 */
[----:B------:R-:W-:Y:S04]  /*1dab0*/  LDS R25, [R252+0x47180] ;  /* 0x04718000fc197984 */ /* 0x000fe80000000800 */
[----:B------:R-:W1:Y:S04]  /*1dac0*/  LDS R27, [R252+0x47980] ;  /* 0x04798000fc1b7984 */ /* 0x000e680000000800 */
[----:B------:R-:W-:Y:S04]  /*1dad0*/  LDS R196, [R43+0x47180] ;  /* 0x047180002bc47984 */ /* 0x000fe80000000800 */
[----:B------:R-:W3:Y:S04]  /*1dae0*/  LDS R198, [R43+0x47980] ;  /* 0x047980002bc67984 */ /* 0x000ee80000000800 */
[----:B------:R-:W-:Y:S04]  /*1daf0*/  STL.64 [R1+0xd0], R32 ;  /* 0x0000d02001007387 */ /* 0x000fe80000100a00 */
[----:B------:R4:W-:Y:S02]  /*1db00*/  STL.64 [R1+0xd8], R34 ;  /* 0x0000d82201007387 */ /* 0x0009e40000100a00 */
[----:B----4-:R-:W-:Y:S01]  /*1db10*/  HMMA.1688.F32.TF32 R32, R28, R6, R224 ;  /* 0x000000061c20723c */ /* 0x010fe200000810e0 */
[----:B------:R-:W-:-:S04]  /*1db20*/  SGXT.U32 R68, R68, 0x1 ;  /* 0x000000014444781a */ /* 0x000fc80000000000 */
[----:B------:R-:W-:-:S04]  /*1db30*/  ISETP.GE.AND P1, PT, R68, UR5, PT ;  /* 0x0000000544007c0c */ /* 0x000fc8000bf26270 */
[----:B------:R-:W-:Y:S11]  /*1db40*/  SEL R4, RZ, 0x4, P1 ;  /* 0x00000004ff047807 */ /* 0x000ff60000800000 */
[----:B------:R-:W-:Y:S03]  /*1db50*/  @!UPT UIADD3 URZ, URZ, URZ, URZ ;  /* 0x0000003f3f3ff290 */ /* 0x000fe6000fffe03f */
[----:B------:R-:W-:Y:S04]  /*1db60*/  STL.64 [R1+0x80], R32 ;  /* 0x0000802001007387 */ /* 0x000fe80000100a00 */
[----:B------:R4:W-:Y:S01]  /*1db70*/  STL.64 [R1+0x88], R34 ;  /* 0x0000882201007387 */ /* 0x0009e20000100a00 */
[----:B------:R-:W-:Y:S01]  /*1db80*/  SEL R4, R4, RZ, !P0 ;  /* 0x000000ff04047207 */ /* 0x000fe20004000000 */
[----:B----4-:R-:W-:Y:S02]  /*1db90*/  HMMA.1688.F32.TF32 R32, R28, R190, R200 ;  /* 0x000000be1c20723c */ /* 0x010fe400000810c8 */
[----:B------:R-:W4:Y:S01]  /*1dba0*/  S2R R16, SR_TID.X ;  /* 0x0000000000107919 */ /* 0x000f220000002100 */
[----:B------:R-:W-:Y:S02]  /*1dbb0*/  ISETP.NE.U32.AND P4, PT, R4, RZ, PT ;  /* 0x000000ff0400720c */ /* 0x000fe40003f85070 */
[----:B------:R-:W-:-:S02]  /*1dbc0*/  IADD3 R4, R3, 0x1, RZ ;  /* 0x0000000103047810 */ /* 0x000fc40007ffe0ff */
[----:B------:R-:W1:Y:S11]  /*1dbd0*/  S2R R3, SR_TID.X ;  /* 0x0000000000037919 */ /* 0x000e760000002100 */
[----:B------:R-:W-:Y:S05]  /*1dbe0*/  @!UPT UIADD3 URZ, URZ, URZ, URZ ;  /* 0x0000003f3f3ff290 */ /* 0x000fea000fffe03f */
[----:B------:R-:W-:Y:S04]  /*1dbf0*/  STL.64 [R1+0x70], R32 ;  /* 0x0000702001007387 */ /* 0x000fe80000100a00 */
[----:B------:R1:W-:Y:S02]  /*1dc00*/  STL.64 [R1+0x78], R34 ;  /* 0x0000782201007387 */ /* 0x0003e40000100a00 */
[----:B-1----:R-:W-:Y:S01]  /*1dc10*/  HMMA.1688.F32.TF32 R32, R28, R194, R208 ;  /* 0x000000c21c20723c */ /* 0x002fe200000810d0 */
[----:B----4-:R-:W-:Y:S02]  /*1dc20*/  SHF.R.U32.HI R16, RZ, 0x7, R16 ;  /* 0x00000007ff107819 */ /* 0x010fe40000011610 */
[----:B------:R-:W-:Y:S02]  /*1dc30*/  SHF.R.U32.HI R3, RZ, 0x7, R3 ;  /* 0x00000007ff037819 */ /* 0x000fe40000011603 */
[----:B------:R-:W-:-:S02]  /*1dc40*/  SGXT.U32 R16, R16, 0x1 ;  /* 0x000000011010781a */ /* 0x000fc40000000000 */
[----:B------:R-:W-:Y:S01]  /*1dc50*/  SGXT.U32 R3, R3, 0x1 ;  /* 0x000000010303781a */ /* 0x000fe20000000000 */
[----:B------:R-:W-:Y:S02]  /*1dc60*/  IMAD.MOV.U32 R201, RZ, RZ, R8 ;  /* 0x000000ffffc97224 */ /* 0x000fe400078e0008 */
[----:B------:R-:W-:Y:S01]  /*1dc70*/  IMAD R8, R16, c[0x0][0x188], RZ ;  /* 0x0000620010087a24 */ /* 0x000fe200078e02ff */
[----:B------:R-:W-:-:S04]  /*1dc80*/  LOP3.LUT R16, R3, 0x8, RZ, 0xfc, !PT ;  /* 0x0000000803107812 */ /* 0x000fc800078efcff */
[----:B------:R-:W-:-:S08]  /*1dc90*/  ISETP.GE.AND P3, PT, R16, UR5, PT ;  /* 0x0000000510007c0c */ /* 0x000fd0000bf66270 */
[----:B------:R1:W-:Y:S04]  /*1dca0*/  STL.64 [R1+0x60], R32 ;  /* 0x0000602001007387 */ /* 0x0003e80000100a00 */
[----:B------:R4:W-:Y:S04]  /*1dcb0*/  STL.64 [R1+0x68], R34 ;  /* 0x0000682201007387 */ /* 0x0009e80000100a00 */
[----:B------:R-:W3:Y:S04]  /*1dcc0*/  LDL R12, [R1+0x708] ;  /* 0x00070800010c7983 */ /* 0x000ee80000100800 */
[----:B------:R-:W3:Y:S01]  /*1dcd0*/  LDL R16, [R1+0x6d4] ;  /* 0x0006d40001107983 */ /* 0x000ee20000100800 */
[----:B-1----:R-:W-:-:S03]  /*1dce0*/  IMAD R32, R3, c[0x0][0x188], RZ ;  /* 0x0000620003207a24 */ /* 0x002fc600078e02ff */
[----:B------:R-:W3:Y:S01]  /*1dcf0*/  LDL R33, [R1+0x700] ;  /* 0x0007000001217983 */ /* 0x000ee20000100800 */
[----:B------:R-:W-:Y:S01]  /*1dd00*/  IMAD R3, R3, c[0x0][0x188], RZ ;  /* 0x0000620003037a24 */ /* 0x000fe200078e02ff */
[----:B------:R-:W-:Y:S01]  /*1dd10*/  SHF.R.S32.HI R32, RZ, 0x1f, R32 ;  /* 0x0000001fff207819 */ /* 0x000fe20000011420 */
[----:B------:R-:W-:Y:S01]  /*1dd20*/  IMAD.MOV.U32 R200, RZ, RZ, R5 ;  /* 0x000000ffffc87224 */ /* 0x000fe200078e0005 */
[----:B------:R-:W-:Y:S01]  /*1dd30*/  ISETP.GE.AND P1, PT, R9, UR5, PT ;  /* 0x0000000509007c0c */ /* 0x000fe2000bf26270 */
[----:B------:R-:W-:Y:S01]  /*1dd40*/  IMAD.SHL.U32 R8, R8, 0x4, RZ ;  /* 0x0000000408087824 */ /* 0x000fe200078e00ff */
[----:B------:R-:W-:Y:S01]  /*1dd50*/  SHF.L.U64.HI R3, R3, 0x2, R32 ;  /* 0x0000000203037819 */ /* 0x000fe20000010220 */
[----:B----4-:R-:W4:Y:S01]  /*1dd60*/  LDL R34, [R1+0x6cc] ;  /* 0x0006cc0001227983 */ /* 0x010f220000100800 */
[----:B--2---:R-:W-:Y:S02]  /*1dd70*/  LOP3.LUT R32, R42, 0x7f, RZ, 0xc0, !PT ;  /* 0x0000007f2a207812 */ /* 0x004fe400078ec0ff */
[----:B------:R-:W-:-:S02]  /*1dd80*/  SEL R5, RZ, 0x4, P1 ;  /* 0x00000004ff057807 */ /* 0x000fc40000800000 */
[----:B------:R-:W-:Y:S02]  /*1dd90*/  IADD3 R8, P1, R8, R200, RZ ;  /* 0x000000c808087210 */ /* 0x000fe40007f3e0ff */
[----:B------:R-:W-:Y:S01]  /*1dda0*/  SHF.R.S32.HI R35, RZ, 0x7, R42 ;  /* 0x00000007ff237819 */ /* 0x000fe2000001142a */
[----:B------:R-:W-:Y:S01]  /*1ddb0*/  IMAD.SHL.U32 R32, R32, 0x4, RZ ;  /* 0x0000000420207824 */ /* 0x000fe200078e00ff */
[C---:B------:R-:W-:Y:S01]  /*1ddc0*/  ISETP.GT.AND P2, PT, R4.reuse, 0x1, PT ;  /* 0x000000010400780c */ /* 0x040fe20003f44270 */
[----:B------:R-:W-:Y:S01]  /*1ddd0*/  IMAD.X R9, R201, 0x1, R3, P1 ;  /* 0x00000001c9097824 */ /* 0x000fe200008e0603 */
[----:B------:R-:W-:Y:S02]  /*1dde0*/  SGXT R35, R35, 0x1 ;  /* 0x000000012323781a */ /* 0x000fe40000000200 */
[----:B------:R-:W-:Y:S01]  /*1ddf0*/  SEL R3, R4, RZ, !P2 ;  /* 0x000000ff04037207 */ /* 0x000fe20005000000 */
[----:B------:R-:W-:Y:S01]  /*1de00*/  STL [R1+0xa38], R240 ;  /* 0x000a38f001007387 */ /* 0x000fe20000100800 */
[----:B------:R-:W-:-:S03]  /*1de10*/  LOP3.LUT R32, R32, 0x220, R35, 0x78, !PT ;  /* 0x0000022020207812 */ /* 0x000fc600078e7823 */
[----:B------:R-:W-:Y:S02]  /*1de20*/  STL [R1+0xa34], R241 ;  /* 0x000a34f101007387 */ /* 0x000fe40000100800 */
[----:B------:R-:W-:Y:S02]  /*1de30*/  IMAD R4, R3, 0x8000, R32 ;  /* 0x0000800003047824 */ /* 0x000fe400078e0220 */
[----:B------:R-:W-:Y:S04]  /*1de40*/  STL [R1+0x27c], R3 ;  /* 0x00027c0301007387 */ /* 0x000fe80000100800 */
[----:B------:R-:W-:Y:S04]  /*1de50*/  STL [R1+0xa30], R242 ;  /* 0x000a30f201007387 */ /* 0x000fe80000100800 */
[----:B------:R-:W-:Y:S04]  /*1de60*/  STL [R1+0xa2c], R243 ;  /* 0x000a2cf301007387 */ /* 0x000fe80000100800 */
[----:B------:R-:W2:Y:S04]  /*1de70*/  LDL R32, [R1+0x6f8] ;  /* 0x0006f80001207983 */ /* 0x000ea80000100800 */
[----:B------:R-:W2:Y:S04]  /*1de80*/  LDL R31, [R1+0x6c4] ;  /* 0x0006c400011f7983 */ /* 0x000ea80000100800 */
[----:B------:R-:W2:Y:S04]  /*1de90*/  LDL R30, [R1+0x6f0] ;  /* 0x0006f000011e7983 */ /* 0x000ea80000100800 */
[----:B------:R-:W2:Y:S04]  /*1dea0*/  LDL R29, [R1+0x6bc] ;  /* 0x0006bc00011d7983 */ /* 0x000ea80000100800 */
[----:B------:R-:W2:Y:S01]  /*1deb0*/  LDL R28, [R1+0x6e8] ;  /* 0x0006e800011c7983 */ /* 0x000ea20000100800 */
[----:B------:R-:W-:-:S03]  /*1dec0*/  SEL R5, R5, RZ, !P0 ;  /* 0x000000ff05057207 */ /* 0x000fc60004000000 */
[----:B------:R-:W1:Y:S04]  /*1ded0*/  S2R R20, SR_TID.X ;  /* 0x0000000000147919 */ /* 0x000e680000002100 */
[----:B------:R-:W-:Y:S01]  /*1dee0*/  BAR.SYNC.DEFER_BLOCKING 0x0 ;  /* 0x0000000000007b1d */ /* 0x000fe20000010000 */
[----:B------:R-:W-:Y:S02]  /*1def0*/  ISETP.NE.U32.AND P1, PT, R5, RZ, PT ;  /* 0x000000ff0500720c */ /* 0x000fe40003f25070 */
[----:B------:R-:W-:Y:S02]  /*1df00*/  SEL R5, RZ, 0x4, P3 ;  /* 0x00000004ff057807 */ /* 0x000fe40001800000 */
[----:B-1----:R-:W-:-:S04]  /*1df10*/  SHF.R.U32.HI R20, RZ, 0x7, R20 ;  /* 0x00000007ff147819 */ /* 0x002fc80000011614 */
[----:B------:R-:W-:Y:S01]  /*1df20*/  SGXT.U32 R20, R20, 0x1 ;  /* 0x000000011414781a */ /* 0x000fe20000000000 */
[----:B------:R-:W-:Y:S01]  /*1df30*/  @!PT LDS RZ, [RZ] ;  /* 0x00000000fffff984 */ /* 0x000fe20000000800 */
[----:B------:R-:W-:Y:S01]  /*1df40*/  @!PT LDS RZ, [RZ] ;  /* 0x00000000fffff984 */ /* 0x000fe20000000800 */
[----:B------:R-:W-:Y:S01]  /*1df50*/  @!PT LDS RZ, [RZ] ;  /* 0x00000000fffff984 */ /* 0x000fe20000000800 */
[----:B------:R1:W-:Y:S03]  /*1df60*/  LDGSTS.E [R4+0x40000], [R8.64], P4 ;  /* 0x4000000008047fae */ /* 0x0003e6000a121846 */
[----:B------:R-:W-:-:S04]  /*1df70*/  LOP3.LUT R20, R20, 0xc, RZ, 0xfc, !PT ;  /* 0x0000000c14147812 */ /* 0x000fc800078efcff */
[----:B------:R-:W-:Y:S02]  /*1df80*/  ISETP.GE.AND P2, PT, R20, UR5, PT ;  /* 0x0000000514007c0c */ /* 0x000fe4000bf46270 */
[----:B------:R-:W1:Y:S01]  /*1df90*/  S2R R20, SR_TID.X ;  /* 0x0000000000147919 */ /* 0x000e620000002100 */
[----:B------:R-:W-:Y:S02]  /*1dfa0*/  SEL R5, R5, RZ, !P0 ;  /* 0x000000ff05057207 */ /* 0x000fe40004000000 */
[--C-:B-1----:R-:W-:Y:S02]  /*1dfb0*/  SHF.R.U32.HI R43, RZ, 0x7, R20.reuse ;  /* 0x00000007ff2b7819 */ /* 0x102fe40000011614 */
[----:B------:R-:W-:Y:S02]  /*1dfc0*/  SHF.R.U32.HI R20, RZ, 0x7, R20 ;  /* 0x00000007ff147819 */ /* 0x000fe40000011614 */
[----:B---3--:R-:W-:-:S05]  /*1dfd0*/  IADD3 R12, P3, R12, R200, RZ ;  /* 0x000000c80c0c7210 */ /* 0x008fca0007f7e0ff */
[----:B------:R-:W-:Y:S02]  /*1dfe0*/  IMAD.X R13, R201, 0x1, R16, P3 ;  /* 0x00000001c90d7824 */ /* 0x000fe400018e0610 */
[----:B------:R-:W3:Y:S01]  /*1dff0*/  LDL R16, [R1+0x6b4] ;  /* 0x0006b40001107983 */ /* 0x000ee20000100800 */
[----:B------:R-:W-:Y:S02]  /*1e000*/  SGXT.U32 R43, R43, 0x1 ;  /* 0x000000012b2b781a */ /* 0x000fe40000000000 */
[----:B------:R-:W-:Y:S01]  /*1e010*/  ISETP.NE.U32.AND P3, PT, R5, RZ, PT ;  /* 0x000000ff0500720c */ /* 0x000fe20003f65070 */
[----:B------:R1:W-:Y:S01]  /*1e020*/  LDGSTS.E [R4+0x40800], [R12.64], P1 ;  /* 0x408000000c047fae */ /* 0x0003e20008921846 */
[----:B------:R-:W-:Y:S02]  /*1e030*/  SEL R5, RZ, 0x4, P2 ;  /* 0x00000004ff057807 */ /* 0x000fe40001000000 */
[----:B------:R-:W-:Y:S01]  /*1e040*/  IADD3 R8, P2, R33, R200, RZ ;  /* 0x000000c821087210 */ /* 0x000fe20007f5e0ff */
[----:B------:R-:W-:Y:S01]  /*1e050*/  HMMA.1688.F32.TF32 R52, R24, R22, R52 ;  /* 0x000000161834723c */ /* 0x000fe20000081034 */
[----:B------:R-:W-:Y:S01]  /*1e060*/  LOP3.LUT R33, R43, 0x10, RZ, 0xfc, !PT ;  /* 0x000000102b217812 */ /* 0x000fe200078efcff */
[----:B------:R-:W3:Y:S01]  /*1e070*/  LDL.LU R44, [R1+0x20] ;  /* 0x00002000012c7983 */ /* 0x000ee20000300800 */
[----:B------:R-:W-:-:S02]  /*1e080*/  SGXT.U32 R20, R20, 0x1 ;  /* 0x000000011414781a */ /* 0x000fc40000000000 */
[----:B------:R-:W-:Y:S01]  /*1e090*/  SEL R5, R5, RZ, !P0 ;  /* 0x000000ff05057207 */ /* 0x000fe20004000000 */
[----:B----4-:R-:W-:Y:S01]  /*1e0a0*/  IMAD.X R9, R201, 0x1, R34, P2 ;  /* 0x00000001c9097824 */ /* 0x010fe200010e0622 */
[----:B------:R-:W-:Y:S01]  /*1e0b0*/  ISETP.GE.AND P1, PT, R33, UR5, PT ;  /* 0x0000000521007c0c */ /* 0x000fe2000bf26270 */
[----:B------:R-:W-:Y:S01]  /*1e0c0*/  HMMA.1688.F32.TF32 R48, R24, R18, R48 ;  /* 0x000000121830723c */ /* 0x000fe20000081030 */
[----:B------:R-:W-:Y:S01]  /*1e0d0*/  LOP3.LUT R20, R20, 0x14, RZ, 0xfc, !PT ;  /* 0x0000001414147812 */ /* 0x000fe200078efcff */
[----:B------:R-:W4:Y:S01]  /*1e0e0*/  LDL.LU R45, [R1+0x24] ;  /* 0x00002400012d7983 */ /* 0x000f220000300800 */
[----:B------:R-:W-:Y:S02]  /*1e0f0*/  ISETP.NE.U32.AND P4, PT, R5, RZ, PT ;  /* 0x000000ff0500720c */ /* 0x000fe40003f85070 */
[----:B------:R-:W-:Y:S01]  /*1e100*/  SEL R5, RZ, 0x4, P1 ;  /* 0x00000004ff057807 */ /* 0x000fe20000800000 */
[----:B------:R2:W-:Y:S01]  /*1e110*/  LDGSTS.E [R4+0x41000], [R8.64], P3 ;  /* 0x4100000008047fae */ /* 0x0005e20009921846 */
[----:B------:R-:W-:-:S03]  /*1e120*/  ISETP.GE.AND P1, PT, R20, UR5, PT ;  /* 0x0000000514007c0c */ /* 0x000fc6000bf26270 */
[----:B------:R-:W1:Y:S01]  /*1e130*/  S2R R20, SR_TID.X ;  /* 0x0000000000147919 */ /* 0x000e620000002100 */
[----:B------:R-:W-:-:S03]  /*1e140*/  SEL R5, R5, RZ, !P0 ;  /* 0x000000ff05057207 */ /* 0x000fc60004000000 */
[----:B------:R-:W4:Y:S04]  /*1e150*/  LDL.LU R46, [R1+0x28] ;  /* 0x00002800012e7983 */ /* 0x000f280000300800 */
[----:B------:R-:W4:Y:S01]  /*1e160*/  LDL.LU R47, [R1+0x2c] ;  /* 0x00002c00012f7983 */ /* 0x000f220000300800 */
[----:B--2---:R-:W-:-:S05]  /*1e170*/  IADD3 R8, P2, R32, R200, RZ ;  /* 0x000000c820087210 */ /* 0x004fca0007f5e0ff */
[----:B------:R-:W-:Y:S01]  /*1e180*/  IMAD.X R9, R201, 0x1, R31, P2 ;  /* 0x00000001c9097824 */ /* 0x000fe200010e061f */
[----:B------:R-:W-:Y:S02]  /*1e190*/  ISETP.NE.U32.AND P2, PT, R5, RZ, PT ;  /* 0x000000ff0500720c */ /* 0x000fe40003f45070 */
[--C-:B-1----:R-:W-:Y:S02]  /*1e1a0*/  SHF.R.U32.HI R43, RZ, 0x7, R20.reuse ;  /* 0x00000007ff2b7819 */ /* 0x102fe40000011614 */
[----:B------:R-:W-:Y:S01]  /*1e1b0*/  SHF.R.U32.HI R20, RZ, 0x7, R20 ;  /* 0x00000007ff147819 */ /* 0x000fe20000011614 */
[----:B------:R1:W-:Y:S01]  /*1e1c0*/  LDGSTS.E [R4+0x41800], [R8.64], P4 ;  /* 0x4180000008047fae */ /* 0x0003e2000a121846 */
[----:B------:R-:W-:Y:S02]  /*1e1d0*/  SEL R5, RZ, 0x4, P1 ;  /* 0x00000004ff057807 */ /* 0x000fe40000800000 */
[----:B------:R-:W-:Y:S02]  /*1e1e0*/  SGXT.U32 R20, R20, 0x1 ;  /* 0x000000011414781a */ /* 0x000fe40000000000 */
[----:B-1----:R-:W-:-:S05]  /*1e1f0*/  IADD3 R8, P1, R30, R200, RZ ;  /* 0x000000c81e087210 */ /* 0x002fca0007f3e0ff */
[----:B------:R-:W-:Y:S01]  /*1e200*/  IMAD.X R9, R201, 0x1, R29, P1 ;  /* 0x00000001c9097824 */ /* 0x000fe200008e061d */
[----:B------:R-:W-:Y:S02]  /*1e210*/  LOP3.LUT R29, R20, 0x1c, RZ, 0xfc, !PT ;  /* 0x0000001c141d7812 */ /* 0x000fe400078efcff */
[----:B------:R-:W1:Y:S04]  /*1e220*/  S2R R20, SR_TID.X ;  /* 0x0000000000147919 */ /* 0x000e680000002100 */
[----:B------:R2:W-:Y:S02]  /*1e230*/  LDGSTS.E [R4+0x42000], [R8.64], P2 ;  /* 0x4200000008047fae */ /* 0x0005e40009121846 */
[----:B--2---:R-:W-:Y:S02]  /*1e240*/  IADD3 R8, P2, R28, R200, RZ ;  /* 0x000000c81c087210 */ /* 0x004fe40007f5e0ff */
[----:B-1----:R-:W-:-:S04]  /*1e250*/  SHF.R.U32.HI R20, RZ, 0x7, R20 ;  /* 0x00000007ff147819 */ /* 0x002fc80000011614 */
[----:B------:R-:W-:-:S04]  /*1e260*/  SGXT.U32 R20, R20, 0x1 ;  /* 0x000000011414781a */ /* 0x000fc80000000000 */
[----:B------:R-:W-:Y:S02]  /*1e270*/  LOP3.LUT R28, R20, 0x20, RZ, 0xfc, !PT ;  /* 0x00000020141c7812 */ /* 0x000fe400078efcff */
[----:B------:R-:W1:Y:S01]  /*1e280*/  S2R R20, SR_TID.X ;  /* 0x0000000000147919 */ /* 0x000e620000002100 */
[----:B------:R-:W-:-:S04]  /*1e290*/  SGXT.U32 R43, R43, 0x1 ;  /* 0x000000012b2b781a */ /* 0x000fc80000000000 */
[----:B------:R-:W-:Y:S02]  /*1e2a0*/  LOP3.LUT R30, R43, 0x18, RZ, 0xfc, !PT ;  /* 0x000000182b1e7812 */ /* 0x000fe400078efcff */
[----:B-1----:R-:W-:-:S04]  /*1e2b0*/  SHF.R.U32.HI R20, RZ, 0x7, R20 ;  /* 0x00000007ff147819 */ /* 0x002fc80000011614 */
[----:B------:R-:W-:-:S04]  /*1e2c0*/  SGXT.U32 R20, R20, 0x1 ;  /* 0x000000011414781a */ /* 0x000fc80000000000 */
[C---:B------:R-:W-:Y:S02]  /*1e2d0*/  LOP3.LUT R12, R20.reuse, 0x18, RZ, 0xfc, !PT ;  /* 0x00000018140c7812 */ /* 0x040fe400078efcff */
[----:B------:R-:W-:Y:S02]  /*1e2e0*/  LOP3.LUT R13, R20, 0x24, RZ, 0xfc, !PT ;  /* 0x00000024140d7812 */ /* 0x000fe400078efcff */
[----:B------:R-:W1:Y:S01]  /*1e2f0*/  S2R R20, SR_TID.X ;  /* 0x0000000000147919 */ /* 0x000e620000002100 */
[----:B------:R-:W-:Y:S02]  /*1e300*/  SEL R5, R5, RZ, !P0 ;  /* 0x000000ff05057207 */ /* 0x000fe40004000000 */
[----:B------:R-:W-:Y:S02]  /*1e310*/  ISETP.GE.AND P3, PT, R30, UR5, PT ;  /* 0x000000051e007c0c */ /* 0x000fe4000bf66270 */
[----:B------:R-:W-:Y:S02]  /*1e320*/  ISETP.NE.U32.AND P1, PT, R5, RZ, PT ;  /* 0x000000ff0500720c */ /* 0x000fe40003f25070 */
[----:B------:R-:W-:-:S02]  /*1e330*/  SEL R5, RZ, 0x4, P3 ;  /* 0x00000004ff057807 */ /* 0x000fc40001800000 */
[----:B------:R-:W-:Y:S02]  /*1e340*/  ISETP.GE.AND P3, PT, R29, UR5, PT ;  /* 0x000000051d007c0c */ /* 0x000fe4000bf66270 */
[----:B------:R-:W-:Y:S02]  /*1e350*/  SEL R5, R5, RZ, !P0 ;  /* 0x000000ff05057207 */ /* 0x000fe40004000000 */
[----:B------:R-:W-:Y:S02]  /*1e360*/  SEL R9, RZ, 0x4, P3 ;  /* 0x00000004ff097807 */ /* 0x000fe40001800000 */
[----:B------:R-:W-:Y:S02]  /*1e370*/  ISETP.NE.U32.AND P3, PT, R5, RZ, PT ;  /* 0x000000ff0500720c */ /* 0x000fe40003f65070 */
[----:B------:R-:W-:Y:S01]  /*1e380*/  SEL R5, R9, RZ, !P0 ;  /* 0x000000ff09057207 */ /* 0x000fe20004000000 */
[----:B------:R-:W-:Y:S01]  /*1e390*/  IMAD R12, R12, c[0x0][0x188], RZ ;  /* 0x000062000c0c7a24 */ /* 0x000fe200078e02ff */
[----:B------:R-:W-:Y:S01]  /*1e3a0*/  ISETP.GE.AND P4, PT, R28, UR5, PT ;  /* 0x000000051c007c0c */ /* 0x000fe2000bf86270 */
[----:B------:R-:W-:Y:S04]  /*1e3b0*/  STL [R1+0xa48], R52 ;  /* 0x000a483401007387 */ /* 0x000fe80000100800 */
[----:B------:R-:W-:Y:S04]  /*1e3c0*/  STL [R1+0xa44], R53 ;  /* 0x000a443501007387 */ /* 0x000fe80000100800 */
[----:B------:R-:W-:Y:S04]  /*1e3d0*/  STL [R1+0xa40], R54 ;  /* 0x000a403601007387 */ /* 0x000fe80000100800 */
[----:B------:R-:W-:Y:S04]  /*1e3e0*/  STL [R1+0xa3c], R55 ;  /* 0x000a3c3701007387 */ /* 0x000fe80000100800 */
[----:B------:R-:W2:Y:S04]  /*1e3f0*/  LDL.LU R40, [R1+0x50] ;  /* 0x0000500001287983 */ /* 0x000ea80000300800 */
[----:B------:R-:W2:Y:S04]  /*1e400*/  LDL.LU R41, [R1+0x54] ;  /* 0x0000540001297983 */ /* 0x000ea80000300800 */
[----:B------:R-:W2:Y:S01]  /*1e410*/  LDL.LU R42, [R1+0x58] ;  /* 0x00005800012a7983 */ /* 0x000ea20000300800 */
[----:B---3--:R-:W-:Y:S01]  /*1e420*/  IMAD.X R9, R201, 0x1, R16, P2 ;  /* 0x00000001c9097824 */ /* 0x008fe200010e0610 */
[----:B-1----:R-:W-:-:S02]  /*1e430*/  SHF.R.U32.HI R16, RZ, 0x7, R20 ;  /* 0x00000007ff107819 */ /* 0x002fc40000011614 */
[----:B------:R-:W-:Y:S02]  /*1e440*/  ISETP.NE.U32.AND P2, PT, R5, RZ, PT ;  /* 0x000000ff0500720c */ /* 0x000fe40003f45070 */
[----:B------:R-:W-:Y:S01]  /*1e450*/  SGXT.U32 R16, R16, 0x1 ;  /* 0x000000011010781a */ /* 0x000fe20000000000 */
[----:B------:R1:W-:Y:S01]  /*1e460*/  LDGSTS.E [R4+0x42800], [R8.64], P1 ;  /* 0x4280000008047fae */ /* 0x0003e20008921846 */
[----:B------:R-:W-:Y:S02]  /*1e470*/  SEL R5, RZ, 0x4, P4 ;  /* 0x00000004ff057807 */ /* 0x000fe40002000000 */
[----:B------:R-:W-:Y:S02]  /*1e480*/  ISETP.GE.AND P4, PT, R13, UR5, PT ;  /* 0x000000050d007c0c */ /* 0x000fe4000bf86270 */
[----:B------:R-:W-:Y:S01]  /*1e490*/  SEL R5, R5, RZ, !P0 ;  /* 0x000000ff05057207 */ /* 0x000fe20004000000 */
[----:B-1----:R-:W-:Y:S01]  /*1e4a0*/  IMAD.WIDE R8, R12, 0x4, R200 ;  /* 0x000000040c087825 */ /* 0x002fe200078e02c8 */
[----:B------:R-:W-:-:S02]  /*1e4b0*/  LOP3.LUT R12, R16, 0x28, RZ, 0xfc, !PT ;  /* 0x00000028100c7812 */ /* 0x000fc400078efcff */
[----:B------:R-:W-:Y:S02]  /*1e4c0*/  SHF.R.U32.HI R16, RZ, 0x7, R20 ;  /* 0x00000007ff107819 */ /* 0x000fe40000011614 */
[----:B------:R-:W-:Y:S01]  /*1e4d0*/  ISETP.NE.U32.AND P1, PT, R5, RZ, PT ;  /* 0x000000ff0500720c */ /* 0x000fe20003f25070 */
[----:B------:R1:W-:Y:S01]  /*1e4e0*/  LDGSTS.E [R4+0x43000], [R8.64], P3 ;  /* 0x4300000008047fae */ /* 0x0003e20009921846 */
[----:B------:R-:W-:Y:S02]  /*1e4f0*/  SGXT.U32 R16, R16, 0x1 ;  /* 0x000000011010781a */ /* 0x000fe40000000000 */
[----:B------:R-:W-:Y:S02]  /*1e500*/  SEL R5, RZ, 0x4, P4 ;  /* 0x00000004ff057807 */ /* 0x000fe40002000000 */
[----:B------:R-:W-:Y:S02]  /*1e510*/  ISETP.GE.AND P4, PT, R12, UR5, PT ;  /* 0x000000050c007c0c */ /* 0x000fe4000bf86270 */
[----:B------:R-:W-:-:S02]  /*1e520*/  LOP3.LUT R12, R16, 0x1c, RZ, 0xfc, !PT ;  /* 0x0000001c100c7812 */ /* 0x000fc400078efcff */
[----:B------:R-:W-:-:S03]  /*1e530*/  SHF.R.U32.HI R20, RZ, 0x7, R20 ;  /* 0x00000007ff147819 */ /* 0x000fc60000011614 */
[----:B------:R-:W-:Y:S01]  /*1e540*/  IMAD R12, R12, c[0x0][0x188], RZ ;  /* 0x000062000c0c7a24 */ /* 0x000fe200078e02ff */
[----:B------:R-:W-:-:S03]  /*1e550*/  SGXT.U32 R20, R20, 0x1 ;  /* 0x000000011414781a */ /* 0x000fc60000000000 */
[----:B-1----:R-:W-:Y:S01]  /*1e560*/  IMAD.WIDE R8, R12, 0x4, R200 ;  /* 0x000000040c087825 */ /* 0x002fe200078e02c8 */
[C---:B------:R-:W-:Y:S02]  /*1e570*/  LOP3.LUT R13, R20.reuse, 0x2c, RZ, 0xfc, !PT ;  /* 0x0000002c140d7812 */ /* 0x040fe400078efcff */
[----:B------:R-:W-:Y:S02]  /*1e580*/  LOP3.LUT R12, R20, 0x20, RZ, 0xfc, !PT ;  /* 0x00000020140c7812 */ /* 0x000fe400078efcff */
[----:B------:R-:W1:Y:S04]  /*1e590*/  S2R R20, SR_TID.X ;  /* 0x0000000000147919 */ /* 0x000e680000002100 */
[----:B------:R3:W-:Y:S01]  /*1e5a0*/  LDGSTS.E [R4+0x43800], [R8.64], P2 ;  /* 0x4380000008047fae */ /* 0x0007e20009121846 */
[----:B------:R-:W-:-:S02]  /*1e5b0*/  ISETP.GE.AND P2, PT, R13, UR5, PT ;  /* 0x000000050d007c0c */ /* 0x000fc4000bf46270 */
[----:B-1----:R-:W-:-:S04]  /*1e5c0*/  SHF.R.U32.HI R43, RZ, 0x7, R20 ;  /* 0x00000007ff2b7819 */ /* 0x002fc80000011614 */
[----:B------:R-:W-:-:S04]  /*1e5d0*/  SGXT.U32 R43, R43, 0x1 ;  /* 0x000000012b2b781a */ /* 0x000fc80000000000 */
[C---:B------:R-:W-:Y:S02]  /*1e5e0*/  LOP3.LUT R16, R43.reuse, 0x30, RZ, 0xfc, !PT ;  /* 0x000000302b107812 */ /* 0x040fe400078efcff */
[----:B------:R-:W-:Y:S02]  /*1e5f0*/  LOP3.LUT R13, R43, 0x24, RZ, 0xfc, !PT ;  /* 0x000000242b0d7812 */ /* 0x000fe400078efcff */
[----:B------:R-:W2:Y:S04]  /*1e600*/  LDL.LU R43, [R1+0x5c] ;  /* 0x00005c00012b7983 */ /* 0x000ea80000300800 */
        /* <DEDUP_REMOVED lines=8> */
[----:B------:R-:W-:Y:S01]  /*1e690*/  IMAD R12, R12, c[0x0][0x188], RZ ;  /* 0x000062000c0c7a24 */ /* 0x000fe200078e02ff */
[----:B------:R-:W-:Y:S01]  /*1e6a0*/  SHF.R.U32.HI R20, RZ, 0x7, R20 ;  /* 0x00000007ff147819 */ /* 0x000fe20000011614 */
[----:B------:R-:W-:-:S02]  /*1e6b0*/  IMAD R13, R13, c[0x0][0x188], RZ ;  /* 0x000062000d0d7a24 */ /* 0x000fc400078e02ff */
[----:B---3--:R-:W-:Y:S01]  /*1e6c0*/  IMAD.WIDE R8, R12, 0x4, R200 ;  /* 0x000000040c087825 */ /* 0x008fe200078e02c8 */
[----:B------:R-:W-:-:S04]  /*1e6d0*/  SGXT.U32 R20, R20, 0x1 ;  /* 0x000000011414781a */ /* 0x000fc80000000000 */
[----:B------:R1:W-:Y:S01]  /*1e6e0*/  LDGSTS.E [R4+0x44000], [R8.64], P1 ;  /* 0x4400000008047fae */ /* 0x0003e20008921846 */
[----:B------:R-:W-:Y:S02]  /*1e6f0*/  ISETP.GE.AND P1, PT, R16, UR5, PT ;  /* 0x0000000510007c0c */ /* 0x000fe4000bf26270 */
[C---:B------:R-:W-:Y:S01]  /*1e700*/  LOP3.LUT R16, R20.reuse, 0x34, RZ, 0xfc, !PT ;  /* 0x0000003414107812 */ /* 0x040fe200078efcff */
[----:B-1----:R-:W-:Y:S01]  /*1e710*/  IMAD.WIDE R8, R13, 0x4, R200 ;  /* 0x000000040d087825 */ /* 0x002fe200078e02c8 */
[----:B------:R-:W-:Y:S02]  /*1e720*/  LOP3.LUT R13, R20, 0x28, RZ, 0xfc, !PT ;  /* 0x00000028140d7812 */ /* 0x000fe400078efcff */
[----:B------:R-:W1:Y:S01]  /*1e730*/  S2R R20, SR_TID.X ;  /* 0x0000000000147919 */ /* 0x000e620000002100 */
[----:B------:R-:W-:-:S04]  /*1e740*/  SEL R5, R5, RZ, !P0 ;  /* 0x000000ff05057207 */ /* 0x000fc80004000000 */
[----:B------:R-:W-:Y:S02]  /*1e750*/  ISETP.NE.U32.AND P3, PT, R5, RZ, PT ;  /* 0x000000ff0500720c */ /* 0x000fe40003f65070 */
[----:B------:R-:W-:Y:S02]  /*1e760*/  SEL R5, RZ, 0x4, P4 ;  /* 0x00000004ff057807 */ /* 0x000fe40002000000 */
[----:B------:R-:W-:Y:S02]  /*1e770*/  SEL R12, RZ, 0x4, P2 ;  /* 0x00000004ff0c7807 */ /* 0x000fe40001000000 */
[----:B------:R-:W-:Y:S01]  /*1e780*/  SEL R5, R5, RZ, !P0 ;  /* 0x000000ff05057207 */ /* 0x000fe20004000000 */
[----:B------:R-:W-:-:S03]  /*1e790*/  IMAD R13, R13, c[0x0][0x188], RZ ;  /* 0x000062000d0d7a24 */ /* 0x000fc600078e02ff */
[----:B------:R-:W-:Y:S02]  /*1e7a0*/  ISETP.NE.U32.AND P4, PT, R5, RZ, PT ;  /* 0x000000ff0500720c */ /* 0x000fe40003f85070 */
[----:B------:R-:W-:Y:S01]  /*1e7b0*/  SEL R5, R12, RZ, !P0 ;  /* 0x000000ff0c057207 */ /* 0x000fe20004000000 */
[----:B------:R3:W-:Y:S01]  /*1e7c0*/  LDGSTS.E [R4+0x44800], [R8.64], P3 ;  /* 0x4480000008047fae */ /* 0x0007e20009921846 */
[----:B-1----:R-:W-:Y:S02]  /*1e7d0*/  SHF.R.U32.HI R20, RZ, 0x7, R20 ;  /* 0x00000007ff147819 */ /* 0x002fe40000011614 */
[----:B------:R-:W-:Y:S02]  /*1e7e0*/  ISETP.NE.U32.AND P2, PT, R5, RZ, PT ;  /* 0x000000ff0500720c */ /* 0x000fe40003f45070 */
[----:B------:R-:W-:Y:S02]  /*1e7f0*/  SGXT.U32 R20, R20, 0x1 ;  /* 0x000000011414781a */ /* 0x000fe40000000000 */
[----:B------:R-:W-:Y:S01]  /*1e800*/  SEL R5, RZ, 0x4, P1 ;  /* 0x00000004ff057807 */ /* 0x000fe20000800000 */
[----:B---3--:R-:W-:Y:S01]  /*1e810*/  IMAD.WIDE R8, R13, 0x4, R200 ;  /* 0x000000040d087825 */ /* 0x008fe200078e02c8 */
[----:B------:R-:W-:-:S02]  /*1e820*/  ISETP.GE.AND P1, PT, R16, UR5, PT ;  /* 0x0000000510007c0c */ /* 0x000fc4000bf26270 */
[C---:B------:R-:W-:Y:S02]  /*1e830*/  LOP3.LUT R13, R20.reuse, 0x2c, RZ, 0xfc, !PT ;  /* 0x0000002c140d7812 */ /* 0x040fe400078efcff */
[----:B------:R-:W-:Y:S01]  /*1e840*/  LOP3.LUT R16, R20, 0x38, RZ, 0xfc, !PT ;  /* 0x0000003814107812 */ /* 0x000fe200078efcff */
[----:B------:R1:W-:Y:S04]  /*1e850*/  LDGSTS.E [R4+0x45000], [R8.64], P4 ;  /* 0x4500000008047fae */ /* 0x0003e8000a121846 */
[----:B------:R-:W3:Y:S01]  /*1e860*/  S2R R20, SR_TID.X ;  /* 0x0000000000147919 */ /* 0x000ee20000002100 */
[----:B------:R-:W-:Y:S01]  /*1e870*/  SEL R5, R5, RZ, !P0 ;  /* 0x000000ff05057207 */ /* 0x000fe20004000000 */
[----:B------:R-:W-:-:S03]  /*1e880*/  IMAD R13, R13, c[0x0][0x188], RZ ;  /* 0x000062000d0d7a24 */ /* 0x000fc600078e02ff */
[----:B------:R-:W-:Y:S02]  /*1e890*/  ISETP.NE.U32.AND P3, PT, R5, RZ, PT ;  /* 0x000000ff0500720c */ /* 0x000fe40003f65070 */
[----:B------:R-:W-:Y:S01]  /*1e8a0*/  SEL R5, RZ, 0x4, P1 ;  /* 0x00000004ff057807 */ /* 0x000fe20000800000 */
[----:B-1----:R-:W-:Y:S01]  /*1e8b0*/  IMAD.WIDE R8, R13, 0x4, R200 ;  /* 0x000000040d087825 */ /* 0x002fe200078e02c8 */
[----:B------:R-:W-:-:S04]  /*1e8c0*/  ISETP.GE.AND P1, PT, R16, UR5, PT ;  /* 0x0000000510007c0c */ /* 0x000fc8000bf26270 */
[----:B------:R1:W-:Y:S01]  /*1e8d0*/  LDGSTS.E [R4+0x45800], [R8.64], P2 ;  /* 0x4580000008047fae */ /* 0x0003e20009121846 */
[----:B---3--:R-:W-:-:S04]  /*1e8e0*/  SHF.R.U32.HI R20, RZ, 0x7, R20 ;  /* 0x00000007ff147819 */ /* 0x008fc80000011614 */
[----:B------:R-:W-:-:S04]  /*1e8f0*/  SGXT.U32 R20, R20, 0x1 ;  /* 0x000000011414781a */ /* 0x000fc80000000000 */
[C---:B------:R-:W-:Y:S02]  /*1e900*/  LOP3.LUT R13, R20.reuse, 0x30, RZ, 0xfc, !PT ;  /* 0x00000030140d7812 */ /* 0x040fe400078efcff */
[----:B------:R-:W-:Y:S02]  /*1e910*/  LOP3.LUT R16, R20, 0x3c, RZ, 0xfc, !PT ;  /* 0x0000003c14107812 */ /* 0x000fe400078efcff */
[----:B------:R-:W3:Y:S01]  /*1e920*/  S2R R20, SR_TID.X ;  /* 0x0000000000147919 */ /* 0x000ee20000002100 */
[----:B------:R-:W-:-:S04]  /*1e930*/  IMAD R13, R13, c[0x0][0x188], RZ ;  /* 0x000062000d0d7a24 */ /* 0x000fc800078e02ff */
[----:B-1----:R-:W-:Y:S01]  /*1e940*/  IMAD.WIDE R8, R13, 0x4, R200 ;  /* 0x000000040d087825 */ /* 0x002fe200078e02c8 */
[----:B----4-:R-:W-:Y:S04]  /*1e950*/  HMMA.1688.F32.TF32 R44, R24, R14, R44 ;  /* 0x0000000e182c723c */ /* 0x010fe8000008102c */
[----:B------:R1:W-:Y:S01]  /*1e960*/  LDGSTS.E [R4+0x46000], [R8.64], P3 ;  /* 0x4600000008047fae */ /* 0x0003e20009921846 */
[----:B---3--:R-:W-:-:S04]  /*1e970*/  SHF.R.U32.HI R20, RZ, 0x7, R20 ;  /* 0x00000007ff147819 */ /* 0x008fc80000011614 */
[----:B------:R-:W-:-:S04]  /*1e980*/  SGXT.U32 R20, R20, 0x1 ;  /* 0x000000011414781a */ /* 0x000fc80000000000 */
[----:B------:R-:W-:Y:S02]  /*1e990*/  LOP3.LUT R13, R20, 0x2, RZ, 0xfc, !PT ;  /* 0x00000002140d7812 */ /* 0x000fe400078efcff */
[----:B------:R-:W3:Y:S02]  /*1e9a0*/  S2R R20, SR_TID.X ;  /* 0x0000000000147919 */ /* 0x000ee40000002100 */
[----:B------:R-:W-:Y:S02]  /*1e9b0*/  ISETP.GE.AND P4, PT, R13, UR5, PT ;  /* 0x000000050d007c0c */ /* 0x000fe4000bf86270 */
[----:B---3--:R-:W-:-:S04]  /*1e9c0*/  SHF.R.U32.HI R20, RZ, 0x7, R20 ;  /* 0x00000007ff147819 */ /* 0x008fc80000011614 */
[----:B------:R-:W-:-:S04]  /*1e9d0*/  SGXT.U32 R20, R20, 0x1 ;  /* 0x000000011414781a */ /* 0x000fc80000000000 */
[----:B------:R-:W-:Y:S02]  /*1e9e0*/  LOP3.LUT R13, R20, 0x6, RZ, 0xfc, !PT ;  /* 0x00000006140d7812 */ /* 0x000fe400078efcff */
[----:B------:R-:W3:Y:S02]  /*1e9f0*/  S2R R20, SR_TID.X ;  /* 0x0000000000147919 */ /* 0x000ee40000002100 */
[----:B------:R-:W-:Y:S02]  /*1ea00*/  ISETP.GE.AND P3, PT, R13, UR5, PT ;  /* 0x000000050d007c0c */ /* 0x000fe4000bf66270 */
[----:B------:R-:W-:Y:S01]  /*1ea10*/  STL [R1+0xa68], R44 ;  /* 0x000a682c01007387 */ /* 0x000fe20000100800 */
[----:B---3--:R-:W-:-:S04]  /*1ea20*/  SHF.R.U32.HI R20, RZ, 0x7, R20 ;  /* 0x00000007ff147819 */ /* 0x008fc80000011614 */
[----:B------:R-:W-:-:S04]  /*1ea30*/  SGXT.U32 R20, R20, 0x1 ;  /* 0x000000011414781a */ /* 0x000fc80000000000 */
[----:B------:R-:W-:Y:S02]  /*1ea40*/  LOP3.LUT R13, R20, 0x34, RZ, 0xfc, !PT ;  /* 0x00000034140d7812 */ /* 0x000fe400078efcff */
[----:B------:R-:W3:Y:S01]  /*1ea50*/  S2R R20, SR_TID.X ;  /* 0x0000000000147919 */ /* 0x000ee20000002100 */
[----:B------:R-:W-:-:S03]  /*1ea60*/  SEL R5, R5, RZ, !P0 ;  /* 0x000000ff05057207 */ /* 0x000fc60004000000 */
[----:B------:R-:W-:Y:S01]  /*1ea70*/  STL [R1+0xa64], R45 ;  /* 0x000a642d01007387 */ /* 0x000fe20000100800 */
[----:B------:R-:W-:-:S03]  /*1ea80*/  SEL R12, RZ, 0x4, P1 ;  /* 0x00000004ff0c7807 */ /* 0x000fc60000800000 */
[----:B------:R-:W-:Y:S01]  /*1ea90*/  STL [R1+0xa60], R46 ;  /* 0x000a602e01007387 */ /* 0x000fe20000100800 */
[----:B------:R-:W-:-:S03]  /*1eaa0*/  ISETP.NE.U32.AND P1, PT, R5, RZ, PT ;  /* 0x000000ff0500720c */ /* 0x000fc60003f25070 */
[----:B------:R-:W-:Y:S01]  /*1eab0*/  STL [R1+0xa5c], R47 ;  /* 0x000a5c2f01007387 */ /* 0x000fe20000100800 */
[----:B------:R-:W-:-:S03]  /*1eac0*/  SEL R5, R12, RZ, !P0 ;  /* 0x000000ff0c057207 */ /* 0x000fc60004000000 */
[----:B------:R-:W4:Y:S01]  /*1ead0*/  LDL.LU R184, [R1+0x120] ;  /* 0x0001200001b87983 */ /* 0x000f220000300800 */
[----:B------:R-:W-:-:S03]  /*1eae0*/  ISETP.GE.AND P5, PT, R16, UR5, PT ;  /* 0x0000000510007c0c */ /* 0x000fc6000bfa6270 */
[----:B------:R-:W4:Y:S04]  /*1eaf0*/  LDL.LU R185, [R1+0x124] ;  /* 0x0001240001b97983 */ /* 0x000f280000300800 */
[----:B------:R-:W4:Y:S04]  /*1eb00*/  LDL.LU R186, [R1+0x128] ;  /* 0x0001280001ba7983 */ /* 0x000f280000300800 */
[----:B------:R-:W4:Y:S01]  /*1eb10*/  LDL.LU R187, [R1+0x12c] ;  /* 0x00012c0001bb7983 */ /* 0x000f220000300800 */
[----:B------:R-:W-:Y:S02]  /*1eb20*/  ISETP.NE.U32.AND P2, PT, R5, RZ, PT ;  /* 0x000000ff0500720c */ /* 0x000fe40003f45070 */
[----:B------:R-:W-:Y:S01]  /*1eb30*/  SEL R5, RZ, 0x4, P5 ;  /* 0x00000004ff057807 */ /* 0x000fe20002800000 */
[----:B------:R-:W4:Y:S01]  /*1eb40*/  LDL.LU R244, [R1+0x130] ;  /* 0x0001300001f47983 */ /* 0x000f220000300800 */
[----:B---3--:R-:W-:-:S02]  /*1eb50*/  SHF.R.U32.HI R193, RZ, 0x7, R20 ;  /* 0x00000007ffc17819 */ /* 0x008fc40000011614 */
[----:B------:R-:W-:Y:S01]  /*1eb60*/  SEL R5, R5, RZ, !P0 ;  /* 0x000000ff05057207 */ /* 0x000fe20004000000 */
[----:B------:R-:W3:Y:S01]  /*1eb70*/  LDL.LU R245, [R1+0x134] ;  /* 0x0001340001f57983 */ /* 0x000ee20000300800 */
[----:B-1----:R-:W-:Y:S01]  /*1eb80*/  SEL R8, RZ, 0x4, P3 ;  /* 0x00000004ff087807 */ /* 0x002fe20001800000 */
[----:B------:R-:W-:Y:S01]  /*1eb90*/  IMAD R13, R13, c[0x0][0x188], RZ ;  /* 0x000062000d0d7a24 */ /* 0x000fe200078e02ff */
[----:B------:R-:W-:Y:S01]  /*1eba0*/  SGXT.U32 R193, R193, 0x1 ;  /* 0x00000001c1c1781a */ /* 0x000fe20000000000 */
[----:B------:R-:W3:Y:S01]  /*1ebb0*/  LDL.LU R246, [R1+0x138] ;  /* 0x0001380001f67983 */ /* 0x000ee20000300800 */
[----:B------:R-:W-:Y:S01]  /*1ebc0*/  ISETP.NE.U32.AND P5, PT, R5, RZ, PT ;  /* 0x000000ff0500720c */ /* 0x000fe20003fa5070 */
[----:B--2---:R-:W-:Y:S02]  /*1ebd0*/  HMMA.1688.F32.TF32 R40, R24, R10, R40 ;  /* 0x0000000a1828723c */ /* 0x004fe40000081028 */
[----:B------:R-:W3:Y:S01]  /*1ebe0*/  LDL.LU R247, [R1+0x13c] ;  /* 0x00013c0001f77983 */ /* 0x000ee20000300800 */
[----:B------:R-:W-:Y:S01]  /*1ebf0*/  SEL R5, R8, RZ, !P0 ;  /* 0x000000ff08057207 */ /* 0x000fe20004000000 */
[----:B------:R-:W-:Y:S01]  /*1ec00*/  IMAD.WIDE R8, R13, 0x4, R200 ;  /* 0x000000040d087825 */ /* 0x000fe200078e02c8 */
[----:B------:R-:W-:-:S04]  /*1ec10*/  LOP3.LUT R20, R193, 0xa, RZ, 0xfc, !PT ;  /* 0x0000000ac1147812 */ /* 0x000fc800078efcff */
[----:B------:R1:W-:Y:S01]  /*1ec20*/  LDGSTS.E [R4+0x46800], [R8.64], P1 ;  /* 0x4680000008047fae */ /* 0x0003e20008921846 */
[----:B------:R-:W-:Y:S11]  /*1ec30*/  HMMA.1688.F32.TF32 R36, R24, R6, R180 ;  /* 0x000000061824723c */ /* 0x000ff600000810b4 */
[----:B------:R-:W-:Y:S02]  /*1ec40*/  @!UPT UIADD3 URZ, URZ, URZ, URZ ;  /* 0x0000003f3f3ff290 */ /* 0x000fe4000fffe03f */
[----:B------:R2:W-:Y:S04]  /*1ec50*/  STL [R1+0xa78], R40 ;  /* 0x000a782801007387 */ /* 0x0005e80000100800 */
[----:B------:R1:W-:Y:S04]  /*1ec60*/  STL [R1+0xa74], R41 ;  /* 0x000a742901007387 */ /* 0x0003e80000100800 */
[----:B------:R-:W-:Y:S04]  /*1ec70*/  STL [R1+0xa70], R42 ;  /* 0x000a702a01007387 */ /* 0x000fe80000100800 */
[----:B------:R-:W-:Y:S01]  /*1ec80*/  STL [R1+0xa6c], R43 ;  /* 0x000a6c2b01007387 */ /* 0x000fe20000100800 */
[----:B------:R-:W-:-:S03]  /*1ec90*/  ISETP.GE.AND P1, PT, R20, UR5, PT ;  /* 0x0000000514007c0c */ /* 0x000fc6000bf26270 */
[----:B------:R1:W-:Y:S04]  /*1eca0*/  STL [R1+0xa88], R36 ;  /* 0x000a882401007387 */ /* 0x0003e80000100800 */
[----:B------:R-:W-:Y:S04]  /*1ecb0*/  STL [R1+0xa84], R37 ;  /* 0x000a842501007387 */ /* 0x000fe80000100800 */
[----:B------:R-:W-:Y:S04]  /*1ecc0*/  STL [R1+0xa80], R38 ;  /* 0x000a802601007387 */ /* 0x000fe80000100800 */
[----:B------:R-:W-:Y:S04]  /*1ecd0*/  STL [R1+0xa7c], R39 ;  /* 0x000a7c2701007387 */ /* 0x000fe80000100800 */
[----:B------:R-:W3:Y:S01]  /*1ece0*/  LDL R20, [R1+0x6d8] ;  /* 0x0006d80001147983 */ /* 0x000ee20000100800 */
[----:B------:R-:W-:-:S05]  /*1ecf0*/  LOP3.LUT R16, R193, 0x38, RZ, 0xfc, !PT ;  /* 0x00000038c1107812 */ /* 0x000fca00078efcff */
[----:B------:R-:W-:-:S04]  /*1ed00*/  IMAD R16, R16, c[0x0][0x188], RZ ;  /* 0x0000620010107a24 */ /* 0x000fc800078e02ff */
[----:B-1----:R-:W-:Y:S02]  /*1ed10*/  IMAD.WIDE R8, R16, 0x4, R200 ;  /* 0x0000000410087825 */ /* 0x002fe400078e02c8 */
[----:B------:R-:W3:Y:S01]  /*1ed20*/  LDL R16, [R1+0x704] ;  /* 0x0007040001107983 */ /* 0x000ee20000100800 */
[----:B------:R-:W-:-:S03]  /*1ed30*/  LOP3.LUT R13, R193, 0xe, RZ, 0xfc, !PT ;  /* 0x0000000ec10d7812 */ /* 0x000fc600078efcff */
[----:B------:R-:W1:Y:S01]  /*1ed40*/  S2R R193, SR_TID.X ;  /* 0x0000000000c17919 */ /* 0x000e620000002100 */
[----:B------:R-:W-:Y:S01]  /*1ed50*/  ISETP.GE.AND P6, PT, R13, UR5, PT ;  /* 0x000000050d007c0c */ /* 0x000fe2000bfc6270 */
[----:B--2---:R-:W-:Y:S01]  /*1ed60*/  IMAD.MOV.U32 R40, RZ, RZ, c[0x0][0x188] ;  /* 0x00006200ff287624 */ /* 0x004fe200078e00ff */
[----:B------:R-:W-:Y:S01]  /*1ed70*/  SEL R12, RZ, 0x4, P4 ;  /* 0x00000004ff0c7807 */ /* 0x000fe20002000000 */
[----:B------:R2:W-:Y:S01]  /*1ed80*/  LDGSTS.E [R4+0x47000], [R8.64], P2 ;  /* 0x4700000008047fae */ /* 0x0005e20009121846 */
[----:B-1----:R-:W-:-:S04]  /*1ed90*/  SHF.R.U32.HI R193, RZ, 0x7, R193 ;  /* 0x00000007ffc17819 */ /* 0x002fc800000116c1 */
[----:B------:R-:W-:-:S04]  /*1eda0*/  SGXT.U32 R193, R193, 0x1 ;  /* 0x00000001c1c1781a */ /* 0x000fc80000000000 */
[----:B------:R-:W-:Y:S02]  /*1edb0*/  LOP3.LUT R13, R193, 0x3c, RZ, 0xfc, !PT ;  /* 0x0000003cc10d7812 */ /* 0x000fe400078efcff */
[----:B------:R-:W1:Y:S03]  /*1edc0*/  S2R R193, SR_TID.X ;  /* 0x0000000000c17919 */ /* 0x000e660000002100 */
[----:B------:R-:W-:Y:S01]  /*1edd0*/  IMAD R13, R13, c[0x0][0x188], RZ ;  /* 0x000062000d0d7a24 */ /* 0x000fe200078e02ff */
[----:B------:R-:W-:-:S03]  /*1ede0*/  SEL R12, R12, RZ, !P0 ;  /* 0x000000ff0c0c7207 */ /* 0x000fc60004000000 */
[----:B--2---:R-:W-:Y:S01]  /*1edf0*/  IMAD.WIDE R8, R13, 0x4, R200 ;  /* 0x000000040d087825 */ /* 0x004fe200078e02c8 */
[----:B-1----:R-:W-:-:S04]  /*1ee00*/  SHF.R.U32.HI R193, RZ, 0x7, R193 ;  /* 0x00000007ffc17819 */ /* 0x002fc800000116c1 */
[----:B------:R1:W-:Y:S01]  /*1ee10*/  LDGSTS.E [R4+0x47800], [R8.64], P5 ;  /* 0x4780000008047fae */ /* 0x0003e2000a921846 */
[----:B------:R-:W-:-:S05]  /*1ee20*/  SGXT.U32 R193, R193, 0x1 ;  /* 0x00000001c1c1781a */ /* 0x000fca0000000000 */
[----:B------:R-:W-:-:S04]  /*1ee30*/  IMAD R41, R193, c[0x0][0x188], RZ ;  /* 0x00006200c1297a24 */ /* 0x000fc800078e02ff */
[----:B------:R-:W-:Y:S01]  /*1ee40*/  IMAD R40, R40, 0x2, R41 ;  /* 0x0000000228287824 */ /* 0x000fe200078e0229 */
[----:B------:R-:W-:-:S03]  /*1ee50*/  ISETP.NE.U32.AND P4, PT, R12, RZ, PT ;  /* 0x000000ff0c00720c */ /* 0x000fc60003f85070 */
[----:B------:R-:W-:Y:S01]  /*1ee60*/  IMAD.SHL.U32 R40, R40, 0x4, RZ ;  /* 0x0000000428287824 */ /* 0x000fe200078e00ff */
[----:B------:R-:W-:-:S04]  /*1ee70*/  SEL R12, RZ, 0x4, P6 ;  /* 0x00000004ff0c7807 */ /* 0x000fc80003000000 */
[----:B-1----:R-:W-:Y:S02]  /*1ee80*/  IADD3 R8, P6, R40, R200, RZ ;  /* 0x000000c828087210 */ /* 0x002fe40007fde0ff */
[----:B------:R-:W-:-:S04]  /*1ee90*/  LOP3.LUT R36, R193, 0x12, RZ, 0xfc, !PT ;  /* 0x00000012c1247812 */ /* 0x000fc800078efcff */
[----:B------:R-:W-:Y:S01]  /*1eea0*/  ISETP.GE.AND P5, PT, R36, UR5, PT ;  /* 0x0000000524007c0c */ /* 0x000fe2000bfa6270 */
[C---:B----4-:R-:W-:Y:S11]  /*1eeb0*/  HMMA.1688.F32.TF32 R32, R24.reuse, R190, R184 ;  /* 0x000000be1820723c */ /* 0x050ff600000810b8 */
[----:B------:R-:W-:Y:S11]  /*1eec0*/  @!UPT UIADD3 URZ, URZ, URZ, URZ ;  /* 0x0000003f3f3ff290 */ /* 0x000ff6000fffe03f */
[----:B------:R-:W-:Y:S01]  /*1eed0*/  @!UPT UIADD3 URZ, URZ, URZ, URZ ;  /* 0x0000003f3f3ff290 */ /* 0x000fe2000fffe03f */
[----:B------:R-:W-:Y:S04]  /*1eee0*/  STL [R1+0xa98], R32 ;  /* 0x000a982001007387 */ /* 0x000fe80000100800 */
[----:B------:R-:W-:Y:S04]  /*1eef0*/  STL [R1+0xa94], R33 ;  /* 0x000a942101007387 */ /* 0x000fe80000100800 */
[----:B------:R-:W-:Y:S04]  /*1ef00*/  STL [R1+0xa90], R34 ;  /* 0x000a902201007387 */ /* 0x000fe80000100800 */
[----:B------:R-:W-:Y:S04]  /*1ef10*/  STL [R1+0xa8c], R35 ;  /* 0x000a8c2301007387 */ /* 0x000fe80000100800 */
[----:B------:R-:W2:Y:S04]  /*1ef20*/  LDL R13, [R1+0x6d0] ;  /* 0x0006d000010d7983 */ /* 0x000ea80000100800 */
[----:B------:R-:W4:Y:S01]  /*1ef30*/  LDL.LU R184, [R1+0x1a0] ;  /* 0x0001a00001b87983 */ /* 0x000f220000300800 */
[C---:B---3--:R-:W-:Y:S03]  /*1ef40*/  HMMA.1688.F32.TF32 R28, R24.reuse, R194, R244 ;  /* 0x000000c2181c723c */ /* 0x048fe600000810f4 */
[----:B------:R-:W4:Y:S04]  /*1ef50*/  LDL.LU R185, [R1+0x1a4] ;  /* 0x0001a40001b97983 */ /* 0x000f280000300800 */
[----:B------:R-:W4:Y:S04]  /*1ef60*/  LDL.LU R186, [R1+0x1a8] ;  /* 0x0001a80001ba7983 */ /* 0x000f280000300800 */
[----:B------:R-:W4:Y:S01]  /*1ef70*/  LDL.LU R187, [R1+0x1ac] ;  /* 0x0001ac0001bb7983 */ /* 0x000f220000300800 */
[----:B------:R-:W-:Y:S11]  /*1ef80*/  HMMA.1688.F32.TF32 R24, R24, R206, R212 ;  /* 0x000000ce1818723c */ /* 0x000ff600000810d4 */
[----:B------:R-:W-:Y:S04]  /*1ef90*/  STL [R1+0xaa8], R28 ;  /* 0x000aa81c01007387 */ /* 0x000fe80000100800 */
[----:B------:R-:W-:Y:S01]  /*1efa0*/  STL [R1+0xaa4], R29 ;  /* 0x000aa41d01007387 */ /* 0x000fe20000100800 */
[----:B------:R-:W-:-:S03]  /*1efb0*/  IMAD.X R9, R201, 0x1, R20, P6 ;  /* 0x00000001c9097824 */ /* 0x000fc600030e0614 */
[----:B------:R-:W1:Y:S01]  /*1efc0*/  S2R R20, SR_TID.X ;  /* 0x0000000000147919 */ /* 0x000e620000002100 */
[----:B------:R-:W-:-:S03]  /*1efd0*/  IADD3 R4, P6, R16, R200, RZ ;  /* 0x000000c810047210 */ /* 0x000fc60007fde0ff */
[----:B------:R-:W-:Y:S01]  /*1efe0*/  STL [R1+0xaa0], R30 ;  /* 0x000aa01e01007387 */ /* 0x000fe20000100800 */
[----:B-1----:R-:W-:Y:S02]  /*1eff0*/  LOP3.LUT R16, R20, 0x7f, RZ, 0xc0, !PT ;  /* 0x0000007f14107812 */ /* 0x002fe400078ec0ff */
[----:B------:R-:W-:-:S03]  /*1f000*/  SHF.R.S32.HI R36, RZ, 0x7, R20 ;  /* 0x00000007ff247819 */ /* 0x000fc60000011414 */
[----:B------:R-:W-:Y:S01]  /*1f010*/  IMAD.SHL.U32 R16, R16, 0x4, RZ ;  /* 0x0000000410107824 */ /* 0x000fe200078e00ff */
[----:B------:R-:W-:Y:S01]  /*1f020*/  SGXT R36, R36, 0x1 ;  /* 0x000000012424781a */ /* 0x000fe20000000200 */
[----:B------:R-:W-:Y:S03]  /*1f030*/  STL [R1+0xa9c], R31 ;  /* 0x000a9c1f01007387 */ /* 0x000fe60000100800 */
[----:B------:R-:W-:Y:S01]  /*1f040*/  LOP3.LUT R16, R16, 0x220, R36, 0x78, !PT ;  /* 0x0000022010107812 */ /* 0x000fe200078e7824 */
[----:B------:R-:W-:Y:S03]  /*1f050*/  STL [R1+0xab8], R24 ;  /* 0x000ab81801007387 */ /* 0x000fe60000100800 */
[----:B------:R-:W-:Y:S01]  /*1f060*/  LOP3.LUT R16, R16, 0x40, RZ, 0x3c, !PT ;  /* 0x0000004010107812 */ /* 0x000fe200078e3cff */
[----:B------:R1:W-:Y:S04]  /*1f070*/  STL [R1+0xab4], R25 ;  /* 0x000ab41901007387 */ /* 0x0003e80000100800 */
[----:B------:R3:W-:Y:S04]  /*1f080*/  STL [R1+0xab0], R26 ;  /* 0x000ab01a01007387 */ /* 0x0007e80000100800 */
[----:B------:R3:W-:Y:S01]  /*1f090*/  STL [R1+0xaac], R27 ;  /* 0x000aac1b01007387 */ /* 0x0007e20000100800 */
[----:B------:R-:W-:-:S03]  /*1f0a0*/  IMAD R202, R3, 0x8000, R16 ;  /* 0x0000800003ca7824 */ /* 0x000fc600078e0210 */
[----:B-1----:R-:W2:Y:S04]  /*1f0b0*/  LDL R25, [R1+0x6c8] ;  /* 0x0006c80001197983 */ /* 0x002ea80000100800 */
[----:B---3--:R-:W3:Y:S04]  /*1f0c0*/  LDL R26, [R1+0x6f4] ;  /* 0x0006f400011a7983 */ /* 0x008ee80000100800 */
[----:B------:R-:W3:Y:S04]  /*1f0d0*/  LDL R27, [R1+0x6fc] ;  /* 0x0006fc00011b7983 */ /* 0x000ee80000100800 */
[----:B------:R-:W3:Y:S04]  /*1f0e0*/  LDL R16, [R1+0x6c0] ;  /* 0x0006c00001107983 */ /* 0x000ee80000100800 */
[----:B------:R-:W3:Y:S04]  /*1f0f0*/  LDL.LU R244, [R1+0x190] ;  /* 0x0001900001f47983 */ /* 0x000ee80000300800 */
[----:B------:R-:W3:Y:S04]  /*1f100*/  LDL.LU R245, [R1+0x194] ;  /* 0x0001940001f57983 */ /* 0x000ee80000300800 */
[----:B------:R-:W3:Y:S01]  /*1f110*/  LDL.LU R246, [R1+0x198] ;  /* 0x0001980001f67983 */ /* 0x000ee20000300800 */
[----:B------:R-:W-:-:S02]  /*1f120*/  ISETP.NE.U32.AND P3, PT, R5, RZ, PT ;  /* 0x000000ff0500720c */ /* 0x000fc40003f65070 */
[----:B------:R-:W-:Y:S01]  /*1f130*/  SHF.R.U32.HI R20, RZ, 0x7, R20 ;  /* 0x00000007ff147819 */ /* 0x000fe20000011614 */
[----:B------:R-:W1:Y:S01]  /*1f140*/  S2R R193, SR_TID.X ;  /* 0x0000000000c17919 */ /* 0x000e620000002100 */
[----:B------:R-:W-:Y:S02]  /*1f150*/  SEL R5, RZ, 0x4, P1 ;  /* 0x00000004ff057807 */ /* 0x000fe40000800000 */
[----:B------:R-:W-:Y:S01]  /*1f160*/  SGXT.U32 R20, R20, 0x1 ;  /* 0x000000011414781a */ /* 0x000fe20000000000 */
[----:B------:R-:W-:Y:S01]  /*1f170*/  IMAD.MOV.U32 R247, RZ, RZ, R21 ;  /* 0x000000fffff77224 */ /* 0x000fe200078e0015 */
[----:B------:R-:W-:Y:S01]  /*1f180*/  SEL R5, R5, RZ, !P0 ;  /* 0x000000ff05057207 */ /* 0x000fe20004000000 */
[----:B------:R1:W-:Y:S01]  /*1f190*/  LDGSTS.E [R202+0x40400], [R8.64], P4 ;  /* 0x4040000008ca7fae */ /* 0x0003e2000a121846 */
[----:B------:R-:W-:Y:S02]  /*1f1a0*/  LOP3.LUT R20, R20, 0x16, RZ, 0xfc, !PT ;  /* 0x0000001614147812 */ /* 0x000fe400078efcff */
[----:B------:R-:W-:Y:S01]  /*1f1b0*/  ISETP.NE.U32.AND P1, PT, R5, RZ, PT ;  /* 0x000000ff0500720c */ /* 0x000fe20003f25070 */
[----:B------:R-:W3:Y:S01]  /*1f1c0*/  LDL R24, [R1+0x6ec] ;  /* 0x0006ec0001187983 */ /* 0x000ee20000100800 */
[----:B------:R-:W-:-:S02]  /*1f1d0*/  SEL R5, R12, RZ, !P0 ;  /* 0x000000ff0c057207 */ /* 0x000fc40004000000 */
[----:B------:R-:W-:Y:S02]  /*1f1e0*/  SEL R12, RZ, 0x4, P5 ;  /* 0x00000004ff0c7807 */ /* 0x000fe40002800000 */
[----:B------:R-:W-:Y:S02]  /*1f1f0*/  ISETP.GE.AND P5, PT, R20, UR5, PT ;  /* 0x0000000514007c0c */ /* 0x000fe4000bfa6270 */
[----:B------:R-:W-:Y:S02]  /*1f200*/  ISETP.NE.U32.AND P2, PT, R5, RZ, PT ;  /* 0x000000ff0500720c */ /* 0x000fe40003f45070 */
[----:B-1----:R-:W-:-:S04]  /*1f210*/  SHF.R.U32.HI R193, RZ, 0x7, R193 ;  /* 0x00000007ffc17819 */ /* 0x002fc800000116c1 */
[----:B------:R-:W-:Y:S02]  /*1f220*/  SGXT.U32 R193, R193, 0x1 ;  /* 0x00000001c1c1781a */ /* 0x000fe40000000000 */
[----:B------:R-:W-:Y:S02]  /*1f230*/  SEL R9, RZ, 0x4, P5 ;  /* 0x00000004ff097807 */ /* 0x000fe40002800000 */
[----:B------:R-:W-:Y:S02]  /*1f240*/  SEL R12, R12, RZ, !P0 ;  /* 0x000000ff0c0c7207 */ /* 0x000fe40004000000 */
[----:B------:R-:W-:Y:S02]  /*1f250*/  SEL R9, R9, RZ, !P0 ;  /* 0x000000ff09097207 */ /* 0x000fe40004000000 */
[----:B------:R-:W-:Y:S01]  /*1f260*/  ISETP.NE.U32.AND P4, PT, R12, RZ, PT ;  /* 0x000000ff0c00720c */ /* 0x000fe20003f85070 */
[----:B----4-:R-:W-:Y:S07]  /*1f270*/  HMMA.1688.F32.TF32 R20, R196, R22, R184 ;  /* 0x00000016c414723c */ /* 0x010fee00000810b8 */
[----:B------:R-:W-:-:S02]  /*1f280*/  IMAD.MOV.U32 R184, RZ, RZ, R17 ;  /* 0x000000ffffb87224 */ /* 0x000fc400078e0011 */
[----:B------:R-:W1:Y:S01]  /*1f290*/  S2R R17, SR_TID.X ;  /* 0x0000000000117919 */ /* 0x000e620000002100 */
[----:B--2---:R-:W-:Y:S01]  /*1f2a0*/  IMAD.X R5, R201, 0x1, R13, P6 ;  /* 0x00000001c9057824 */ /* 0x004fe200030e060d */
[----:B------:R-:W-:-:S04]  /*1f2b0*/  LOP3.LUT R13, R193, 0x1a, RZ, 0xfc, !PT ;  /* 0x0000001ac10d7812 */ /* 0x000fc800078efcff */
[----:B------:R2:W-:Y:S01]  /*1f2c0*/  LDGSTS.E [R202+0x40c00], [R4.64], P3 ;  /* 0x40c0000004ca7fae */ /* 0x0005e20009921846 */
[----:B------:R-:W-:-:S04]  /*1f2d0*/  ISETP.GE.AND P3, PT, R13, UR5, PT ;  /* 0x000000050d007c0c */ /* 0x000fc8000bf66270 */
[----:B------:R-:W-:Y:S02]  /*1f2e0*/  SEL R12, RZ, 0x4, P3 ;  /* 0x00000004ff0c7807 */ /* 0x000fe40001800000 */
[----:B------:R-:W-:Y:S02]  /*1f2f0*/  ISETP.NE.U32.AND P3, PT, R9, RZ, PT ;  /* 0x000000ff0900720c */ /* 0x000fe40003f65070 */
[----:B-1----:R-:W-:-:S04]  /*1f300*/  SHF.R.U32.HI R17, RZ, 0x7, R17 ;  /* 0x00000007ff117819 */ /* 0x002fc80000011611 */
[----:B------:R-:W-:-:S04]  /*1f310*/  SGXT.U32 R17, R17, 0x1 ;  /* 0x000000011111781a */ /* 0x000fc80000000000 */
[----:B------:R-:W-:Y:S01]  /*1f320*/  LOP3.LUT R17, R17, 0x1e, RZ, 0xfc, !PT ;  /* 0x0000001e11117812 */ /* 0x000fe200078efcff */
[----:B------:R-:W-:Y:S04]  /*1f330*/  STL [R1+0xac8], R20 ;  /* 0x000ac81401007387 */ /* 0x000fe80000100800 */
[----:B------:R-:W-:Y:S04]  /*1f340*/  STL [R1+0xac4], R21 ;  /* 0x000ac41501007387 */ /* 0x000fe80000100800 */
[----:B------:R1:W-:Y:S04]  /*1f350*/  STL [R1+0xac0], R22 ;  /* 0x000ac01601007387 */ /* 0x0003e80000100800 */
[----:B------:R2:W-:Y:S04]  /*1f360*/  STL [R1+0xabc], R23 ;  /* 0x000abc1701007387 */ /* 0x0005e80000100800 */
[----:B------:R-:W4:Y:S04]  /*1f370*/  LDL R13, [R1+0x6b8] ;  /* 0x0006b800010d7983 */ /* 0x000f280000100800 */
[----:B------:R-:W4:Y:S04]  /*1f380*/  LDL.LU R185, [R1+0x184] ;  /* 0x0001840001b97983 */ /* 0x000f280000300800 */
[----:B------:R-:W4:Y:S04]  /*1f390*/  LDL.LU R186, [R1+0x188] ;  /* 0x0001880001ba7983 */ /* 0x000f280000300800 */
[----:B------:R-:W4:Y:S04]  /*1f3a0*/  LDL.LU R187, [R1+0x18c] ;  /* 0x00018c0001bb7983 */ /* 0x000f280000300800 */
[----:B-1----:R-:W4:Y:S04]  /*1f3b0*/  LDL R22, [R1+0x6e4] ;  /* 0x0006e40001167983 */ /* 0x002f280000100800 */
[----:B------:R-:W4:Y:S01]  /*1f3c0*/  LDL R20, [R1+0x6b0] ;  /* 0x0006b00001147983 */ /* 0x000f220000100800 */
[----:B---3--:R-:W-:-:S02]  /*1f3d0*/  IADD3 R8, P6, R26, R200, RZ ;  /* 0x000000c81a087210 */ /* 0x008fc40007fde0ff */
[----:B--2---:R-:W-:-:S03]  /*1f3e0*/  IADD3 R4, P5, R27, R200, RZ ;  /* 0x000000c81b047210 */ /* 0x004fc60007fbe0ff */
[C---:B------:R-:W-:Y:S02]  /*1f3f0*/  IMAD.X R9, R201.reuse, 0x1, R16, P6 ;  /* 0x00000001c9097824 */ /* 0x040fe400030e0610 */
[----:B------:R-:W-:Y:S01]  /*1f400*/  IMAD.X R5, R201, 0x1, R25, P5 ;  /* 0x00000001c9057824 */ /* 0x000fe200028e0619 */
[----:B------:R-:W-:Y:S01]  /*1f410*/  ISETP.GE.AND P5, PT, R17, UR5, PT ;  /* 0x0000000511007c0c */ /* 0x000fe2000bfa6270 */
[----:B------:R-:W1:Y:S04]  /*1f420*/  S2R R193, SR_TID.X ;  /* 0x0000000000c17919 */ /* 0x000e680000002100 */
[----:B------:R2:W-:Y:S01]  /*1f430*/  LDGSTS.E [R202+0x41400], [R4.64], P1 ;  /* 0x4140000004ca7fae */ /* 0x0005e20008921846 */
[----:B------:R-:W-:Y:S03]  /*1f440*/  HMMA.1688.F32.TF32 R16, R196, R18, R244 ;  /* 0x00000012c410723c */ /* 0x000fe600000810f4 */
[----:B------:R3:W-:Y:S11]  /*1f450*/  LDGSTS.E [R202+0x41c00], [R8.64], P2 ;  /* 0x41c0000008ca7fae */ /* 0x0007f60009121846 */
[----:B------:R-:W-:Y:S09]  /*1f460*/  @!UPT UIADD3 URZ, URZ, URZ, URZ ;  /* 0x0000003f3f3ff290 */ /* 0x000ff2000fffe03f */
[----:B------:R-:W-:Y:S04]  /*1f470*/  STL [R1+0xad8], R16 ;  /* 0x000ad81001007387 */ /* 0x000fe80000100800 */
[----:B------:R-:W-:Y:S04]  /*1f480*/  STL [R1+0xad4], R17 ;  /* 0x000ad41101007387 */ /* 0x000fe80000100800 */
[----:B------:R-:W-:Y:S04]  /*1f490*/  STL [R1+0xad0], R18 ;  /* 0x000ad01201007387 */ /* 0x000fe80000100800 */
[----:B------:R-:W-:Y:S04]  /*1f4a0*/  STL [R1+0xacc], R19 ;  /* 0x000acc1301007387 */ /* 0x000fe80000100800 */
[----:B------:R-:W4:Y:S04]  /*1f4b0*/  LDL.LU R244, [R1+0x170] ;  /* 0x0001700001f47983 */ /* 0x000f280000300800 */
[----:B------:R-:W4:Y:S04]  /*1f4c0*/  LDL.LU R245, [R1+0x174] ;  /* 0x0001740001f57983 */ /* 0x000f280000300800 */
[----:B------:R-:W4:Y:S04]  /*1f4d0*/  LDL.LU R246, [R1+0x178] ;  /* 0x0001780001f67983 */ /* 0x000f280000300800 */
[----:B------:R-:W4:Y:S01]  /*1f4e0*/  LDL.LU R247, [R1+0x17c] ;  /* 0x00017c0001f77983 */ /* 0x000f220000300800 */
[----:B-1----:R-:W-:-:S02]  /*1f4f0*/  SHF.R.U32.HI R193, RZ, 0x7, R193 ;  /* 0x00000007ffc17819 */ /* 0x002fc400000116c1 */
[----:B--2---:R-:W-:Y:S01]  /*1f500*/  SEL R5, RZ, 0x4, P5 ;  /* 0x00000004ff057807 */ /* 0x004fe20002800000 */
[----:B------:R-:W3:Y:S01]  /*1f510*/  LDL.LU R180, [R1+0x160] ;  /* 0x0001600001b47983 */ /* 0x000ee20000300800 */
[----:B------:R-:W-:Y:S02]  /*1f520*/  SGXT.U32 R193, R193, 0x1 ;  /* 0x00000001c1c1781a */ /* 0x000fe40000000000 */
[----:B------:R-:W-:Y:S01]  /*1f530*/  IADD3 R4, P2, R24, R200, RZ ;  /* 0x000000c818047210 */ /* 0x000fe20007f5e0ff */
[----:B------:R-:W3:Y:S01]  /*1f540*/  LDL.LU R181, [R1+0x164] ;  /* 0x0001640001b57983 */ /* 0x000ee20000300800 */
[C---:B------:R-:W-:Y:S02]  /*1f550*/  LOP3.LUT R23, R193.reuse, 0x22, RZ, 0xfc, !PT ;  /* 0x00000022c1177812 */ /* 0x040fe400078efcff */
[----:B------:R-:W-:Y:S01]  /*1f560*/  LOP3.LUT R21, R193, 0x26, RZ, 0xfc, !PT ;  /* 0x00000026c1157812 */ /* 0x000fe200078efcff */
[----:B------:R-:W3:Y:S02]  /*1f570*/  LDL.LU R182, [R1+0x168] ;  /* 0x0001680001b67983 */ /* 0x000ee40000300800 */
[----:B---3--:R-:W-:-:S02]  /*1f580*/  SEL R8, R5, RZ, !P0 ;  /* 0x000000ff05087207 */ /* 0x008fc40004000000 */
[----:B------:R-:W-:Y:S01]  /*1f590*/  ISETP.GE.AND P5, PT, R23, UR5, PT ;  /* 0x0000000517007c0c */ /* 0x000fe2000bfa6270 */
[----:B------:R-:W3:Y:S01]  /*1f5a0*/  LDL.LU R183, [R1+0x16c] ;  /* 0x00016c0001b77983 */ /* 0x000ee20000300800 */
[----:B------:R-:W-:Y:S02]  /*1f5b0*/  ISETP.GE.AND P6, PT, R21, UR5, PT ;  /* 0x0000000515007c0c */ /* 0x000fe4000bfc6270 */
[----:B------:R-:W-:Y:S02]  /*1f5c0*/  SEL R12, R12, RZ, !P0 ;  /* 0x000000ff0c0c7207 */ /* 0x000fe40004000000 */
[----:B------:R-:W-:Y:S02]  /*1f5d0*/  SEL R9, RZ, 0x4, P5 ;  /* 0x00000004ff097807 */ /* 0x000fe40002800000 */
[----:B------:R-:W-:Y:S02]  /*1f5e0*/  ISETP.NE.U32.AND P1, PT, R12, RZ, PT ;  /* 0x000000ff0c00720c */ /* 0x000fe40003f25070 */
[----:B------:R-:W-:-:S04]  /*1f5f0*/  SEL R9, R9, RZ, !P0 ;  /* 0x000000ff09097207 */ /* 0x000fc80004000000 */
[----:B------:R-:W-:Y:S01]  /*1f600*/  ISETP.NE.U32.AND P5, PT, R9, RZ, PT ;  /* 0x000000ff0900720c */ /* 0x000fe20003fa5070 */
[----:B----4-:R-:W-:Y:S01]  /*1f610*/  IMAD.X R5, R201, 0x1, R13, P2 ;  /* 0x00000001c9057824 */ /* 0x010fe200010e060d */
[----:B------:R-:W-:Y:S02]  /*1f620*/  ISETP.NE.U32.AND P2, PT, R8, RZ, PT ;  /* 0x000000ff0800720c */ /* 0x000fe40003f45070 */
[----:B------:R-:W-:Y:S02]  /*1f630*/  SEL R8, RZ, 0x4, P6 ;  /* 0x00000004ff087807 */ /* 0x000fe40003000000 */
[----:B------:R1:W-:Y:S02]  /*1f640*/  LDGSTS.E [R202+0x42400], [R4.64], P4 ;  /* 0x4240000004ca7fae */ /* 0x0003e4000a121846 */
[----:B------:R-:W-:Y:S01]  /*1f650*/  SEL R8, R8, RZ, !P0 ;  /* 0x000000ff08087207 */ /* 0x000fe20004000000 */
[----:B------:R-:W-:Y:S01]  /*1f660*/  HMMA.1688.F32.TF32 R12, R196, R14, R184 ;  /* 0x0000000ec40c723c */ /* 0x000fe200000810b8 */
[----:B-1----:R-:W-:-:S05]  /*1f670*/  IADD3 R4, P4, R22, R200, RZ ;  /* 0x000000c816047210 */ /* 0x002fca0007f9e0ff */
[----:B------:R-:W-:Y:S01]  /*1f680*/  IMAD.X R5, R201, 0x1, R20, P4 ;  /* 0x00000001c9057824 */ /* 0x000fe200020e0614 */
[----:B------:R-:W-:Y:S01]  /*1f690*/  ISETP.NE.U32.AND P4, PT, R8, RZ, PT ;  /* 0x000000ff0800720c */ /* 0x000fe20003f85070 */
[----:B------:R-:W1:Y:S01]  /*1f6a0*/  S2R R205, SR_TID.X ;  /* 0x0000000000cd7919 */ /* 0x000e620000002100 */
[----:B------:R-:W-:-:S03]  /*1f6b0*/  IMAD.MOV.U32 R186, RZ, RZ, R189 ;  /* 0x000000ffffba7224 */ /* 0x000fc600078e00bd */
[----:B------:R-:W3:Y:S01]  /*1f6c0*/  S2R R193, SR_TID.X ;  /* 0x0000000000c17919 */ /* 0x000ee20000002100 */
[----:B------:R-:W-:-:S03]  /*1f6d0*/  IMAD.MOV.U32 R187, RZ, RZ, R188 ;  /* 0x000000ffffbb7224 */ /* 0x000fc600078e00bc */
[----:B------:R4:W-:Y:S07]  /*1f6e0*/  LDGSTS.E [R202+0x42c00], [R4.64], P3 ;  /* 0x42c0000004ca7fae */ /* 0x0009ee0009921846 */
[----:B------:R1:W-:Y:S04]  /*1f6f0*/  STL [R1+0xae8], R12 ;  /* 0x000ae80c01007387 */ /* 0x0003e80000100800 */
[----:B------:R-:W-:Y:S04]  /*1f700*/  STL [R1+0xae4], R13 ;  /* 0x000ae40d01007387 */ /* 0x000fe80000100800 */
[----:B------:R1:W-:Y:S04]  /*1f710*/  STL [R1+0xae0], R14 ;  /* 0x000ae00e01007387 */ /* 0x0003e80000100800 */
[----:B------:R-:W-:Y:S04]  /*1f720*/  STL [R1+0xadc], R15 ;  /* 0x000adc0f01007387 */ /* 0x000fe80000100800 */
[----:B------:R-:W2:Y:S04]  /*1f730*/  LDL.LU R184, [R1+0x150] ;  /* 0x0001500001b87983 */ /* 0x000ea80000300800 */
[----:B------:R-:W2:Y:S01]  /*1f740*/  LDL.LU R185, [R1+0x154] ;  /* 0x0001540001b97983 */ /* 0x000ea20000300800 */
[----:B------:R-:W-:Y:S11]  /*1f750*/  HMMA.1688.F32.TF32 R8, R196, R10, R244 ;  /* 0x0000000ac408723c */ /* 0x000ff600000810f4 */
[----:B------:R-:W-:Y:S11]  /*1f760*/  @!UPT UIADD3 URZ, URZ, URZ, URZ ;  /* 0x0000003f3f3ff290 */ /* 0x000ff6000fffe03f */
[----:B------:R-:W-:Y:S01]  /*1f770*/  @!UPT UIADD3 URZ, URZ, URZ, URZ ;  /* 0x0000003f3f3ff290 */ /* 0x000fe2000fffe03f */
[----:B------:R-:W-:Y:S04]  /*1f780*/  STL [R1+0xaf8], R8 ;  /* 0x000af80801007387 */ /* 0x000fe80000100800 */
[----:B------:R1:W-:Y:S04]  /*1f790*/  STL [R1+0xaf4], R9 ;  /* 0x000af40901007387 */ /* 0x0003e80000100800 */
[----:B------:R-:W-:Y:S04]  /*1f7a0*/  STL [R1+0xaf0], R10 ;  /* 0x000af00a01007387 */ /* 0x000fe80000100800 */
[----:B------:R-:W-:Y:S04]  /*1f7b0*/  STL [R1+0xaec], R11 ;  /* 0x000aec0b01007387 */ /* 0x000fe80000100800 */
[----:B------:R-:W2:Y:S04]  /*1f7c0*/  LDL.LU R244, [R1+0x140] ;  /* 0x0001400001f47983 */ /* 0x000ea80000300800 */
[----:B------:R-:W2:Y:S04]  /*1f7d0*/  LDL.LU R245, [R1+0x144] ;  /* 0x0001440001f57983 */ /* 0x000ea80000300800 */
[----:B------:R-:W4:Y:S01]  /*1f7e0*/  S2R R189, SR_TID.X ;  /* 0x0000000000bd7919 */ /* 0x000f220000002100 */
[----:B-1----:R-:W-:-:S04]  /*1f7f0*/  SHF.R.U32.HI R205, RZ, 0x7, R205 ;  /* 0x00000007ffcd7819 */ /* 0x002fc800000116cd */
[----:B------:R-:W-:-:S04]  /*1f800*/  SGXT.U32 R205, R205, 0x1 ;  /* 0x00000001cdcd781a */ /* 0x000fc80000000000 */
[C---:B------:R-:W-:Y:S02]  /*1f810*/  LOP3.LUT R12, R205.reuse, 0x22, RZ, 0xfc, !PT ;  /* 0x00000022cd0c7812 */ /* 0x040fe400078efcff */
[C---:B------:R-:W-:Y:S02]  /*1f820*/  LOP3.LUT R14, R205.reuse, 0x32, RZ, 0xfc, !PT ;  /* 0x00000032cd0e7812 */ /* 0x040fe400078efcff */
[----:B------:R-:W-:Y:S02]  /*1f830*/  LOP3.LUT R13, R205, 0x36, RZ, 0xfc, !PT ;  /* 0x00000036cd0d7812 */ /* 0x000fe400078efcff */
[----:B------:R-:W1:Y:S01]  /*1f840*/  S2R R205, SR_TID.X ;  /* 0x0000000000cd7919 */ /* 0x000e620000002100 */
[----:B---3--:R-:W-:-:S04]  /*1f850*/  SHF.R.U32.HI R193, RZ, 0x7, R193 ;  /* 0x00000007ffc17819 */ /* 0x008fc800000116c1 */
[----:B------:R-:W-:Y:S02]  /*1f860*/  SGXT.U32 R193, R193, 0x1 ;  /* 0x00000001c1c1781a */ /* 0x000fe40000000000 */
[----:B----4-:R-:W-:Y:S02]  /*1f870*/  SHF.R.U32.HI R189, RZ, 0x7, R189 ;  /* 0x00000007ffbd7819 */ /* 0x010fe400000116bd */
[----:B------:R-:W-:Y:S02]  /*1f880*/  LOP3.LUT R21, R193, 0x2a, RZ, 0xfc, !PT ;  /* 0x0000002ac1157812 */ /* 0x000fe400078efcff */
[----:B------:R-:W-:Y:S02]  /*1f890*/  SGXT.U32 R189, R189, 0x1 ;  /* 0x00000001bdbd781a */ /* 0x000fe40000000000 */
[----:B------:R-:W-:Y:S02]  /*1f8a0*/  ISETP.GE.AND P6, PT, R21, UR5, PT ;  /* 0x0000000515007c0c */ /* 0x000fe4000bfc6270 */
[----:B------:R-:W-:-:S02]  /*1f8b0*/  LOP3.LUT R17, R189, 0x1a, RZ, 0xfc, !PT ;  /* 0x0000001abd117812 */ /* 0x000fc400078efcff */
[----:B------:R-:W-:Y:S02]  /*1f8c0*/  LOP3.LUT R16, R189, 0x1e, RZ, 0xfc, !PT ;  /* 0x0000001ebd107812 */ /* 0x000fe400078efcff */
[----:B------:R-:W-:Y:S01]  /*1f8d0*/  SEL R188, RZ, 0x4, P6 ;  /* 0x00000004ffbc7807 */ /* 0x000fe20003000000 */
[----:B------:R-:W-:Y:S01]  /*1f8e0*/  IMAD R17, R17, c[0x0][0x188], RZ ;  /* 0x0000620011117a24 */ /* 0x000fe200078e02ff */
[----:B------:R-:W-:Y:S01]  /*1f8f0*/  LOP3.LUT R18, R189, 0x2e, RZ, 0xfc, !PT ;  /* 0x0000002ebd127812 */ /* 0x000fe200078efcff */
[----:B------:R-:W-:Y:S01]  /*1f900*/  IMAD R16, R16, c[0x0][0x188], RZ ;  /* 0x0000620010107a24 */ /* 0x000fe200078e02ff */
[----:B------:R-:W-:Y:S01]  /*1f910*/  SEL R4, R188, RZ, !P0 ;  /* 0x000000ffbc047207 */ /* 0x000fe20004000000 */
[----:B------:R-:W-:Y:S01]  /*1f920*/  IMAD.WIDE R192, R17, 0x4, R200 ;  /* 0x0000000411c07825 */ /* 0x000fe200078e02c8 */
[----:B------:R-:W-:Y:S02]  /*1f930*/  ISETP.GE.AND P6, PT, R18, UR5, PT ;  /* 0x0000000512007c0c */ /* 0x000fe4000bfc6270 */
[----:B-1----:R-:W-:Y:S01]  /*1f940*/  SHF.R.U32.HI R205, RZ, 0x7, R205 ;  /* 0x00000007ffcd7819 */ /* 0x002fe200000116cd */
[----:B------:R-:W-:Y:S01]  /*1f950*/  IMAD.WIDE R188, R16, 0x4, R200 ;  /* 0x0000000410bc7825 */ /* 0x000fe200078e02c8 */
[----:B------:R1:W-:Y:S01]  /*1f960*/  LDGSTS.E [R202+0x43400], [R192.64], P1 ;  /* 0x43400000c0ca7fae */ /* 0x0003e20008921846 */
[----:B------:R-:W-:-:S02]  /*1f970*/  SEL R203, RZ, 0x4, P6 ;  /* 0x00000004ffcb7807 */ /* 0x000fc40003000000 */
[----:B------:R-:W-:Y:S01]  /*1f980*/  IMAD R12, R12, c[0x0][0x188], RZ ;  /* 0x000062000c0c7a24 */ /* 0x000fe200078e02ff */
[----:B------:R3:W-:Y:S01]  /*1f990*/  LDGSTS.E [R202+0x43c00], [R188.64], P2 ;  /* 0x43c00000bcca7fae */ /* 0x0007e20009121846 */
[----:B------:R-:W-:Y:S02]  /*1f9a0*/  SGXT.U32 R205, R205, 0x1 ;  /* 0x00000001cdcd781a */ /* 0x000fe40000000000 */
[----:B------:R-:W-:Y:S02]  /*1f9b0*/  ISETP.GE.AND P2, PT, R14, UR5, PT ;  /* 0x000000050e007c0c */ /* 0x000fe4000bf46270 */
[----:B------:R-:W-:Y:S02]  /*1f9c0*/  ISETP.GE.AND P6, PT, R13, UR5, PT ;  /* 0x000000050d007c0c */ /* 0x000fe4000bfc6270 */
[----:B------:R-:W-:Y:S01]  /*1f9d0*/  LOP3.LUT R9, R205, 0x3a, RZ, 0xfc, !PT ;  /* 0x0000003acd097812 */ /* 0x000fe200078efcff */
[----:B-1----:R-:W-:Y:S01]  /*1f9e0*/  IMAD.WIDE R192, R12, 0x4, R200 ;  /* 0x000000040cc07825 */ /* 0x002fe200078e02c8 */
[----:B------:R-:W-:-:S02]  /*1f9f0*/  ISETP.NE.U32.AND P3, PT, R4, RZ, PT ;  /* 0x000000ff0400720c */ /* 0x000fc40003f65070 */
[----:B------:R-:W-:Y:S02]  /*1fa00*/  SEL R204, RZ, 0x4, P2 ;  /* 0x00000004ffcc7807 */ /* 0x000fe40001000000 */
[----:B---3--:R-:W-:Y:S01]  /*1fa10*/  SEL R188, R203, RZ, !P0 ;  /* 0x000000ffcbbc7207 */ /* 0x008fe20004000000 */
[----:B------:R-:W-:Y:S01]  /*1fa20*/  HMMA.1688.F32.TF32 R4, R196, R6, R180 ;  /* 0x00000006c404723c */ /* 0x000fe200000810b4 */
[----:B------:R-:W-:Y:S01]  /*1fa30*/  SEL R203, RZ, 0x4, P6 ;  /* 0x00000004ffcb7807 */ /* 0x000fe20003000000 */
[----:B------:R-:W-:Y:S01]  /*1fa40*/  IMAD.MOV.U32 R246, RZ, RZ, R0 ;  /* 0x000000fffff67224 */ /* 0x000fe200078e0000 */
[----:B------:R1:W-:Y:S01]  /*1fa50*/  LDGSTS.E [R202+0x44400], [R192.64], P5 ;  /* 0x44400000c0ca7fae */ /* 0x0003e2000a921846 */
[----:B------:R-:W-:Y:S01]  /*1fa60*/  IMAD.MOV.U32 R247, RZ, RZ, R2 ;  /* 0x000000fffff77224 */ /* 0x000fe200078e0002 */
[----:B------:R-:W-:Y:S02]  /*1fa70*/  ISETP.GE.AND P2, PT, R9, UR5, PT ;  /* 0x0000000509007c0c */ /* 0x000fe4000bf46270 */
[----:B------:R-:W-:Y:S01]  /*1fa80*/  ISETP.NE.U32.AND P1, PT, R188, RZ, PT ;  /* 0x000000ffbc00720c */ /* 0x000fe20003f25070 */
[----:B------:R-:W3:Y:S01]  /*1fa90*/  LDL.LU R0, [R1+0xb78] ;  /* 0x000b780001007983 */ /* 0x000ee20000300800 */
[----:B------:R-:W-:-:S03]  /*1faa0*/  SEL R208, RZ, 0x4, P2 ;  /* 0x00000004ffd07807 */ /* 0x000fc60001000000 */
[----:B------:R-:W4:Y:S01]  /*1fab0*/  LDL.LU R2, [R1+0xb74] ;  /* 0x000b740001027983 */ /* 0x000f220000300800 */
[----:B-1----:R-:W-:Y:S02]  /*1fac0*/  SEL R193, R204, RZ, !P0 ;  /* 0x000000ffccc17207 */ /* 0x002fe40004000000 */
[----:B------:R-:W-:Y:S02]  /*1fad0*/  SEL R192, R203, RZ, !P0 ;  /* 0x000000ffcbc07207 */ /* 0x000fe40004000000 */
[----:B------:R-:W-:Y:S02]  /*1fae0*/  ISETP.NE.U32.AND P5, PT, R193, RZ, PT ;  /* 0x000000ffc100720c */ /* 0x000fe40003fa5070 */
[----:B------:R-:W-:-:S04]  /*1faf0*/  ISETP.NE.U32.AND P2, PT, R192, RZ, PT ;  /* 0x000000ffc000720c */ /* 0x000fc80003f45070 */
[----:B------:R-:W-:Y:S04]  /*1fb00*/  STL [R1+0xb08], R4 ;  /* 0x000b080401007387 */ /* 0x000fe80000100800 */
[----:B------:R1:W-:Y:S04]  /*1fb10*/  STL [R1+0xb04], R5 ;  /* 0x000b040501007387 */ /* 0x0003e80000100800 */
[----:B------:R1:W-:Y:S04]  /*1fb20*/  STL [R1+0xb00], R6 ;  /* 0x000b000601007387 */ /* 0x0003e80000100800 */
[----:B------:R1:W-:Y:S01]  /*1fb30*/  STL [R1+0xafc], R7 ;  /* 0x000afc0701007387 */ /* 0x0003e20000100800 */
[C---:B--2---:R-:W-:Y:S11]  /*1fb40*/  HMMA.1688.F32.TF32 R188, R196.reuse, R190, R184 ;  /* 0x000000bec4bc723c */ /* 0x044ff600000810b8 */
[----:B------:R-:W-:Y:S11]  /*1fb50*/  @!UPT UIADD3 URZ, URZ, URZ, URZ ;  /* 0x0000003f3f3ff290 */ /* 0x000ff6000fffe03f */
[----:B------:R-:W-:Y:S01]  /*1fb60*/  @!UPT UIADD3 URZ, URZ, URZ, URZ ;  /* 0x0000003f3f3ff290 */ /* 0x000fe2000fffe03f */
[----:B------:R-:W-:Y:S04]  /*1fb70*/  STL [R1+0xb18], R188 ;  /* 0x000b18bc01007387 */ /* 0x000fe80000100800 */
[----:B------:R-:W-:Y:S04]  /*1fb80*/  STL [R1+0xb14], R189 ;  /* 0x000b14bd01007387 */ /* 0x000fe80000100800 */
[----:B------:R-:W-:Y:S04]  /*1fb90*/  STL [R1+0xb10], R190 ;  /* 0x000b10be01007387 */ /* 0x000fe80000100800 */
[----:B------:R-:W-:Y:S01]  /*1fba0*/  STL [R1+0xb0c], R191 ;  /* 0x000b0cbf01007387 */ /* 0x000fe20000100800 */
[----:B------:R-:W-:Y:S11]  /*1fbb0*/  HMMA.1688.F32.TF32 R192, R196, R194, R244 ;  /* 0x000000c2c4c0723c */ /* 0x000ff600000810f4 */
[----:B------:R-:W-:Y:S11]  /*1fbc0*/  @!UPT UIADD3 URZ, URZ, URZ, URZ ;  /* 0x0000003f3f3ff290 */ /* 0x000ff6000fffe03f */
[----:B------:R-:W-:Y:S01]  /*1fbd0*/  @!UPT UIADD3 URZ, URZ, URZ, URZ ;  /* 0x0000003f3f3ff290 */ /* 0x000fe2000fffe03f */
[----:B------:R-:W-:Y:S04]  /*1fbe0*/  STL [R1+0xb28], R192 ;  /* 0x000b28c001007387 */ /* 0x000fe80000100800 */
[----:B------:R-:W-:Y:S04]  /*1fbf0*/  STL [R1+0xb24], R193 ;  /* 0x000b24c101007387 */ /* 0x000fe80000100800 */
[----:B------:R-:W-:Y:S04]  /*1fc00*/  STL [R1+0xb20], R194 ;  /* 0x000b20c201007387 */ /* 0x000fe80000100800 */
[----:B------:R-:W-:Y:S04]  /*1fc10*/  STL [R1+0xb1c], R195 ;  /* 0x000b1cc301007387 */ /* 0x000fe80000100800 */
[----:B------:R-:W2:Y:S04]  /*1fc20*/  LDL.LU R217, [R1+0x690] ;  /* 0x0006900001d97983 */ /* 0x000ea80000300800 */
[----:B------:R-:W3:Y:S04]  /*1fc30*/  LDL.LU R214, [R1+0x68c] ;  /* 0x00068c0001d67983 */ /* 0x000ee80000300800 */
[----:B------:R-:W3:Y:S01]  /*1fc40*/  LDL.LU R224, [R1+0x680] ;  /* 0x0006800001e07983 */ /* 0x000ee20000300800 */
[----:B------:R-:W-:-:S03]  /*1fc50*/  LOP3.LUT R8, R205, 0x3e, RZ, 0xfc, !PT ;  /* 0x0000003ecd087812 */ /* 0x000fc600078efcff */
[----:B------:R-:W1:Y:S01]  /*1fc60*/  S2R R205, SR_TID.X ;  /* 0x0000000000cd7919 */ /* 0x000e620000002100 */
[----:B------:R-:W-:Y:S02]  /*1fc70*/  ISETP.GE.AND P6, PT, R8, UR5, PT ;  /* 0x0000000508007c0c */ /* 0x000fe4000bfc6270 */
[----:B------:R-:W-:Y:S01]  /*1fc80*/  SHF.R.U32.HI R248, RZ, 0x7, R248 ;  /* 0x00000007fff87819 */ /* 0x000fe200000116f8 */
[----:B------:R-:W4:Y:S01]  /*1fc90*/  LDL.LU R215, [R1+0x67c] ;  /* 0x00067c0001d77983 */ /* 0x000f220000300800 */
[----:B-1----:R-:W-:-:S04]  /*1fca0*/  SHF.R.U32.HI R249, RZ, 0x7, R205 ;  /* 0x00000007fff97819 */ /* 0x002fc800000116cd */
[----:B------:R-:W-:-:S04]  /*1fcb0*/  SGXT.U32 R249, R249, 0x1 ;  /* 0x00000001f9f9781a */ /* 0x000fc80000000000 */
[----:B------:R-:W-:Y:S02]  /*1fcc0*/  LOP3.LUT R8, R249, 0x26, RZ, 0xfc, !PT ;  /* 0x00000026f9087812 */ /* 0x000fe400078efcff */
[----:B------:R-:W1:Y:S03]  /*1fcd0*/  S2R R249, SR_TID.X ;  /* 0x0000000000f97919 */ /* 0x000e660000002100 */
[----:B------:R-:W-:Y:S01]  /*1fce0*/  IMAD R8, R8, c[0x0][0x188], RZ ;  /* 0x0000620008087a24 */ /* 0x000fe200078e02ff */
[----:B------:R-:W-:-:S03]  /*1fcf0*/  LOP3.LUT R9, R205, 0x3f, RZ, 0xc0, !PT ;  /* 0x0000003fcd097812 */ /* 0x000fc600078ec0ff */
[----:B------:R-:W-:Y:S01]  /*1fd00*/  IMAD.WIDE R204, R8, 0x4, R200 ;  /* 0x0000000408cc7825 */ /* 0x000fe200078e02c8 */
[----:B------:R-:W-:-:S04]  /*1fd10*/  SGXT.U32 R248, R248, 0x1 ;  /* 0x00000001f8f8781a */ /* 0x000fc80000000000 */
[----:B------:R1:W-:Y:S02]  /*1fd20*/  LDGSTS.E [R202+0x44c00], [R204.64], P4 ;  /* 0x44c00000ccca7fae */ /* 0x0003e4000a121846 */
[----:B-1----:R-:W-:-:S04]  /*1fd30*/  SHF.R.U32.HI R249, RZ, 0x7, R249 ;  /* 0x00000007fff97819 */ /* 0x002fc800000116f9 */
[----:B------:R-:W-:Y:S01]  /*1fd40*/  SGXT.U32 R249, R249, 0x1 ;  /* 0x00000001f9f9781a */ /* 0x000fe20000000000 */
[----:B------:R-:W-:Y:S03]  /*1fd50*/  HMMA.1688.F32.TF32 R204, R196, R206, R220 ;  /* 0x000000cec4cc723c */ /* 0x000fe600000810dc */
[C---:B------:R-:W-:Y:S02]  /*1fd60*/  LOP3.LUT R5, R249.reuse, 0x2e, RZ, 0xfc, !PT ;  /* 0x0000002ef9057812 */ /* 0x040fe400078efcff */
[----:B------:R-:W-:-:S03]  /*1fd70*/  LOP3.LUT R6, R249, 0x2a, RZ, 0xfc, !PT ;  /* 0x0000002af9067812 */ /* 0x000fc600078efcff */
[----:B------:R-:W-:Y:S01]  /*1fd80*/  IMAD R5, R5, c[0x0][0x188], RZ ;  /* 0x0000620005057a24 */ /* 0x000fe200078e02ff */
[----:B------:R-:W-:Y:S01]  /*1fd90*/  LOP3.LUT R4, R249, 0x32, RZ, 0xfc, !PT ;  /* 0x00000032f9047812 */ /* 0x000fe200078efcff */
[----:B------:R-:W-:Y:S01]  /*1fda0*/  IMAD R6, R6, c[0x0][0x188], RZ ;  /* 0x0000620006067a24 */ /* 0x000fe200078e02ff */
[----:B------:R-:W1:Y:S01]  /*1fdb0*/  S2R R249, SR_TID.X ;  /* 0x0000000000f97919 */ /* 0x000e620000002100 */
[--C-:B------:R-:W-:Y:S01]  /*1fdc0*/  IMAD.WIDE R210, R5, 0x4, R200.reuse ;  /* 0x0000000405d27825 */ /* 0x100fe200078e02c8 */
[----:B------:R-:W-:Y:S02]  /*1fdd0*/  LOP3.LUT R5, R248, 0x36, RZ, 0xfc, !PT ;  /* 0x00000036f8057812 */ /* 0x000fe400078efcff */
[----:B------:R-:W-:Y:S01]  /*1fde0*/  SEL R203, RZ, 0x4, P6 ;  /* 0x00000004ffcb7807 */ /* 0x000fe20003000000 */
[----:B------:R-:W-:Y:S01]  /*1fdf0*/  IMAD.WIDE R212, R6, 0x4, R200 ;  /* 0x0000000406d47825 */ /* 0x000fe200078e02c8 */
[----:B------:R-:W-:-:S03]  /*1fe00*/  ISETP.GE.AND P6, PT, R9, UR5, PT ;  /* 0x0000000509007c0c */ /* 0x000fc6000bfc6270 */
[----:B------:R-:W-:Y:S01]  /*1fe10*/  IMAD.MOV.U32 R6, RZ, RZ, c[0x0][0x188] ;  /* 0x00006200ff067624 */ /* 0x000fe200078e00ff */
[----:B------:R-:W-:Y:S01]  /*1fe20*/  SEL R203, R203, RZ, !P0 ;  /* 0x000000ffcbcb7207 */ /* 0x000fe20004000000 */
[----:B------:R-:W-:Y:S01]  /*1fe30*/  IMAD R5, R5, c[0x0][0x188], RZ ;  /* 0x0000620005057a24 */ /* 0x000fe200078e02ff */
[----:B------:R-:W-:Y:S01]  /*1fe40*/  SEL R208, R208, RZ, !P0 ;  /* 0x000000ffd0d07207 */ /* 0x000fe20004000000 */
[----:B------:R-:W-:Y:S01]  /*1fe50*/  IMAD.SHL.U32 R6, R6, 0x40, RZ ;  /* 0x0000004006067824 */ /* 0x000fe200078e00ff */
[----:B------:R-:W-:Y:S01]  /*1fe60*/  SEL R209, RZ, 0x4, P6 ;  /* 0x00000004ffd17807 */ /* 0x000fe20003000000 */
[----:B------:R-:W-:Y:S01]  /*1fe70*/  IMAD R4, R4, c[0x0][0x188], RZ ;  /* 0x0000620004047a24 */ /* 0x000fe200078e02ff */
[----:B------:R-:W-:Y:S01]  /*1fe80*/  ISETP.NE.U32.AND P4, PT, R203, RZ, PT ;  /* 0x000000ffcb00720c */ /* 0x000fe20003f85070 */
[--C-:B------:R-:W-:Y:S01]  /*1fe90*/  IMAD.WIDE R196, R5, 0x4, R200.reuse ;  /* 0x0000000405c47825 */ /* 0x100fe200078e02c8 */
[----:B------:R-:W-:Y:S01]  /*1fea0*/  ISETP.NE.U32.AND P6, PT, R208, RZ, PT ;  /* 0x000000ffd000720c */ /* 0x000fe20003fc5070 */
[----:B------:R1:W-:Y:S01]  /*1feb0*/  LDGSTS.E [R202+0x45400], [R212.64], P3 ;  /* 0x45400000d4ca7fae */ /* 0x0003e20009921846 */
[----:B------:R-:W-:Y:S01]  /*1fec0*/  SEL R203, R209, RZ, !P0 ;  /* 0x000000ffd1cb7207 */ /* 0x000fe20004000000 */
[----:B------:R-:W-:Y:S01]  /*1fed0*/  IMAD.WIDE R208, R4, 0x4, R200 ;  /* 0x0000000404d07825 */ /* 0x000fe200078e02c8 */
[----:B------:R-:W-:Y:S01]  /*1fee0*/  SHF.R.S32.HI R5, RZ, 0x1f, R6 ;  /* 0x0000001fff057819 */ /* 0x000fe20000011406 */
[----:B------:R-:W-:Y:S01]  /*1fef0*/  STL [R1+0xb38], R204 ;  /* 0x000b38cc01007387 */ /* 0x000fe20000100800 */
[----:B------:R-:W-:-:S02]  /*1ff00*/  LOP3.LUT R4, R248, 0x3a, RZ, 0xfc, !PT ;  /* 0x0000003af8047812 */ /* 0x000fc400078efcff */
[C---:B------:R-:W-:Y:S01]  /*1ff10*/  LEA R7, P3, R6.reuse, R200, 0x2 ;  /* 0x000000c806077211 */ /* 0x040fe200078610ff */
[----:B------:R2:W-:Y:S01]  /*1ff20*/  LDGSTS.E [R202+0x45c00], [R210.64], P1 ;  /* 0x45c00000d2ca7fae */ /* 0x0005e20008921846 */
[----:B------:R-:W-:Y:S01]  /*1ff30*/  SHF.L.U64.HI R5, R6, 0x2, R5 ;  /* 0x0000000206057819 */ /* 0x000fe20000010205 */
[----:B------:R-:W-:Y:S02]  /*1ff40*/  IMAD R4, R4, c[0x0][0x188], RZ ;  /* 0x0000620004047a24 */ /* 0x000fe400078e02ff */
[----:B------:R-:W-:Y:S02]  /*1ff50*/  STL [R1+0xb34], R205 ;  /* 0x000b34cd01007387 */ /* 0x000fe40000100800 */
[----:B------:R-:W-:Y:S02]  /*1ff60*/  IMAD.X R5, R201, 0x1, R5, P3 ;  /* 0x00000001c9057824 */ /* 0x000fe400018e0605 */
[----:B------:R-:W-:Y:S01]  /*1ff70*/  STL [R1+0xb30], R206 ;  /* 0x000b30ce01007387 */ /* 0x000fe20000100800 */
[----:B-1----:R-:W-:-:S03]  /*1ff80*/  LOP3.LUT R248, R249, 0xff, RZ, 0xc0, !PT ;  /* 0x000000fff9f87812 */ /* 0x002fc600078ec0ff */
[----:B------:R-:W-:Y:S04]  /*1ff90*/  STL [R1+0xb2c], R207 ;  /* 0x000b2ccf01007387 */ /* 0x000fe80000100800 */
[----:B------:R1:W-:Y:S04]  /*1ffa0*/  LDGSTS.E [R202+0x46400], [R208.64], P5 ;  /* 0x46400000d0ca7fae */ /* 0x0003e8000a921846 */
[----:B------:R-:W-:Y:S01]  /*1ffb0*/  STL [R1+0x698], R7 ;  /* 0x0006980701007387 */ /* 0x000fe20000100800 */
[----:B------:R-:W-:-:S03]  /*1ffc0*/  LOP3.LUT R249, R249, 0xc0, RZ, 0xc0, !PT ;  /* 0x000000c0f9f97812 */ /* 0x000fc600078ec0ff */
[----:B------:R-:W4:Y:S01]  /*1ffd0*/  LDL.LU R212, [R1+0x66c] ;  /* 0x00066c0001d47983 */ /* 0x000f220000300800 */
[----:B-1----:R-:W-:Y:S01]  /*1ffe0*/  IMAD.WIDE R208, R4, 0x4, R200 ;  /* 0x0000000404d07825 */ /* 0x002fe200078e02c8 */
[----:B------:R-:W-:Y:S02]  /*1fff0*/  LOP3.LUT R4, R68, 0x3e, RZ, 0xfc, !PT ;  /* 0x0000003e44047812 */ /* 0x000fe400078efcff */
[----:B------:R1:W-:Y:S01]  /*20000*/  LDGSTS.E [R202+0x46c00], [R196.64], P2 ;  /* 0x46c00000c4ca7fae */ /* 0x0003e20009121846 */
[----:B------:R-:W-:Y:S01]  /*20010*/  SHF.R.U32.HI R249, RZ, 0x2, R249 ;  /* 0x00000002fff97819 */ /* 0x000fe200000116f9 */
[----:B------:R-:W-:Y:S02]  /*20020*/  IMAD.SHL.U32 R248, R248, 0x4, RZ ;  /* 0x00000004f8f87824 */ /* 0x000fe400078e00ff */
[----:B------:R-:W-:Y:S01]  /*20030*/  IMAD R4, R4, c[0x0][0x188], RZ ;  /* 0x0000620004047a24 */ /* 0x000fe200078e02ff */
[----:B------:R3:W-:Y:S03]  /*20040*/  LDGSTS.E [R202+0x47400], [R208.64], P6 ;  /* 0x47400000d0ca7fae */ /* 0x0007e6000b121846 */
[----:B------:R-:W-:Y:S01]  /*20050*/  IMAD.WIDE R200, R4, 0x4, R200 ;  /* 0x0000000404c87825 */ /* 0x000fe200078e02c8 */
[----:B------:R-:W-:-:S02]  /*20060*/  LOP3.LUT R4, R248, R249, RZ, 0x3c, !PT ;  /* 0x000000f9f8047212 */ /* 0x000fc400078e3cff */
[----:B------:R-:W-:Y:S02]  /*20070*/  ISETP.NE.U32.AND P0, PT, R203, RZ, PT ;  /* 0x000000ffcb00720c */ /* 0x000fe40003f05070 */
[----:B------:R2:W-:Y:S01]  /*20080*/  LDGSTS.E [R202+0x47c00], [R200.64], P4 ;  /* 0x47c00000c8ca7fae */ /* 0x0005e2000a121846 */
[----:B-1----:R-:W-:-:S03]  /*20090*/  IMAD R196, R3, 0x20000, R4 ;  /* 0x0002000003c47824 */ /* 0x002fc600078e0204 */
[----:B------:R-:W0:Y:S04]  /*200a0*/  LDGDEPBAR ;  /* 0x00000000000079af */ /* 0x000e280000000000 */
[----:B--2---:R-:W-:Y:S04]  /*200b0*/  STL [R1+0xb3c], R217 ;  /* 0x000b3cd901007387 */ /* 0x004fe80000100800 */
[----:B------:R-:W2:Y:S04]  /*200c0*/  LDL.LU R226, [R1+0x670] ;  /* 0x0006700001e27983 */ /* 0x000ea80000300800 */
[----:B------:R1:W-:Y:S01]  /*200d0*/  STL [R1+0x694], R5 ;  /* 0x0006940501007387 */ /* 0x0003e20000100800 */
[----:B---3--:R-:W-:-:S03]  /*200e0*/  IADD3 R208, P2, R0, R224, RZ ;  /* 0x000000e000d07210 */ /* 0x008fc60007f5e0ff */
[----:B------:R-:W3:Y:S01]  /*200f0*/  LDL.LU R216, [R1+0x65c] ;  /* 0x00065c0001d87983 */ /* 0x000ee20000300800 */
[----:B------:R-:W-:-:S03]  /*20100*/  IADD3 R198, P1, R0, R217, RZ ;  /* 0x000000d900c67210 */ /* 0x000fc60007f3e0ff */
[----:B------:R1:W-:Y:S04]  /*20110*/  STL [R1+0xb40], R224 ;  /* 0x000b40e001007387 */ /* 0x0003e80000100800 */
[----:B------:R-:W-:Y:S04]  /*20120*/  STL [R1+0xb44], R214 ;  /* 0x000b44d601007387 */ /* 0x000fe80000100800 */
[----:B-1----:R-:W2:Y:S04]  /*20130*/  LDL R5, [R1+0x2d0] ;  /* 0x0002d00001057983 */ /* 0x002ea80000100800 */
        /* <DEDUP_REMOVED lines=123> */
[--C-:B----4-:R-:W-:Y:S01]  /*208f0*/  IMAD.X R199, R214, 0x1, R2.reuse, P1 ;  /* 0x00000001d6c77824 */ /* 0x110fe200008e0602 */
[----:B--2---:R-:W-:Y:S01]  /*20900*/  IADD3 R200, P1, R0, R226, RZ ;  /* 0x000000e200c87210 */ /* 0x004fe20007f3e0ff */
[--C-:B------:R-:W-:Y:S01]  /*20910*/  IMAD.X R209, R215, 0x1, R2.reuse, P2 ;  /* 0x00000001d7d17824 */ /* 0x100fe200010e0602 */
[----:B------:R-:W2:Y:S04]  /*20920*/  LDL.LU R220, [R1+0x688] ;  /* 0x0006880001dc7983 */ /* 0x000ea80000300800 */
[----:B------:R1:W-:Y:S01]  /*20930*/  LDGSTS.E [R196], [R198.64], P0 ;  /* 0x00000000c6c47fae */ /* 0x0003e20008121846 */
[----:B------:R-:W-:-:S03]  /*20940*/  IMAD.X R201, R212, 0x1, R2, P1 ;  /* 0x00000001d4c97824 */ /* 0x000fc600008e0602 */
[----:B------:R4:W-:Y:S04]  /*20950*/  LDGSTS.E [R196+0x800], [R208.64], P0 ;  /* 0x00800000d0c47fae */ /* 0x0009e80008121846 */
[----:B------:R1:W-:Y:S04]  /*20960*/  LDGSTS.E [R196+0x1000], [R200.64], P0 ;  /* 0x01000000c8c47fae */ /* 0x0003e80008121846 */
[----:B------:R-:W2:Y:S04]  /*20970*/  LDL.LU R219, [R1+0x654] ;  /* 0x0006540001db7983 */ /* 0x000ea80000300800 */
[----:B------:R-:W2:Y:S04]  /*20980*/  LDL.LU R213, [R1+0x664] ;  /* 0x0006640001d57983 */ /* 0x000ea80000300800 */
[----:B------:R-:W2:Y:S04]  /*20990*/  LDL.LU R211, [R1+0x674] ;  /* 0x0006740001d37983 */ /* 0x000ea80000300800 */
[----:B------:R-:W2:Y:S04]  /*209a0*/  LDL.LU R210, [R1+0x684] ;  /* 0x0006840001d27983 */ /* 0x000ea80000300800 */
[----:B------:R-:W-:Y:S04]  /*209b0*/  STL [R1+0xb48], R226 ;  /* 0x000b48e201007387 */ /* 0x000fe80000100800 */
[----:B------:R1:W-:Y:S04]  /*209c0*/  STL [R1+0xb4c], R215 ;  /* 0x000b4cd701007387 */ /* 0x0003e80000100800 */
[----:B-1----:R-:W2:Y:S04]  /*209d0*/  LDL.LU R215, [R1+0x29c] ;  /* 0x00029c0001d77983 */ /* 0x002ea80000300800 */
[----:B------:R-:W1:Y:S01]  /*209e0*/  S2R R245, SR_TID.X ;  /* 0x0000000000f57919 */ /* 0x000e620000002100 */
[----:B---3--:R-:W-:-:S02]  /*209f0*/  IADD3 R202, P1, R0, R234, RZ ;  /* 0x000000ea00ca7210 */ /* 0x008fc40007f3e0ff */
[----:B------:R-:W-:-:S05]  /*20a00*/  IADD3 R198, P2, R0, R230, RZ ;  /* 0x000000e600c67210 */ /* 0x000fca0007f5e0ff */
[----:B------:R-:W-:Y:S01]  /*20a10*/  IMAD.X R199, R216, 0x1, R2, P2 ;  /* 0x00000001d8c77824 */ /* 0x000fe200010e0602 */
[----:B------:R-:W-:-:S04]  /*20a20*/  IADD3 R200, P2, R0, R238, RZ ;  /* 0x000000ee00c87210 */ /* 0x000fc80007f5e0ff */
[----:B------:R3:W-:Y:S01]  /*20a30*/  LDGSTS.E [R196+0x1800], [R198.64], P0 ;  /* 0x01800000c6c47fae */ /* 0x0007e20008121846 */
[--C-:B------:R-:W-:Y:S02]  /*20a40*/  IMAD.X R201, R225, 0x1, R2.reuse, P2 ;  /* 0x00000001e1c97824 */ /* 0x100fe400010e0602 */
[----:B------:R-:W-:Y:S01]  /*20a50*/  IMAD.X R203, R221, 0x1, R2, P1 ;  /* 0x00000001ddcb7824 */ /* 0x000fe200008e0602 */
[----:B---3--:R-:W-:-:S04]  /*20a60*/  IADD3 R198, P1, R0, R250, RZ ;  /* 0x000000fa00c67210 */ /* 0x008fc80007f3e0ff */
[----:B------:R3:W-:Y:S01]  /*20a70*/  LDGSTS.E [R196+0x2000], [R202.64], P0 ;  /* 0x02000000cac47fae */ /* 0x0007e20008121846 */
[----:B------:R-:W-:-:S03]  /*20a80*/  IMAD.X R199, R229, 0x1, R2, P1 ;  /* 0x00000001e5c77824 */ /* 0x000fc600008e0602 */
[----:B------:R1:W-:Y:S04]  /*20a90*/  LDGSTS.E [R196+0x2800], [R200.64], P0 ;  /* 0x02800000c8c47fae */ /* 0x0003e80008121846 */
[----:B------:R4:W-:Y:S01]  /*20aa0*/  LDGSTS.E [R196+0x3000], [R198.64], P0 ;  /* 0x03000000c6c47fae */ /* 0x0009e20008121846 */
[----:B---3--:R-:W-:-:S03]  /*20ab0*/  IADD3 R202, P2, R0, R247, RZ ;  /* 0x000000f700ca7210 */ /* 0x008fc60007f5e0ff */
[----:B------:R-:W-:Y:S01]  /*20ac0*/  STL [R1+0xb50], R230 ;  /* 0x000b50e601007387 */ /* 0x000fe20000100800 */
[C---:B-1----:R-:W-:Y:S01]  /*20ad0*/  IADD3 R200, P1, R0.reuse, R187, RZ ;  /* 0x000000bb00c87210 */ /* 0x042fe20007f3e0ff */
[--C-:B------:R-:W-:Y:S02]  /*20ae0*/  IMAD.X R203, R233, 0x1, R2.reuse, P2 ;  /* 0x00000001e9cb7824 */ /* 0x100fe400010e0602 */
[----:B------:R1:W-:Y:S01]  /*20af0*/  STL [R1+0xb54], R212 ;  /* 0x000b54d401007387 */ /* 0x0003e20000100800 */
[----:B----4-:R-:W-:Y:S01]  /*20b00*/  IADD3 R198, P2, R0, R183, RZ ;  /* 0x000000b700c67210 */ /* 0x010fe20007f5e0ff */
[--C-:B------:R-:W-:Y:S02]  /*20b10*/  IMAD.X R201, R237, 0x1, R2.reuse, P1 ;  /* 0x00000001edc97824 */ /* 0x100fe400008e0602 */
[----:B------:R3:W-:Y:S02]  /*20b20*/  LDGSTS.E [R196+0x3800], [R202.64], P0 ;  /* 0x03800000cac47fae */ /* 0x0007e40008121846 */
[----:B------:R-:W-:-:S02]  /*20b30*/  IMAD.X R199, R251, 0x1, R2, P2 ;  /* 0x00000001fbc77824 */ /* 0x000fc400010e0602 */
[----:B------:R4:W-:Y:S04]  /*20b40*/  LDGSTS.E [R196+0x4000], [R200.64], P0 ;  /* 0x04000000c8c47fae */ /* 0x0009e80008121846 */
[----:B-1----:R-:W2:Y:S04]  /*20b50*/  LDL.LU R212, [R1+0x2c0] ;  /* 0x0002c00001d47983 */ /* 0x002ea80000300800 */
[----:B------:R-:W-:Y:S01]  /*20b60*/  STL [R1+0xb58], R234 ;  /* 0x000b58ea01007387 */ /* 0x000fe20000100800 */
[----:B---3--:R-:W-:-:S03]  /*20b70*/  IADD3 R202, P1, R0, R179, RZ ;  /* 0x000000b300ca7210 */ /* 0x008fc60007f3e0ff */
[----:B------:R1:W-:Y:S01]  /*20b80*/  STL [R1+0xb5c], R216 ;  /* 0x000b5cd801007387 */ /* 0x0003e20000100800 */
[----:B----4-:R-:W-:Y:S01]  /*20b90*/  IADD3 R200, P2, R0, R175, RZ ;  /* 0x000000af00c87210 */ /* 0x010fe20007f5e0ff */
[--C-:B------:R-:W-:Y:S02]  /*20ba0*/  IMAD.X R203, R248, 0x1, R2.reuse, P1 ;  /* 0x00000001f8cb7824 */ /* 0x100fe400008e0602 */
[----:B------:R3:W-:Y:S04]  /*20bb0*/  LDGSTS.E [R196+0x4800], [R198.64], P0 ;  /* 0x04800000c6c47fae */ /* 0x0007e80008121846 */
[----:B-1----:R-:W4:Y:S04]  /*20bc0*/  LDL.LU R216, [R1+0x2b0] ;  /* 0x0002b00001d87983 */ /* 0x002f280000300800 */
[----:B------:R1:W-:Y:S01]  /*20bd0*/  STL [R1+0xb64], R238 ;  /* 0x000b64ee01007387 */ /* 0x0003e20000100800 */
[----:B---3--:R-:W-:Y:S01]  /*20be0*/  IADD3 R198, P1, R0, R171, RZ ;  /* 0x000000ab00c67210 */ /* 0x008fe20007f3e0ff */
[----:B------:R-:W-:-:S02]  /*20bf0*/  IMAD.X R201, R244, 0x1, R2, P2 ;  /* 0x00000001f4c97824 */ /* 0x000fc400010e0602 */
[----:B------:R3:W-:Y:S04]  /*20c00*/  LDGSTS.E [R196+0x5000], [R202.64], P0 ;  /* 0x05000000cac47fae */ /* 0x0007e80008121846 */
[----:B-1----:R-:W2:Y:S01]  /*20c10*/  LDL.LU R238, [R1+0x2a0] ;  /* 0x0002a00001ee7983 */ /* 0x002ea20000300800 */
[----:B------:R-:W-:-:S03]  /*20c20*/  IMAD.X R199, R184, 0x1, R2, P1 ;  /* 0x00000001b8c77824 */ /* 0x000fc600008e0602 */
[----:B------:R1:W-:Y:S01]  /*20c30*/  LDGSTS.E [R196+0x5800], [R200.64], P0 ;  /* 0x05800000c8c47fae */ /* 0x0003e20008121846 */
[----:B---3--:R-:W-:-:S03]  /*20c40*/  IADD3 R202, P2, R0, R167, RZ ;  /* 0x000000a700ca7210 */ /* 0x008fc60007f5e0ff */
[----:B------:R3:W-:Y:S02]  /*20c50*/  LDGSTS.E [R196+0x6000], [R198.64], P0 ;  /* 0x06000000c6c47fae */ /* 0x0007e40008121846 */
[----:B------:R-:W-:Y:S01]  /*20c60*/  IMAD.X R203, R180, 0x1, R2, P2 ;  /* 0x00000001b4cb7824 */ /* 0x000fe200010e0602 */
[----:B-1----:R-:W-:-:S04]  /*20c70*/  IADD3 R200, P1, R0, R163, RZ ;  /* 0x000000a300c87210 */ /* 0x002fc80007f3e0ff */
[----:B------:R1:W-:Y:S01]  /*20c80*/  LDGSTS.E [R196+0x6800], [R202.64], P0 ;  /* 0x06800000cac47fae */ /* 0x0003e20008121846 */
[----:B---3--:R-:W-:Y:S01]  /*20c90*/  IADD3 R198, P2, R0, R159, RZ ;  /* 0x0000009f00c67210 */ /* 0x008fe20007f5e0ff */
[----:B------:R-:W-:-:S04]  /*20ca0*/  IMAD.X R201, R176, 0x1, R2, P1 ;  /* 0x00000001b0c97824 */ /* 0x000fc800008e0602 */
[----:B------:R-:W-:Y:S01]  /*20cb0*/  IMAD.X R199, R172, 0x1, R2, P2 ;  /* 0x00000001acc77824 */ /* 0x000fe200010e0602 */
[----:B------:R3:W-:Y:S01]  /*20cc0*/  LDGSTS.E [R196+0x7000], [R200.64], P0 ;  /* 0x07000000c8c47fae */ /* 0x0007e20008121846 */
[----:B-1----:R-:W-:-:S03]  /*20cd0*/  IADD3 R202, P1, R0, R155, RZ ;  /* 0x0000009b00ca7210 */ /* 0x002fc60007f3e0ff */
[----:B------:R1:W-:Y:S02]  /*20ce0*/  LDGSTS.E [R196+0x7800], [R198.64], P0 ;  /* 0x07800000c6c47fae */ /* 0x0003e40008121846 */
[----:B------:R-:W-:Y:S01]  /*20cf0*/  IMAD.X R203, R168, 0x1, R2, P1 ;  /* 0x00000001a8cb7824 */ /* 0x000fe200008e0602 */
[----:B---3--:R-:W-:-:S04]  /*20d00*/  IADD3 R200, P2, R0, R151, RZ ;  /* 0x0000009700c87210 */ /* 0x008fc80007f5e0ff */
[----:B------:R3:W-:Y:S01]  /*20d10*/  LDGSTS.E [R196+0x8000], [R202.64], P0 ;  /* 0x08000000cac47fae */ /* 0x0007e20008121846 */
[----:B-1----:R-:W-:Y:S01]  /*20d20*/  IADD3 R198, P1, R0, R147, RZ ;  /* 0x0000009300c67210 */ /* 0x002fe20007f3e0ff */
[----:B------:R-:W-:-:S04]  /*20d30*/  IMAD.X R201, R164, 0x1, R2, P2 ;  /* 0x00000001a4c97824 */ /* 0x000fc800010e0602 */
[----:B------:R-:W-:Y:S01]  /*20d40*/  IMAD.X R199, R160, 0x1, R2, P1 ;  /* 0x00000001a0c77824 */ /* 0x000fe200008e0602 */
        /* <DEDUP_REMOVED lines=110> */
[----:B------:R3:W-:Y:S01]  /*21430*/  LDGSTS.E [R196+0x1b000], [R198.64], P0 ;  /* 0x1b000000c6c47fae */ /* 0x0007e20008121846 */
[----:B------:R-:W-:Y:S01]  /*21440*/  LOP3.LUT R249, R245, 0xff, RZ, 0xc0, !PT ;  /* 0x000000fff5f97812 */ /* 0x000fe200078ec0ff */
[----:B------:R-:W-:Y:S01]  /*21450*/  IMAD.X R203, R16, 0x1, R2, P2 ;  /* 0x0000000110cb7824 */ /* 0x000fe200010e0602 */
[----:B-1----:R-:W-:-:S04]  /*21460*/  IADD3 R200, P1, R0, R188, RZ ;  /* 0x000000bc00c87210 */ /* 0x002fc80007f3e0ff */
[----:B------:R1:W-:Y:S01]  /*21470*/  LDGSTS.E [R196+0x1b800], [R202.64], P0 ;  /* 0x1b800000cac47fae */ /* 0x0003e20008121846 */
[----:B---3--:R-:W-:Y:S01]  /*21480*/  IADD3 R198, P2, R0, R193, RZ ;  /* 0x000000c100c67210 */ /* 0x008fe20007f5e0ff */
[--C-:B------:R-:W-:Y:S01]  /*21490*/  IMAD.X R201, R12, 0x1, R2.reuse, P1 ;  /* 0x000000010cc97824 */ /* 0x100fe200008e0602 */
[----:B------:R-:W-:Y:S01]  /*214a0*/  LOP3.LUT R245, R245, 0xc0, RZ, 0xc0, !PT ;  /* 0x000000c0f5f57812 */ /* 0x000fe200078ec0ff */
[----:B------:R-:W-:Y:S02]  /*214b0*/  IMAD.SHL.U32 R249, R249, 0x4, RZ ;  /* 0x00000004f9f97824 */ /* 0x000fe400078e00ff */
[----:B------:R-:W-:Y:S01]  /*214c0*/  IMAD.X R199, R8, 0x1, R2, P2 ;  /* 0x0000000108c77824 */ /* 0x000fe200010e0602 */
[----:B------:R-:W-:Y:S01]  /*214d0*/  SHF.R.U32.HI R245, RZ, 0x2, R245 ;  /* 0x00000002fff57819 */ /* 0x000fe200000116f5 */
[----:B------:R3:W-:Y:S01]  /*214e0*/  LDGSTS.E [R196+0x1c000], [R200.64], P0 ;  /* 0x1c000000c8c47fae */ /* 0x0007e20008121846 */
[----:B-1----:R-:W-:-:S03]  /*214f0*/  IADD3 R202, P1, R0, R206, RZ ;  /* 0x000000ce00ca7210 */ /* 0x002fc60007f3e0ff */
[----:B------:R1:W-:Y:S02]  /*21500*/  LDGSTS.E [R196+0x1c800], [R198.64], P0 ;  /* 0x1c800000c6c47fae */ /* 0x0003e40008121846 */
[----:B------:R-:W-:Y:S02]  /*21510*/  IMAD.X R203, R4, 0x1, R2, P1 ;  /* 0x0000000104cb7824 */ /* 0x000fe400008e0602 */
[----:B------:R-:W-:Y:S04]  /*21520*/  STL [R1+0xb68], R221 ;  /* 0x000b68dd01007387 */ /* 0x000fe80000100800 */
[----:B------:R-:W-:Y:S01]  /*21530*/  STL [R1+0xb6c], R250 ;  /* 0x000b6cfa01007387 */ /* 0x000fe20000100800 */
[----:B-1----:R-:W-:-:S03]  /*21540*/  IADD3 R198, P1, R0, R5, RZ ;  /* 0x0000000500c67210 */ /* 0x002fc60007f3e0ff */
[----:B------:R2:W-:Y:S01]  /*21550*/  LDGSTS.E [R196+0x1d000], [R202.64], P0 ;  /* 0x1d000000cac47fae */ /* 0x0005e20008121846 */
[----:B------:R-:W-:-:S03]  /*21560*/  LOP3.LUT R5, R249, R245, RZ, 0x3c, !PT ;  /* 0x000000f5f9057212 */ /* 0x000fc600078e3cff */
[----:B------:R1:W-:Y:S01]  /*21570*/  STL [R1+0xb70], R225 ;  /* 0x000b70e101007387 */ /* 0x0003e20000100800 */
[----:B------:R-:W-:-:S03]  /*21580*/  LOP3.LUT R5, R5, 0x40, RZ, 0x3c, !PT ;  /* 0x0000004005057812 */ /* 0x000fc600078e3cff */
[----:B------:R-:W2:Y:S02]  /*21590*/  LDL.LU R208, [R1+0x2d4] ;  /* 0x0002d40001d07983 */ /* 0x000ea40000300800 */
[----:B------:R-:W-:Y:S02]  /*215a0*/  IMAD R197, R3, 0x20000, R5 ;  /* 0x0002000003c57824 */ /* 0x000fe400078e0205 */
[----:B-1----:R-:W2:Y:S04]  /*215b0*/  LDL.LU R225, [R1+0x2e4] ;  /* 0x0002e40001e17983 */ /* 0x002ea80000300800 */
        /* <DEDUP_REMOVED lines=99> */
[----:B---3--:R-:W-:-:S03]  /*21bf0*/  IADD3 R200, P2, R0, R224, RZ ;  /* 0x000000e000c87210 */ /* 0x008fc60007f5e0ff */
[----:B------:R-:W3:Y:S04]  /*21c00*/  LDL.LU R173, [R1+0x5d8] ;  /* 0x0005d80001ad7983 */ /* 0x000ee80000300800 */
[----:B------:R-:W3:Y:S04]  /*21c10*/  LDL.LU R174, [R1+0x5a4] ;  /* 0x0005a40001ae7983 */ /* 0x000ee80000300800 */
[----:B------:R-:W3:Y:S04]  /*21c20*/  LDL.LU R177, [R1+0x5e8] ;  /* 0x0005e80001b17983 */ /* 0x000ee80000300800 */
[----:B------:R-:W3:Y:S04]  /*21c30*/  LDL.LU R178, [R1+0x5b4] ;  /* 0x0005b40001b27983 */ /* 0x000ee80000300800 */
[----:B------:R-:W3:Y:S01]  /*21c40*/  LDL.LU R181, [R1+0x5f8] ;  /* 0x0005f80001b57983 */ /* 0x000ee20000300800 */
[----:B------:R-:W-:-:S03]  /*21c50*/  IMAD.X R201, R189, 0x1, R2, P2 ;  /* 0x00000001bdc97824 */ /* 0x000fc600010e0602 */
[----:B------:R-:W3:Y:S01]  /*21c60*/  LDL.LU R182, [R1+0x5c4] ;  /* 0x0005c40001b67983 */ /* 0x000ee20000300800 */
[----:B--2---:R-:W-:-:S03]  /*21c70*/  IADD3 R202, P2, R0, R212, RZ ;  /* 0x000000d400ca7210 */ /* 0x004fc60007f5e0ff */
[----:B------:R-:W2:Y:S01]  /*21c80*/  LDL.LU R185, [R1+0x608] ;  /* 0x0006080001b97983 */ /* 0x000ea20000300800 */
[----:B------:R-:W-:-:S03]  /*21c90*/  IMAD.X R199, R194, 0x1, R2, P1 ;  /* 0x00000001c2c77824 */ /* 0x000fc600008e0602 */
[----:B------:R-:W2:Y:S04]  /*21ca0*/  LDL.LU R186, [R1+0x5d4] ;  /* 0x0005d40001ba7983 */ /* 0x000ea80000300800 */
[----:B------:R-:W2:Y:S04]  /*21cb0*/  LDL.LU R245, [R1+0x618] ;  /* 0x0006180001f57983 */ /* 0x000ea80000300800 */
[----:B------:R-:W3:Y:S04]  /*21cc0*/  LDL.LU R246, [R1+0x5e4] ;  /* 0x0005e40001f67983 */ /* 0x000ee80000300800 */
[----:B------:R-:W3:Y:S01]  /*21cd0*/  LDL.LU R249, [R1+0x628] ;  /* 0x0006280001f97983 */ /* 0x000ee20000300800 */
[----:B------:R-:W-:-:S03]  /*21ce0*/  IMAD.X R203, R207, 0x1, R2, P2 ;  /* 0x00000001cfcb7824 */ /* 0x000fc600010e0602 */
[----:B------:R4:W-:Y:S04]  /*21cf0*/  LDGSTS.E [R196+0x1d800], [R200.64], P0 ;  /* 0x1d800000c8c47fae */ /* 0x0009e80008121846 */
[----:B------:R-:W3:Y:S04]  /*21d00*/  LDL.LU R239, [R1+0x604] ;  /* 0x0006040001ef7983 */ /* 0x000ee80000300800 */
[----:B------:R1:W-:Y:S01]  /*21d10*/  LDGSTS.E [R196+0x1e000], [R198.64], P0 ;  /* 0x1e000000c6c47fae */ /* 0x0003e20008121846 */
[----:B----4-:R-:W-:-:S03]  /*21d20*/  IADD3 R200, P1, R0, R216, RZ ;  /* 0x000000d800c87210 */ /* 0x010fc60007f3e0ff */
[----:B------:R-:W4:Y:S04]  /*21d30*/  LDL.LU R235, [R1+0x614] ;  /* 0x0006140001eb7983 */ /* 0x000f280000300800 */
[----:B------:R-:W4:Y:S01]  /*21d40*/  LDL.LU R231, [R1+0x624] ;  /* 0x0006240001e77983 */ /* 0x000f220000300800 */
[----:B-1----:R-:W-:Y:S01]  /*21d50*/  IADD3 R198, P2, R0, R238, RZ ;  /* 0x000000ee00c67210 */ /* 0x002fe20007f5e0ff */
[--C-:B------:R-:W-:Y:S02]  /*21d60*/  IMAD.X R201, R217, 0x1, R2.reuse, P1 ;  /* 0x00000001d9c97824 */ /* 0x100fe400008e0602 */
[----:B------:R1:W-:Y:S02]  /*21d70*/  LDGSTS.E [R196+0x1e800], [R202.64], P0 ;  /* 0x1e800000cac47fae */ /* 0x0003e40008121846 */
[----:B------:R-:W-:-:S02]  /*21d80*/  IMAD.X R199, R215, 0x1, R2, P2 ;  /* 0x00000001d7c77824 */ /* 0x000fc400010e0602 */
[----:B------:R1:W-:Y:S04]  /*21d90*/  LDGSTS.E [R196+0x1f000], [R200.64], P0 ;  /* 0x1f000000c8c47fae */ /* 0x0003e80008121846 */
[----:B------:R1:W-:Y:S04]  /*21da0*/  LDGSTS.E [R196+0x1f800], [R198.64], P0 ;  /* 0x1f800000c6c47fae */ /* 0x0003e80008121846 */
[----:B-1----:R-:W4:Y:S01]  /*21db0*/  LDL.LU R196, [R1+0x5f4] ;  /* 0x0005f40001c47983 */ /* 0x002f220000300800 */
[C---:B------:R-:W-:Y:S02]  /*21dc0*/  IADD3 R202, P1, R0.reuse, R220, RZ ;  /* 0x000000dc00ca7210 */ /* 0x040fe40007f3e0ff */
[----:B------:R-:W-:-:S03]  /*21dd0*/  IADD3 R200, P2, R0, R223, RZ ;  /* 0x000000df00c87210 */ /* 0x000fc60007f5e0ff */
[--C-:B------:R-:W-:Y:S01]  /*21de0*/  IMAD.X R203, R210, 0x1, R2.reuse, P1 ;  /* 0x00000001d2cb7824 */ /* 0x100fe200008e0602 */
[----:B------:R-:W-:Y:S01]  /*21df0*/  IADD3 R198, P1, R0, R228, RZ ;  /* 0x000000e400c67210 */ /* 0x000fe20007f3e0ff */
[----:B------:R-:W-:-:S03]  /*21e00*/  IMAD.X R201, R211, 0x1, R2, P2 ;  /* 0x00000001d3c97824 */ /* 0x000fc600010e0602 */
[----:B------:R1:W-:Y:S01]  /*21e10*/  LDGSTS.E [R197+0x400], [R202.64], P0 ;  /* 0x00400000cac57fae */ /* 0x0003e20008121846 */
[----:B------:R-:W-:-:S03]  /*21e20*/  IMAD.X R199, R213, 0x1, R2, P1 ;  /* 0x00000001d5c77824 */ /* 0x000fc600008e0602 */
[----:B------:R1:W-:Y:S04]  /*21e30*/  LDGSTS.E [R197+0xc00], [R200.64], P0 ;  /* 0x00c00000c8c57fae */ /* 0x0003e80008121846 */
[----:B------:R1:W-:Y:S02]  /*21e40*/  LDGSTS.E [R197+0x1400], [R198.64], P0 ;  /* 0x01400000c6c57fae */ /* 0x0003e40008121846 */
[C---:B-1----:R-:W-:Y:S02]  /*21e50*/  IADD3 R202, P2, R0.reuse, R232, RZ ;  /* 0x000000e800ca7210 */ /* 0x042fe40007f5e0ff */
[----:B------:R-:W-:-:S03]  /*21e60*/  IADD3 R200, P1, R0, R236, RZ ;  /* 0x000000ec00c87210 */ /* 0x000fc60007f3e0ff */
[--C-:B------:R-:W-:Y:S01]  /*21e70*/  IMAD.X R203, R219, 0x1, R2.reuse, P2 ;  /* 0x00000001dbcb7824 */ /* 0x100fe200010e0602 */
[----:B------:R-:W-:Y:S01]  /*21e80*/  IADD3 R198, P2, R0, R252, RZ ;  /* 0x000000fc00c67210 */ /* 0x000fe20007f5e0ff */
[----:B------:R-:W-:-:S03]  /*21e90*/  IMAD.X R201, R222, 0x1, R2, P1 ;  /* 0x00000001dec97824 */ /* 0x000fc600008e0602 */
[----:B------:R3:W-:Y:S01]  /*21ea0*/  LDGSTS.E [R197+0x1c00], [R202.64], P0 ;  /* 0x01c00000cac57fae */ /* 0x0007e20008121846 */
[----:B------:R-:W-:-:S03]  /*21eb0*/  IMAD.X R199, R227, 0x1, R2, P2 ;  /* 0x00000001e3c77824 */ /* 0x000fc600010e0602 */
[----:B------:R2:W-:Y:S04]  /*21ec0*/  LDGSTS.E [R197+0x2400], [R200.64], P0 ;  /* 0x02400000c8c57fae */ /* 0x0005e80008121846 */
[----:B------:R1:W-:Y:S01]  /*21ed0*/  LDGSTS.E [R197+0x2c00], [R198.64], P0 ;  /* 0x02c00000c6c57fae */ /* 0x0003e20008121846 */
[C---:B--2---:R-:W-:Y:S02]  /*21ee0*/  IADD3 R200, P2, R0.reuse, R245, RZ ;  /* 0x000000f500c87210 */ /* 0x044fe40007f5e0ff */
[----:B---3--:R-:W-:-:S03]  /*21ef0*/  IADD3 R202, P1, R0, R249, RZ ;  /* 0x000000f900ca7210 */ /* 0x008fc60007f3e0ff */
[--C-:B----4-:R-:W-:Y:S02]  /*21f00*/  IMAD.X R201, R235, 0x1, R2.reuse, P2 ;  /* 0x00000001ebc97824 */ /* 0x110fe400010e0602 */
[----:B------:R-:W-:Y:S01]  /*21f10*/  IMAD.X R203, R231, 0x1, R2, P1 ;  /* 0x00000001e7cb7824 */ /* 0x000fe200008e0602 */
[----:B-1----:R-:W-:-:S04]  /*21f20*/  IADD3 R198, P1, R0, R185, RZ ;  /* 0x000000b900c67210 */ /* 0x002fc80007f3e0ff */
[----:B------:R1:W-:Y:S01]  /*21f30*/  LDGSTS.E [R197+0x3400], [R202.64], P0 ;  /* 0x03400000cac57fae */ /* 0x0003e20008121846 */
[----:B------:R-:W-:-:S03]  /*21f40*/  IMAD.X R199, R239, 0x1, R2, P1 ;  /* 0x00000001efc77824 */ /* 0x000fc600008e0602 */
[----:B------:R2:W-:Y:S04]  /*21f50*/  LDGSTS.E [R197+0x3c00], [R200.64], P0 ;  /* 0x03c00000c8c57fae */ /* 0x0005e80008121846 */
[----:B------:R3:W-:Y:S01]  /*21f60*/  LDGSTS.E [R197+0x4400], [R198.64], P0 ;  /* 0x04400000c6c57fae */ /* 0x0007e20008121846 */
[C---:B-1----:R-:W-:Y:S02]  /*21f70*/  IADD3 R202, P2, R0.reuse, R181, RZ ;  /* 0x000000b500ca7210 */ /* 0x042fe40007f5e0ff */
[----:B--2---:R-:W-:-:S03]  /*21f80*/  IADD3 R200, P1, R0, R177, RZ ;  /* 0x000000b100c87210 */ /* 0x004fc60007f3e0ff */
[--C-:B------:R-:W-:Y:S01]  /*21f90*/  IMAD.X R203, R196, 0x1, R2.reuse, P2 ;  /* 0x00000001c4cb7824 */ /* 0x100fe200010e0602 */
[----:B---3--:R-:W-:Y:S01]  /*21fa0*/  IADD3 R198, P2, R0, R173, RZ ;  /* 0x000000ad00c67210 */ /* 0x008fe20007f5e0ff */
[----:B------:R-:W-:-:S03]  /*21fb0*/  IMAD.X R201, R246, 0x1, R2, P1 ;  /* 0x00000001f6c97824 */ /* 0x000fc600008e0602 */
        /* <DEDUP_REMOVED lines=149> */
[C---:B--2---:R-:W-:Y:S01]  /*22910*/  IADD3 R200, P2, R0.reuse, R234, RZ ;  /* 0x000000ea00c87210 */ /* 0x044fe20007f5e0ff */
[----:B------:R-:W-:Y:S01]  /*22920*/  IMAD.MOV.U32 R201, RZ, RZ, R208 ;  /* 0x000000ffffc97224 */ /* 0x000fe200078e00d0 */
[----:B------:R-:W-:Y:S01]  /*22930*/  IADD3 R208, P3, R0, R3, RZ ;  /* 0x0000000300d07210 */ /* 0x000fe20007f7e0ff */
[----:B------:R-:W-:-:S02]  /*22940*/  IMAD.X R203, R250, 0x1, R2, P1 ;  /* 0x00000001facb7824 */ /* 0x000fc400008e0602 */
[----:B---3--:R-:W-:Y:S02]  /*22950*/  IMAD.MOV.U32 R199, RZ, RZ, R201 ;  /* 0x000000ffffc77224 */ /* 0x008fe400078e00c9 */
[--C-:B------:R-:W-:Y:S01]  /*22960*/  IMAD.X R201, R205, 0x1, R2.reuse, P2 ;  /* 0x00000001cdc97824 */ /* 0x100fe200010e0602 */
[----:B------:R-:W-:Y:S01]  /*22970*/  IADD3 R198, P1, R0, R221, RZ ;  /* 0x000000dd00c67210 */ /* 0x000fe20007f3e0ff */
[----:B------:R-:W-:Y:S01]  /*22980*/  IMAD.X R209, R214, 0x1, R2, P3 ;  /* 0x00000001d6d17824 */ /* 0x000fe200018e0602 */
[----:B------:R1:W-:Y:S04]  /*22990*/  LDGSTS.E [R197+0x1e400], [R202.64], P0 ;  /* 0x1e400000cac57fae */ /* 0x0003e80008121846 */
[----:B------:R2:W-:Y:S04]  /*229a0*/  LDGSTS.E [R197+0x1ec00], [R200.64], P0 ;  /* 0x1ec00000c8c57fae */ /* 0x0005e80008121846 */
[----:B------:R3:W-:Y:S01]  /*229b0*/  LDGSTS.E [R197+0x1f400], [R208.64], P0 ;  /* 0x1f400000d0c57fae */ /* 0x0007e20008121846 */
[----:B-1----:R-:W-:-:S02]  /*229c0*/  IMAD.MOV.U32 R202, RZ, RZ, R199 ;  /* 0x000000ffffca7224 */ /* 0x002fc400078e00c7 */
[----:B------:R-:W-:Y:S02]  /*229d0*/  IMAD.X R199, R218, 0x1, R2, P1 ;  /* 0x00000001dac77824 */ /* 0x000fe400008e0602 */
[----:B------:R-:W-:Y:S02]  /*229e0*/  IMAD.MOV.U32 R203, RZ, RZ, R225 ;  /* 0x000000ffffcb7224 */ /* 0x000fe400078e00e1 */
[----:B------:R-:W4:Y:S01]  /*229f0*/  LDL.LU R225, [R1+0xb70] ;  /* 0x000b700001e17983 */ /* 0x000f220000300800 */
[----:B---3--:R-:W-:Y:S02]  /*22a00*/  IMAD.MOV.U32 R209, RZ, RZ, R218 ;  /* 0x000000ffffd17224 */ /* 0x008fe400078e00da */
[----:B------:R-:W-:Y:S01]  /*22a10*/  IMAD.MOV.U32 R218, RZ, RZ, c[0x0][0x18c] ;  /* 0x00006300ffda7624 */ /* 0x000fe200078e00ff */
[----:B------:R1:W-:Y:S03]  /*22a20*/  LDGSTS.E [R197+0x1fc00], [R198.64], P0 ;  /* 0x1fc00000c6c57fae */ /* 0x0003e60008121846 */
[----:B------:R-:W-:Y:S01]  /*22a30*/  IMAD.SHL.U32 R218, R218, 0x40, RZ ;  /* 0x00000040dada7824 */ /* 0x000fe200078e00ff */
[----:B------:R-:W-:Y:S01]  /*22a40*/  UIADD3 UR4, UR4, 0x1, URZ ;  /* 0x0000000104047890 */ /* 0x000fe2000fffe03f */
[----:B--2---:R-:W-:Y:S01]  /*22a50*/  IMAD.MOV.U32 R201, RZ, RZ, R250 ;  /* 0x000000ffffc97224 */ /* 0x004fe200078e00fa */
[----:B------:R-:W-:Y:S01]  /*22a60*/  UIADD3 UR5, UR5, -0x40, URZ ;  /* 0xffffffc005057890 */ /* 0x000fe2000fffe03f */
[----:B------:R-:W-:Y:S01]  /*22a70*/  IMAD.SHL.U32 R218, R218, 0x4, RZ ;  /* 0x00000004dada7824 */ /* 0x000fe200078e00ff */
[----:B------:R-:W2:Y:S04]  /*22a80*/  LDL.LU R250, [R1+0xb6c] ;  /* 0x000b6c0001fa7983 */ /* 0x000ea80000300800 */
[-C--:B------:R-:W-:Y:S01]  /*22a90*/  IADD3 R221, P4, R221, R218.reuse, RZ ;  /* 0x000000dadddd7210 */ /* 0x080fe20007f9e0ff */
[----:B------:R-:W3:Y:S01]  /*22aa0*/  LDL.LU R200, [R1+0x2d0] ;  /* 0x0002d00001c87983 */ /* 0x000ee20000300800 */
[----:B------:R-:W-:-:S02]  /*22ab0*/  IADD3 R238, P3, R238, R218, RZ ;  /* 0x000000daeeee7210 */ /* 0x000fc40007f7e0ff */
[-C--:B------:R-:W-:Y:S01]  /*22ac0*/  IADD3 R3, P2, R3, R218.reuse, RZ ;  /* 0x000000da03037210 */ /* 0x080fe20007f5e0ff */
[----:B------:R1:W-:Y:S04]  /*22ad0*/  STL [R1+0x298], R221 ;  /* 0x000298dd01007387 */ /* 0x0003e80000100800 */
[----:B------:R-:W0:Y:S04]  /*22ae0*/  LDGDEPBAR ;  /* 0x00000000000079af */ /* 0x000e280000000000 */
[----:B-1----:R-:W2:Y:S04]  /*22af0*/  LDL.LU R221, [R1+0xb68] ;  /* 0x000b680001dd7983 */ /* 0x002ea80000300800 */
[----:B------:R1:W-:Y:S04]  /*22b00*/  STL [R1+0x2a0], R238 ;  /* 0x0002a0ee01007387 */ /* 0x0003e80000100800 */
[----:B-1----:R-:W2:Y:S04]  /*22b10*/  LDL.LU R238, [R1+0xb64] ;  /* 0x000b640001ee7983 */ /* 0x002ea80000300800 */
[----:B------:R1:W-:Y:S04]  /*22b20*/  STL [R1+0x2a8], R3 ;  /* 0x0002a80301007387 */ /* 0x0003e80000100800 */
[----:B-1----:R-:W2:Y:S01]  /*22b30*/  LDL.LU R3, [R1+0xb60] ;  /* 0x000b600001037983 */ /* 0x002ea20000300800 */
[----:B------:R-:W-:-:S02]  /*22b40*/  IADD3 R216, P1, R216, R218, RZ ;  /* 0x000000dad8d87210 */ /* 0x000fc40007f3e0ff */
[-C--:B------:R-:W-:Y:S02]  /*22b50*/  IADD3 R234, P0, R234, R218.reuse, RZ ;  /* 0x000000daeaea7210 */ /* 0x080fe40007f1e0ff */
[-C--:B------:R-:W-:Y:S01]  /*22b60*/  IADD3 R212, P6, R212, R218.reuse, RZ ;  /* 0x000000dad4d47210 */ /* 0x080fe20007fde0ff */
[----:B------:R1:W-:Y:S01]  /*22b70*/  STL [R1+0x2b0], R216 ;  /* 0x0002b0d801007387 */ /* 0x0003e20000100800 */
[----:B------:R-:W-:-:S03]  /*22b80*/  IADD3 R230, P5, R230, R218, RZ ;  /* 0x000000dae6e67210 */ /* 0x000fc60007fbe0ff */
[----:B-1----:R-:W4:Y:S04]  /*22b90*/  LDL.LU R216, [R1+0xb5c] ;  /* 0x000b5c0001d87983 */ /* 0x002f280000300800 */
[----:B------:R1:W-:Y:S04]  /*22ba0*/  STL [R1+0x2b8], R234 ;  /* 0x0002b8ea01007387 */ /* 0x0003e80000100800 */
[----:B-1----:R-:W4:Y:S04]  /*22bb0*/  LDL.LU R234, [R1+0xb58] ;  /* 0x000b580001ea7983 */ /* 0x002f280000300800 */
[----:B------:R1:W-:Y:S04]  /*22bc0*/  STL [R1+0x2c0], R212 ;  /* 0x0002c0d401007387 */ /* 0x0003e80000100800 */
[----:B-1----:R-:W4:Y:S04]  /*22bd0*/  LDL.LU R212, [R1+0xb54] ;  /* 0x000b540001d47983 */ /* 0x002f280000300800 */
[----:B------:R1:W-:Y:S04]  /*22be0*/  STL [R1+0x2c8], R230 ;  /* 0x0002c8e601007387 */ /* 0x0003e80000100800 */
[----:B-1----:R-:W4:Y:S01]  /*22bf0*/  LDL.LU R230, [R1+0xb50] ;  /* 0x000b500001e67983 */ /* 0x002f220000300800 */
[----:B--2---:R-:W-:-:S02]  /*22c00*/  IMAD.X R215, R215, 0x1, R3, P3 ;  /* 0x00000001d7d77824 */ /* 0x004fc400018e0603 */
[--C-:B------:R-:W-:Y:S01]  /*22c10*/  IMAD.X R209, R209, 0x1, R3.reuse, P4 ;  /* 0x00000001d1d17824 */ /* 0x100fe200020e0603 */
[-C--:B---3--:R-:W-:Y:S02]  /*22c20*/  IADD3 R200, P4, R200, R218.reuse, RZ ;  /* 0x000000dac8c87210 */ /* 0x088fe40007f9e0ff */
[-C--:B------:R-:W-:Y:S01]  /*22c30*/  IADD3 R226, P3, R226, R218.reuse, RZ ;  /* 0x000000dae2e27210 */ /* 0x080fe20007f7e0ff */
[----:B------:R1:W-:Y:S01]  /*22c40*/  STL [R1+0x29c], R215 ;  /* 0x00029cd701007387 */ /* 0x0003e20000100800 */
[--C-:B------:R-:W-:Y:S01]  /*22c50*/  IMAD.X R214, R214, 0x1, R3.reuse, P2 ;  /* 0x00000001d6d67824 */ /* 0x100fe200010e0603 */
[----:B------:R-:W-:Y:S02]  /*22c60*/  IADD3 R224, P2, R224, R218, RZ ;  /* 0x000000dae0e07210 */ /* 0x000fe40007f5e0ff */
[----:B------:R-:W-:Y:S01]  /*22c70*/  STL [R1+0x294], R209 ;  /* 0x000294d101007387 */ /* 0x000fe20000100800 */
[----:B------:R-:W-:-:S03]  /*22c80*/  IMAD.X R217, R217, 0x1, R3, P1 ;  /* 0x00000001d9d97824 */ /* 0x000fc600008e0603 */
[----:B-1----:R-:W2:Y:S04]  /*22c90*/  LDL.LU R215, [R1+0xb4c] ;  /* 0x000b4c0001d77983 */ /* 0x002ea80000300800 */
[----:B------:R-:W-:Y:S01]  /*22ca0*/  STL [R1+0x2d0], R200 ;  /* 0x0002d0c801007387 */ /* 0x000fe20000100800 */
[----:B------:R-:W-:-:S03]  /*22cb0*/  IADD3 R204, P1, R204, R218, RZ ;  /* 0x000000dacccc7210 */ /* 0x000fc60007f3e0ff */
[----:B------:R1:W-:Y:S01]  /*22cc0*/  STL [R1+0x2d8], R226 ;  /* 0x0002d8e201007387 */ /* 0x0003e20000100800 */
[--C-:B------:R-:W-:Y:S01]  /*22cd0*/  IMAD.X R205, R205, 0x1, R3.reuse, P0 ;  /* 0x00000001cdcd7824 */ /* 0x100fe200000e0603 */
[-C--:B------:R-:W-:Y:S02]  /*22ce0*/  IADD3 R206, P0, R206, R218.reuse, RZ ;  /* 0x000000dacece7210 */ /* 0x080fe40007f1e0ff */
[----:B-1----:R-:W3:Y:S04]  /*22cf0*/  LDL.LU R226, [R1+0xb48] ;  /* 0x000b480001e27983 */ /* 0x002ee80000300800 */
[----:B------:R1:W-:Y:S01]  /*22d00*/  STL [R1+0x2a4], R214 ;  /* 0x0002a4d601007387 */ /* 0x0003e20000100800 */
[----:B------:R-:W-:Y:S01]  /*22d10*/  IMAD.X R207, R207, 0x1, R3, P6 ;  /* 0x00000001cfcf7824 */ /* 0x000fe200030e0603 */
[----:B------:R-:W-:-:S02]  /*22d20*/  IADD3 R192, P6, R192, R218, RZ ;  /* 0x000000dac0c07210 */ /* 0x000fc40007fde0ff */
[----:B-1----:R-:W2:Y:S04]  /*22d30*/  LDL.LU R214, [R1+0xb44] ;  /* 0x000b440001d67983 */ /* 0x002ea80000300800 */
[----:B------:R1:W-:Y:S01]  /*22d40*/  STL [R1+0x2e0], R224 ;  /* 0x0002e0e001007387 */ /* 0x0003e20000100800 */
[--C-:B------:R-:W-:Y:S01]  /*22d50*/  IMAD.X R201, R201, 0x1, R3.reuse, P5 ;  /* 0x00000001c9c97824 */ /* 0x100fe200028e0603 */
[----:B------:R-:W-:Y:S02]  /*22d60*/  IADD3 R193, P5, R193, R218, RZ ;  /* 0x000000dac1c17210 */ /* 0x000fe40007fbe0ff */
[----:B-1----:R-:W2:Y:S04]  /*22d70*/  LDL.LU R224, [R1+0xb40] ;  /* 0x000b400001e07983 */ /* 0x002ea80000300800 */
[----:B------:R1:W-:Y:S01]  /*22d80*/  STL [R1+0x2ac], R217 ;  /* 0x0002acd901007387 */ /* 0x0003e20000100800 */
[----:B------:R-:W-:-:S03]  /*22d90*/  IMAD.X R194, R194, 0x1, R3, P4 ;  /* 0x00000001c2c27824 */ /* 0x000fc600020e0603 */
[----:B-1----:R-:W2:Y:S04]  /*22da0*/  LDL.LU R217, [R1+0xb3c] ;  /* 0x000b3c0001d97983 */ /* 0x002ea80000300800 */
[----:B------:R1:W-:Y:S01]  /*22db0*/  STL [R1+0x2e8], R204 ;  /* 0x0002e8cc01007387 */ /* 0x0003e20000100800 */
[----:B------:R-:W-:-:S03]  /*22dc0*/  IADD3 R195, P4, R195, R218, RZ ;  /* 0x000000dac3c37210 */ /* 0x000fc60007f9e0ff */
[----:B-1----:R1:W5:Y:S04]  /*22dd0*/  LDL.LU R204, [R1+0xb38] ;  /* 0x000b380001cc7983 */ /* 0x0023680000300800 */
[----:B------:R1:W-:Y:S01]  /*22de0*/  STL [R1+0x2b4], R205 ;  /* 0x0002b4cd01007387 */ /* 0x0003e20000100800 */
[----:B------:R-:W-:-:S03]  /*22df0*/  IMAD.X R202, R202, 0x1, R3, P3 ;  /* 0x00000001caca7824 */ /* 0x000fc600018e0603 */
[----:B-1----:R1:W5:Y:S04]  /*22e00*/  LDL.LU R205, [R1+0xb34] ;  /* 0x000b340001cd7983 */ /* 0x0023680000300800 */
        /* <DEDUP_REMOVED lines=10> */
[--C-:B------:R-:W-:Y:S01]  /*22eb0*/  IMAD.X R203, R203, 0x1, R3.reuse, P1 ;  /* 0x00000001cbcb7824 */ /* 0x100fe200008e0603 */
[----:B------:R-:W-:Y:S02]  /*22ec0*/  IADD3 R191, P1, R191, R218, RZ ;  /* 0x000000dabfbf7210 */ /* 0x000fe40007f3e0ff */
[----:B-1----:R1:W5:Y:S04]  /*22ed0*/  LDL.LU R193, [R1+0xb24] ;  /* 0x000b240001c17983 */ /* 0x0023680000300800 */
[----:B------:R-:W-:Y:S04]  /*22ee0*/  STL [R1+0x2c4], R201 ;  /* 0x0002c4c901007387 */ /* 0x000fe80000100800 */
        /* <DEDUP_REMOVED lines=9> */
[----:B------:R-:W-:Y:S04]  /*22f80*/  STL [R1+0x2d4], R202 ;  /* 0x0002d4ca01007387 */ /* 0x000fe80000100800 */
        /* <DEDUP_REMOVED lines=9> */
[----:B------:R-:W-:Y:S04]  /*23020*/  STL [R1+0x2e4], R203 ;  /* 0x0002e4cb01007387 */ /* 0x000fe80000100800 */
[----:B------:R1:W-:Y:S01]  /*23030*/  STL [R1+0x2ec], R4 ;  /* 0x0002ec0401007387 */ /* 0x0003e20000100800 */
[----:B------:R-:W-:Y:S01]  /*23040*/  IMAD.X R10, R10, 0x1, R3, P4 ;  /* 0x000000010a0a7824 */ /* 0x000fe200020e0603 */
[----:B------:R-:W-:-:S02]  /*23050*/  IADD3 R11, P4, R11, R218, RZ ;  /* 0x000000da0b0b7210 */ /* 0x000fc40007f9e0ff */
        /* <DEDUP_REMOVED lines=573> */
[-C--:B------:R-:W-:Y:S01]  /*25430*/  IADD3 R238, P6, R238, R218.reuse, RZ ;  /* 0x000000daeeee7210 */ /* 0x080fe20007fde0ff */
[--C-:B------:R-:W-:Y:S02]  /*25440*/  IMAD.X R237, R237, 0x1, R3.reuse, P5 ;  /* 0x00000001eded7824 */ /* 0x100fe400028e0603 */
[----:B-1----:R1:W5:Y:S04]  /*25450*/  LDL.LU R247, [R1+0x80c] ;  /* 0x00080c0001f77983 */ /* 0x0023680000300800 */
[----:B------:R1:W-:Y:S01]  /*25460*/  STL [R1+0x5ec], R248 ;  /* 0x0005ecf801007387 */ /* 0x0003e20000100800 */
[----:B------:R-:W-:Y:S01]  /*25470*/  IADD3 R236, P5, R236, R218, RZ ;  /* 0x000000daecec7210 */ /* 0x000fe20007fbe0ff */
[----:B------:R-:W-:-:S02]  /*25480*/  IMAD.X R235, R235, 0x1, R3, P4 ;  /* 0x00000001ebeb7824 */ /* 0x000fc400020e0603 */
[----:B-1----:R1:W5:Y:S04]  /*25490*/  LDL.LU R248, [R1+0x808] ;  /* 0x0008080001f87983 */ /* 0x0023680000300800 */
[----:B------:R1:W-:Y:S01]  /*254a0*/  STL [R1+0x628], R249 ;  /* 0x000628f901007387 */ /* 0x0003e20000100800 */
[-C--:B----4-:R-:W-:Y:S01]  /*254b0*/  IADD3 R234, P4, R234, R218.reuse, RZ ;  /* 0x000000daeaea7210 */ /* 0x090fe20007f9e0ff */
[--C-:B------:R-:W-:Y:S02]  /*254c0*/  IMAD.X R233, R233, 0x1, R3.reuse, P3 ;  /* 0x00000001e9e97824 */ /* 0x100fe400018e0603 */
[----:B-1----:R1:W5:Y:S04]  /*254d0*/  LDL.LU R249, [R1+0x804] ;  /* 0x0008040001f97983 */ /* 0x0023680000300800 */
[----:B------:R4:W-:Y:S01]  /*254e0*/  STL [R1+0x630], R250 ;  /* 0x000630fa01007387 */ /* 0x0009e20000100800 */
[----:B------:R-:W-:Y:S01]  /*254f0*/  IADD3 R232, P3, R232, R218, RZ ;  /* 0x000000dae8e87210 */ /* 0x000fe20007f7e0ff */
[----:B------:R-:W-:-:S02]  /*25500*/  IMAD.X R231, R231, 0x1, R3, P2 ;  /* 0x00000001e7e77824 */ /* 0x000fc400010e0603 */
[----:B----4-:R1:W5:Y:S04]  /*25510*/  LDL.LU R250, [R1+0x800] ;  /* 0x0008000001fa7983 */ /* 0x0103680000300800 */
[----:B------:R-:W-:Y:S04]  /*25520*/  STL [R1+0x5f4], R196 ;  /* 0x0005f4c401007387 */ /* 0x000fe80000100800 */
[----:B------:R4:W-:Y:S01]  /*25530*/  STL [R1+0x5fc], R251 ;  /* 0x0005fcfb01007387 */ /* 0x0009e20000100800 */
[----:B------:R-:W-:Y:S01]  /*25540*/  IADD3 R230, P2, R230, R218, RZ ;  /* 0x000000dae6e67210 */ /* 0x000fe20007f5e0ff */
[----:B------:R-:W-:-:S02]  /*25550*/  IMAD.X R229, R229, 0x1, R3, P1 ;  /* 0x00000001e5e57824 */ /* 0x000fc400008e0603 */
[----:B----4-:R1:W5:Y:S04]  /*25560*/  LDL.LU R251, [R1+0x7fc] ;  /* 0x0007fc0001fb7983 */ /* 0x0103680000300800 */
[----:B------:R-:W-:Y:S04]  /*25570*/  STL [R1+0x638], R252 ;  /* 0x000638fc01007387 */ /* 0x000fe80000100800 */
[----:B------:R4:W-:Y:S04]  /*25580*/  STL [R1+0x604], R239 ;  /* 0x000604ef01007387 */ /* 0x0009e80000100800 */
[----:B------:R1:W-:Y:S04]  /*25590*/  STL [R1+0x640], R238 ;  /* 0x000640ee01007387 */ /* 0x0003e80000100800 */
[----:B------:R1:W-:Y:S01]  /*255a0*/  STL [R1+0x60c], R237 ;  /* 0x00060ced01007387 */ /* 0x0003e20000100800 */
[----:B------:R-:W-:-:S03]  /*255b0*/  IADD3 R228, P1, R228, R218, RZ ;  /* 0x000000dae4e47210 */ /* 0x000fc60007f3e0ff */
[----:B------:R1:W-:Y:S01]  /*255c0*/  STL [R1+0x648], R236 ;  /* 0x000648ec01007387 */ /* 0x0003e20000100800 */
[----:B------:R-:W-:-:S03]  /*255d0*/  IMAD.X R227, R227, 0x1, R3, P0 ;  /* 0x00000001e3e37824 */ /* 0x000fc600000e0603 */
[----:B------:R1:W-:Y:S01]  /*255e0*/  STL [R1+0x614], R235 ;  /* 0x000614eb01007387 */ /* 0x0003e20000100800 */
[----:B---3--:R-:W-:-:S03]  /*255f0*/  IADD3 R226, P0, R226, R218, RZ ;  /* 0x000000dae2e27210 */ /* 0x008fc60007f1e0ff */
[----:B------:R1:W-:Y:S01]  /*25600*/  STL [R1+0x650], R234 ;  /* 0x000650ea01007387 */ /* 0x0003e20000100800 */
[----:B------:R-:W-:-:S03]  /*25610*/  IMAD.X R225, R225, 0x1, R3, P6 ;  /* 0x00000001e1e17824 */ /* 0x000fc600030e0603 */
[----:B------:R1:W-:Y:S01]  /*25620*/  STL [R1+0x61c], R233 ;  /* 0x00061ce901007387 */ /* 0x0003e20000100800 */
[----:B------:R-:W-:-:S03]  /*25630*/  IADD3 R223, P6, R223, R218, RZ ;  /* 0x000000dadfdf7210 */ /* 0x000fc60007fde0ff */
[----:B------:R1:W-:Y:S01]  /*25640*/  STL [R1+0x658], R232 ;  /* 0x000658e801007387 */ /* 0x0003e20000100800 */
[----:B------:R-:W-:-:S03]  /*25650*/  IMAD.X R222, R222, 0x1, R3, P5 ;  /* 0x00000001dede7824 */ /* 0x000fc600028e0603 */
[----:B------:R1:W-:Y:S01]  /*25660*/  STL [R1+0x624], R231 ;  /* 0x000624e701007387 */ /* 0x0003e20000100800 */
[----:B----4-:R-:W-:-:S03]  /*25670*/  IMAD.MOV.U32 R239, RZ, RZ, 0x3f ;  /* 0x0000003fffef7424 */ /* 0x010fc600078e00ff */
[----:B------:R1:W-:Y:S01]  /*25680*/  STL [R1+0x660], R230 ;  /* 0x000660e601007387 */ /* 0x0003e20000100800 */
[----:B--2---:R-:W-:-:S03]  /*25690*/  IADD3 R224, P5, R224, R218, RZ ;  /* 0x000000dae0e07210 */ /* 0x004fc60007fbe0ff */
[----:B------:R1:W-:Y:S01]  /*256a0*/  STL [R1+0x62c], R229 ;  /* 0x00062ce501007387 */ /* 0x0003e20000100800 */
[----:B------:R-:W-:-:S03]  /*256b0*/  IMAD.X R221, R221, 0x1, R3, P4 ;  /* 0x00000001dddd7824 */ /* 0x000fc600020e0603 */
[----:B------:R1:W-:Y:S01]  /*256c0*/  STL [R1+0x668], R228 ;  /* 0x000668e401007387 */ /* 0x0003e20000100800 */
[----:B------:R-:W-:-:S03]  /*256d0*/  IADD3 R220, P4, R220, R218, RZ ;  /* 0x000000dadcdc7210 */ /* 0x000fc60007f9e0ff */
[----:B------:R1:W-:Y:S01]  /*256e0*/  STL [R1+0x634], R227 ;  /* 0x000634e301007387 */ /* 0x0003e20000100800 */
[----:B------:R-:W-:-:S03]  /*256f0*/  IMAD.X R219, R219, 0x1, R3, P3 ;  /* 0x00000001dbdb7824 */ /* 0x000fc600018e0603 */
[----:B------:R1:W-:Y:S01]  /*25700*/  STL [R1+0x670], R226 ;  /* 0x000670e201007387 */ /* 0x0003e20000100800 */
[----:B------:R-:W-:-:S03]  /*25710*/  IADD3 R217, P3, R217, R218, RZ ;  /* 0x000000dad9d97210 */ /* 0x000fc60007f7e0ff */
[----:B------:R1:W-:Y:S01]  /*25720*/  STL [R1+0x63c], R225 ;  /* 0x00063ce101007387 */ /* 0x0003e20000100800 */
[----:B------:R-:W-:Y:S01]  /*25730*/  IADD3 R239, R239, c[0x0][0x180], RZ ;  /* 0x00006000efef7a10 */ /* 0x000fe20007ffe0ff */
[--C-:B------:R-:W-:Y:S02]  /*25740*/  IMAD.X R216, R216, 0x1, R3.reuse, P2 ;  /* 0x00000001d8d87824 */ /* 0x100fe400010e0603 */
[----:B------:R1:W-:Y:S01]  /*25750*/  STL [R1+0x678], R223 ;  /* 0x000678df01007387 */ /* 0x0003e20000100800 */
[----:B------:R-:W-:-:S03]  /*25760*/  IMAD.X R213, R213, 0x1, R3, P1 ;  /* 0x00000001d5d57824 */ /* 0x000fc600008e0603 */
[----:B------:R1:W-:Y:S01]  /*25770*/  STL [R1+0x644], R222 ;  /* 0x000644de01007387 */ /* 0x0003e20000100800 */
[----:B------:R-:W-:-:S03]  /*25780*/  IMAD.X R212, R212, 0x1, R3, P0 ;  /* 0x00000001d4d47824 */ /* 0x000fc600000e0603 */
[----:B------:R1:W-:Y:S01]  /*25790*/  STL [R1+0x680], R224 ;  /* 0x000680e001007387 */ /* 0x0003e20000100800 */
[----:B------:R-:W-:-:S03]  /*257a0*/  IMAD.X R211, R211, 0x1, R3, P6 ;  /* 0x00000001d3d37824 */ /* 0x000fc600030e0603 */
[----:B------:R1:W-:Y:S01]  /*257b0*/  STL [R1+0x64c], R221 ;  /* 0x00064cdd01007387 */ /* 0x0003e20000100800 */
[----:B------:R-:W-:Y:S01]  /*257c0*/  SHF.R.S32.HI R196, RZ, 0x1f, R239 ;  /* 0x0000001fffc47819 */ /* 0x000fe200000114ef */
[--C-:B------:R-:W-:Y:S02]  /*257d0*/  IMAD.X R214, R214, 0x1, R3.reuse, P3 ;  /* 0x00000001d6d67824 */ /* 0x100fe400018e0603 */
[----:B------:R1:W-:Y:S01]  /*257e0*/  STL [R1+0x688], R220 ;  /* 0x000688dc01007387 */ /* 0x0003e20000100800 */
[----:B------:R-:W-:-:S03]  /*257f0*/  IMAD.X R215, R215, 0x1, R3, P5 ;  /* 0x00000001d7d77824 */ /* 0x000fc600028e0603 */
[----:B------:R1:W-:Y:S01]  /*25800*/  STL [R1+0x654], R219 ;  /* 0x000654db01007387 */ /* 0x0003e20000100800 */
[----:B------:R-:W-:-:S03]  /*25810*/  IMAD.X R210, R210, 0x1, R3, P4 ;  /* 0x00000001d2d27824 */ /* 0x000fc600020e0603 */
[----:B------:R1:W-:Y:S01]  /*25820*/  STL [R1+0x690], R217 ;  /* 0x000690d901007387 */ /* 0x0003e20000100800 */
[----:B------:R-:W-:-:S03]  /*25830*/  LEA.HI R196, R196, R239, RZ, 0x6 ;  /* 0x000000efc4c47211 */ /* 0x000fc600078f30ff */
[----:B------:R1:W-:Y:S04]  /*25840*/  STL [R1+0x65c], R216 ;  /* 0x00065cd801007387 */ /* 0x0003e80000100800 */
[----:B------:R1:W-:Y:S04]  /*25850*/  STL [R1+0x664], R213 ;  /* 0x000664d501007387 */ /* 0x0003e80000100800 */
[----:B------:R1:W-:Y:S04]  /*25860*/  STL [R1+0x66c], R212 ;  /* 0x00066cd401007387 */ /* 0x0003e80000100800 */
[----:B------:R1:W-:Y:S01]  /*25870*/  STL [R1+0x674], R211 ;  /* 0x000674d301007387 */ /* 0x0003e20000100800 */
[----:B------:R-:W-:-:S03]  /*25880*/  SHF.R.S32.HI R196, RZ, 0x6, R196 ;  /* 0x00000006ffc47819 */ /* 0x000fc600000114c4 */
[----:B------:R1:W-:Y:S04]  /*25890*/  STL [R1+0x68c], R214 ;  /* 0x00068cd601007387 */ /* 0x0003e80000100800 */
[----:B------:R1:W-:Y:S04]  /*258a0*/  STL [R1+0x67c], R215 ;  /* 0x00067cd701007387 */ /* 0x0003e80000100800 */
[----:B------:R1:W-:Y:S01]  /*258b0*/  STL [R1+0x684], R210 ;  /* 0x000684d201007387 */ /* 0x0003e20000100800 */
[----:B------:R-:W-:Y:S11]  /*258c0*/  ISETP.NE.U32.AND P2, PT, R196, UR4, PT ;  /* 0x00000004c4007c0c */ /* 0x000ff6000bf45070 */
[----:B------:R-:W-:Y:S02]  /*258d0*/  @!UPT UIADD3 URZ, URZ, URZ, URZ ;  /* 0x0000003f3f3ff290 */ /* 0x000fe4000fffe03f */
[----:B-1----:R-:W-:Y:S01]  /*258e0*/  @!P2 CALL.REL.NOINC `(.L_x_0) ;  /* 0x000000100000a944 */ /* 0x002fe20003c00000 */
[----:B------:R-:W-:Y:S05]  /*258f0*/  BRA `(.L_x_1) ;  /* 0xfffeedc000007947 */ /* 0x000fea000383ffff */
.L_x_0:
[----:B-1----:R-:W2:Y:S01]  /*25900*/  LDL R220, [R1+0x28c] ;  /* 0x00028c0001dc7983 */ /* 0x002ea20000100800 */
[----:B------:R-:W-:-:S04]  /*25910*/  DEPBAR.LE SB0, 0x0 ;  /* 0x000080000000791a */ /* 0x000fc80000000000 */
[----:B-----5:R-:W-:Y:S04]  /*25920*/  STL [R1+0x97c], R207 ;  /* 0x00097ccf01007387 */ /* 0x020fe80000100800 */
        /* <DEDUP_REMOVED lines=16> */
[----:B------:R-:W-:Y:S01]  /*25a30*/  BAR.SYNC.DEFER_BLOCKING 0x0 ;  /* 0x0000000000007b1d */ /* 0x000fe20000010000 */
[----:B------:R-:W-:-:S02]  /*25a40*/  IMAD.MOV.U32 R208, RZ, RZ, R180 ;  /* 0x000000ffffd07224 */ /* 0x000fc400078e00b4 */
        /* <DEDUP_REMOVED lines=14> */
[----:B------:R-:W4:Y:S01]  /*25b30*/  LDL.LU R76, [R1+0x1d0] ;  /* 0x0001d000014c7983 */ /* 0x000f220000300800 */
[----:B------:R-:W-:Y:S02]  /*25b40*/  IMAD.MOV.U32 R104, RZ, RZ, R119 ;  /* 0x000000ffff687224 */ /* 0x000fe400078e0077 */
[----:B------:R-:W-:Y:S02]  /*25b50*/  IMAD.MOV.U32 R114, RZ, RZ, R77 ;  /* 0x000000ffff727224 */ /* 0x000fe400078e004d */
[----:B------:R-:W-:Y:S01]  /*25b60*/  IMAD.MOV.U32 R118, RZ, RZ, R78 ;  /* 0x000000ffff767224 */ /* 0x000fe200078e004e */
[----:B------:R-:W4:Y:S01]  /*25b70*/  LDL.LU R77, [R1+0x100] ;  /* 0x00010000014d7983 */ /* 0x000f220000300800 */
[----:B------:R-:W-:-:S02]  /*25b80*/  IMAD.MOV.U32 R119, RZ, RZ, R74 ;  /* 0x000000ffff777224 */ /* 0x000fc400078e004a */
[----:B------:R-:W-:Y:S01]  /*25b90*/  IMAD.MOV.U32 R74, RZ, RZ, R79 ;  /* 0x000000ffff4a7224 */ /* 0x000fe200078e004f */
[----:B------:R-:W4:Y:S04]  /*25ba0*/  LDL.LU R78, [R1+0xf0] ;  /* 0x0000f000014e7983 */ /* 0x000f280000300800 */
[----:B------:R-:W4:Y:S04]  /*25bb0*/  LDL.LU R79, [R1+0xd0] ;  /* 0x0000d000014f7983 */ /* 0x000f280000300800 */
[----:B--2---:R1:W-:Y:S04]  /*25bc0*/  STS.128 [R220], R200 ;  /* 0x000000c8dc007388 */ /* 0x0043e80000000c00 */
[----:B---3--:R2:W-:Y:S01]  /*25bd0*/  STS.128 [R220+0x800], R196 ;  /* 0x000800c4dc007388 */ /* 0x0085e20000000c00 */
[----:B-1----:R-:W-:-:S02]  /*25be0*/  IMAD.MOV.U32 R200, RZ, RZ, R181 ;  /* 0x000000ffffc87224 */ /* 0x002fc400078e00b5 */
[----:B------:R-:W-:Y:S02]  /*25bf0*/  IMAD.MOV.U32 R201, RZ, RZ, R177 ;  /* 0x000000ffffc97224 */ /* 0x000fe400078e00b1 */
[----:B------:R-:W-:Y:S02]  /*25c00*/  IMAD.MOV.U32 R202, RZ, RZ, R173 ;  /* 0x000000ffffca7224 */ /* 0x000fe400078e00ad */
[----:B------:R-:W-:Y:S02]  /*25c10*/  IMAD.MOV.U32 R203, RZ, RZ, R169 ;  /* 0x000000ffffcb7224 */ /* 0x000fe400078e00a9 */
[----:B------:R-:W-:Y:S02]  /*25c20*/  IMAD.MOV.U32 R169, RZ, RZ, R179 ;  /* 0x000000ffffa97224 */ /* 0x000fe400078e00b3 */
[----:B------:R-:W-:Y:S02]  /*25c30*/  IMAD.MOV.U32 R173, RZ, RZ, R144 ;  /* 0x000000ffffad7224 */ /* 0x000fe400078e0090 */
[----:B------:R-:W-:-:S02]  /*25c40*/  IMAD.MOV.U32 R177, RZ, RZ, R145 ;  /* 0x000000ffffb17224 */ /* 0x000fc400078e0091 */
[----:B--2---:R-:W-:Y:S01]  /*25c50*/  IMAD.MOV.U32 R196, RZ, RZ, R182 ;  /* 0x000000ffffc47224 */ /* 0x004fe200078e00b6 */
[----:B----4-:R-:W-:Y:S01]  /*25c60*/  STS.128 [R220+0x80], R216 ;  /* 0x000080d8dc007388 */ /* 0x010fe20000000c00 */
[----:B------:R-:W-:Y:S02]  /*25c70*/  IMAD.MOV.U32 R197, RZ, RZ, R178 ;  /* 0x000000ffffc57224 */ /* 0x000fe400078e00b2 */
[----:B------:R-:W-:Y:S02]  /*25c80*/  IMAD.MOV.U32 R198, RZ, RZ, R174 ;  /* 0x000000ffffc67224 */ /* 0x000fe400078e00ae */
[----:B------:R-:W-:Y:S02]  /*25c90*/  IMAD.MOV.U32 R199, RZ, RZ, R170 ;  /* 0x000000ffffc77224 */ /* 0x000fe400078e00aa */
[----:B------:R-:W-:Y:S02]  /*25ca0*/  IMAD.MOV.U32 R170, RZ, RZ, R175 ;  /* 0x000000ffffaa7224 */ /* 0x000fe400078e00af */
[----:B------:R-:W-:-:S02]  /*25cb0*/  IMAD.MOV.U32 R174, RZ, RZ, R140 ;  /* 0x000000ffffae7224 */ /* 0x000fc400078e008c */
[----:B------:R-:W-:Y:S02]  /*25cc0*/  IMAD.MOV.U32 R175, RZ, RZ, R136 ;  /* 0x000000ffffaf7224 */ /* 0x000fe400078e0088 */
[----:B------:R-:W-:Y:S01]  /*25cd0*/  IMAD.MOV.U32 R178, RZ, RZ, R141 ;  /* 0x000000ffffb27224 */ /* 0x000fe200078e008d */
[----:B------:R-:W-:Y:S01]  /*25ce0*/  STS.128 [R220+0x880], R212 ;  /* 0x000880d4dc007388 */ /* 0x000fe20000000c00 */
[----:B------:R-:W-:Y:S02]  /*25cf0*/  IMAD.MOV.U32 R179, RZ, RZ, R137 ;  /* 0x000000ffffb37224 */ /* 0x000fe400078e0089 */
[----:B------:R-:W-:Y:S01]  /*25d00*/  IMAD.MOV.U32 R181, RZ, RZ, R146 ;  /* 0x000000ffffb57224 */ /* 0x000fe200078e0092 */
[----:B------:R-:W-:Y:S01]  /*25d10*/  STS.128 [R220+0x100], R208 ;  /* 0x000100d0dc007388 */ /* 0x000fe20000000c00 */
[----:B------:R-:W-:Y:S02]  /*25d20*/  IMAD.MOV.U32 R182, RZ, RZ, R142 ;  /* 0x000000ffffb67224 */ /* 0x000fe400078e008e */
[----:B------:R-:W-:Y:S01]  /*25d30*/  IMAD.MOV.U32 R136, RZ, RZ, R151 ;  /* 0x000000ffff887224 */ /* 0x000fe200078e0097 */
[----:B------:R-:W-:Y:S01]  /*25d40*/  STS.128 [R220+0x900], R200 ;  /* 0x000900c8dc007388 */ /* 0x000fe20000000c00 */
[----:B------:R-:W-:-:S02]  /*25d50*/  IMAD.MOV.U32 R137, RZ, RZ, R147 ;  /* 0x000000ffff897224 */ /* 0x000fc400078e0093 */
        /* <DEDUP_REMOVED lines=13> */
[----:B------:R-:W2:Y:S01]  /*25e30*/  LDL.LU R80, [R1+0x1d4] ;  /* 0x0001d40001507983 */ /* 0x000ea20000300800 */
[----:B------:R-:W-:Y:S02]  /*25e40*/  IMAD.MOV.U32 R113, RZ, RZ, R81 ;  /* 0x000000ffff717224 */ /* 0x000fe400078e0051 */
[----:B------:R-:W-:Y:S01]  /*25e50*/  IMAD.MOV.U32 R151, RZ, RZ, R106 ;  /* 0x000000ffff977224 */ /* 0x000fe200078e006a */
[----:B------:R-:W2:Y:S01]  /*25e60*/  LDL.LU R81, [R1+0x104] ;  /* 0x0001040001517983 */ /* 0x000ea20000300800 */
        /* <DEDUP_REMOVED lines=8> */
[----:B------:R-:W-:Y:S01]  /*25ef0*/  STS.128 [R220+0xa80], R136 ;  /* 0x000a8088dc007388 */ /* 0x000fe20000000c00 */
[----:B------:R-:W-:-:S03]  /*25f00*/  IMAD.MOV.U32 R111, RZ, RZ, R72 ;  /* 0x000000ffff6f7224 */ /* 0x000fc600078e0048 */
[----:B------:R-:W2:Y:S01]  /*25f10*/  LDL.LU R83, [R1+0xd4] ;  /* 0x0000d40001537983 */ /* 0x000ea20000300800 */
[----:B------:R-:W-:-:S03]  /*25f20*/  IMAD.MOV.U32 R116, RZ, RZ, R86 ;  /* 0x000000ffff747224 */ /* 0x000fc600078e0056 */
[----:B------:R-:W-:Y:S01]  /*25f30*/  STS.128 [R220+0x300], R140 ;  /* 0x0003008cdc007388 */ /* 0x000fe20000000c00 */
[----:B------:R-:W-:-:S03]  /*25f40*/  IMAD.MOV.U32 R72, RZ, RZ, R87 ;  /* 0x000000ffff487224 */ /* 0x000fc600078e0057 */
[----:B------:R-:W3:Y:S04]  /*25f50*/  LDL.LU R84, [R1+0x1d8] ;  /* 0x0001d80001547983 */ /* 0x000ee80000300800 */
[----:B------:R-:W-:Y:S04]  /*25f60*/  STS.128 [R220+0xb00], R144 ;  /* 0x000b0090dc007388 */ /* 0x000fe80000000c00 */
[----:B------:R-:W3:Y:S04]  /*25f70*/  LDL.LU R85, [R1+0x108] ;  /* 0x0001080001557983 */ /* 0x000ee80000300800 */
[----:B------:R-:W-:Y:S04]  /*25f80*/  STS.128 [R220+0x380], R148 ;  /* 0x00038094dc007388 */ /* 0x000fe80000000c00 */
[----:B------:R-:W3:Y:S04]  /*25f90*/  LDL.LU R86, [R1+0xf8] ;  /* 0x0000f80001567983 */ /* 0x000ee80000300800 */
[----:B------:R1:W-:Y:S04]  /*25fa0*/  STS.128 [R220+0xb80], R104 ;  /* 0x000b8068dc007388 */ /* 0x0003e80000000c00 */
[----:B------:R-:W3:Y:S04]  /*25fb0*/  LDL.LU R87, [R1+0xd8] ;  /* 0x0000d80001577983 */ /* 0x000ee80000300800 */
[----:B-1----:R-:W4:Y:S04]  /*25fc0*/  LDL.LU R104, [R1+0x1dc] ;  /* 0x0001dc0001687983 */ /* 0x002f280000300800 */
[----:B------:R-:W4:Y:S04]  /*25fd0*/  LDL.LU R105, [R1+0x10c] ;  /* 0x00010c0001697983 */ /* 0x000f280000300800 */
[----:B------:R-:W4:Y:S04]  /*25fe0*/  LDL.LU R106, [R1+0xfc] ;  /* 0x0000fc00016a7983 */ /* 0x000f280000300800 */
[----:B------:R-:W4:Y:S04]  /*25ff0*/  LDL.LU R107, [R1+0xdc] ;  /* 0x0000dc00016b7983 */ /* 0x000f280000300800 */
[----:B------:R-:W-:Y:S04]  /*26000*/  STS.128 [R220+0x400], R108 ;  /* 0x0004006cdc007388 */ /* 0x000fe80000000c00 */
[----:B------:R-:W-:Y:S04]  /*26010*/  STS.128 [R220+0xc00], R112 ;  /* 0x000c0070dc007388 */ /* 0x000fe80000000c00 */
[----:B------:R-:W-:Y:S04]  /*26020*/  STS.128 [R220+0x480], R116 ;  /* 0x00048074dc007388 */ /* 0x000fe80000000c00 */
[----:B------:R-:W1:Y:S04]  /*26030*/  S2R R222, SR_TID.X ;  /* 0x0000000000de7919 */ /* 0x000e680000002100 */
[----:B------:R1:W-:Y:S04]  /*26040*/  STS.128 [R220+0xc80], R72 ;  /* 0x000c8048dc007388 */ /* 0x0003e80000000c00 */
[----:B------:R1:W-:Y:S02]  /*26050*/  STS.128 [R220+0x500], R76 ;  /* 0x0005004cdc007388 */ /* 0x0003e40000000c00 */
[----:B-1----:R-:W-:-:S02]  /*26060*/  IMAD.MOV.U32 R72, RZ, RZ, R52 ;  /* 0x000000ffff487224 */ /* 0x002fc400078e0034 */
        /* <DEDUP_REMOVED lines=21> */
[C---:B------:R-:W-:Y:S01]  /*261c0*/  IMAD.SHL.U32 R108, R222.reuse, 0x4000, RZ ;  /* 0x00004000de6c7824 */ /* 0x040fe200078e00ff */
[----:B------:R-:W-:-:S04]  /*261d0*/  LOP3.LUT R221, R222, 0xff, RZ, 0xc0, !PT ;  /* 0x000000ffdedd7812 */ /* 0x000fc800078ec0ff */
[----:B------:R-:W-:-:S05]  /*261e0*/  LOP3.LUT R108, R108, 0x18000, RZ, 0xc0, !PT ;  /* 0x000180006c6c7812 */ /* 0x000fca00078ec0ff */
[----:B------:R-:W-:-:S05]  /*261f0*/  IMAD R108, R221, 0x10, R108 ;  /* 0x00000010dd6c7824 */ /* 0x000fca00078e026c */
[C---:B------:R-:W-:Y:S02]  /*26200*/  LOP3.LUT R3, R108.reuse, 0x20, RZ, 0x3c, !PT ;  /* 0x000000206c037812 */ /* 0x040fe400078e3cff */
[C---:B------:R-:W-:Y:S02]  /*26210*/  LOP3.LUT R2, R108.reuse, 0x40, RZ, 0x3c, !PT ;  /* 0x000000406c027812 */ /* 0x040fe400078e3cff */
[----:B------:R-:W-:Y:S01]  /*26220*/  LOP3.LUT R0, R108, 0x60, RZ, 0x3c, !PT ;  /* 0x000000606c007812 */ /* 0x000fe200078e3cff */
[----:B--2---:R1:W-:Y:S02]  /*26230*/  STS.128 [R220+0xd00], R80 ;  /* 0x000d0050dc007388 */ /* 0x0043e40000000c00 */
[----:B-1----:R-:W-:Y:S02]  /*26240*/  IMAD.MOV.U32 R80, RZ, RZ, R54 ;  /* 0x000000ffff507224 */ /* 0x002fe400078e0036 */
[----:B------:R-:W-:Y:S02]  /*26250*/  IMAD.MOV.U32 R81, RZ, RZ, R50 ;  /* 0x000000ffff517224 */ /* 0x000fe400078e0032 */
[----:B------:R-:W-:-:S02]  /*26260*/  IMAD.MOV.U32 R82, RZ, RZ, R46 ;  /* 0x000000ffff527224 */ /* 0x000fc400078e002e */
[----:B------:R-:W-:Y:S02]  /*26270*/  IMAD.MOV.U32 R83, RZ, RZ, R42 ;  /* 0x000000ffff537224 */ /* 0x000fe400078e002a */
[----:B------:R-:W-:Y:S02]  /*26280*/  IMAD.MOV.U32 R42, RZ, RZ, R47 ;  /* 0x000000ffff2a7224 */ /* 0x000fe400078e002f */
[----:B------:R-:W-:Y:S02]  /*26290*/  IMAD.MOV.U32 R46, RZ, RZ, R12 ;  /* 0x000000ffff2e7224 */ /* 0x000fe400078e000c */
[----:B------:R-:W-:Y:S01]  /*262a0*/  IMAD.MOV.U32 R47, RZ, RZ, R8 ;  /* 0x000000ffff2f7224 */ /* 0x000fe200078e0008 */
[----:B------:R-:W2:Y:S01]  /*262b0*/  LDL.LU R12, [R1+0x10] ;  /* 0x00001000010c7983 */ /* 0x000ea20000300800 */
[----:B------:R-:W-:-:S03]  /*262c0*/  IMAD.MOV.U32 R50, RZ, RZ, R13 ;  /* 0x000000ffff327224 */ /* 0x000fc600078e000d */
[----:B---3--:R-:W-:Y:S01]  /*262d0*/  STS.128 [R220+0x580], R84 ;  /* 0x00058054dc007388 */ /* 0x008fe20000000c00 */
[----:B------:R-:W-:-:S03]  /*262e0*/  IMAD.MOV.U32 R54, RZ, RZ, R14 ;  /* 0x000000ffff367224 */ /* 0x000fc600078e000e */
[----:B------:R-:W3:Y:S04]  /*262f0*/  LDL.LU R8, [R1+0x14] ;  /* 0x0000140001087983 */ /* 0x000ee80000300800 */
[----:B----4-:R-:W-:Y:S04]  /*26300*/  STS.128 [R220+0xd80], R104 ;  /* 0x000d8068dc007388 */ /* 0x010fe80000000c00 */
[----:B------:R-:W-:Y:S04]  /*26310*/  STS.128 [R220+0x600], R72 ;  /* 0x00060048dc007388 */ /* 0x000fe80000000c00 */
[----:B------:R-:W-:Y:S04]  /*26320*/  STS.128 [R220+0xe00], R76 ;  /* 0x000e004cdc007388 */ /* 0x000fe80000000c00 */
[----:B------:R-:W-:Y:S04]  /*26330*/  STS.128 [R220+0x680], R80 ;  /* 0x00068050dc007388 */ /* 0x000fe80000000c00 */
[----:B------:R-:W-:Y:S04]  /*26340*/  STS.128 [R220+0xe80], R40 ;  /* 0x000e8028dc007388 */ /* 0x000fe80000000c00 */
[----:B------:R-:W-:Y:S04]  /*26350*/  STS.128 [R220+0x700], R44 ;  /* 0x0007002cdc007388 */ /* 0x000fe80000000c00 */
[----:B------:R-:W-:Y:S04]  /*26360*/  STS.128 [R220+0xf00], R48 ;  /* 0x000f0030dc007388 */ /* 0x000fe80000000c00 */
[----:B------:R-:W-:Y:S04]  /*26370*/  STS.128 [R220+0x780], R52 ;  /* 0x00078034dc007388 */ /* 0x000fe80000000c00 */
[----:B------:R1:W-:Y:S04]  /*26380*/  STS.128 [R220+0xf80], R16 ;  /* 0x000f8010dc007388 */ /* 0x0003e80000000c00 */
[----:B------:R-:W-:Y:S06]  /*26390*/  BAR.SYNC.DEFER_BLOCKING 0x0 ;  /* 0x0000000000007b1d */ /* 0x000fec0000010000 */
[----:B-1----:R-:W4:Y:S04]  /*263a0*/  LDL.LU R16, [R1+0x18] ;  /* 0x0000180001107983 */ /* 0x002f280000300800 */
[----:B------:R-:W1:Y:S04]  /*263b0*/  LDS.128 R236, [R108+0x1000] ;  /* 0x001000006cec7984 */ /* 0x000e680000000c00 */
[----:B------:R-:W1:Y:S04]  /*263c0*/  LDS.128 R20, [R108] ;  /* 0x000000006c147984 */ /* 0x000e680000000c00 */
[----:B------:R-:W1:Y:S04]  /*263d0*/  LDS.128 R232, [R108+0x2000] ;  /* 0x002000006ce87984 */ /* 0x000e680000000c00 */
[----:B------:R-:W1:Y:S04]  /*263e0*/  LDS.128 R228, [R108+0x3000] ;  /* 0x003000006ce47984 */ /* 0x000e680000000c00 */
[----:B------:R-:W1:Y:S04]  /*263f0*/  LDS.128 R224, [R108+0x4000] ;  /* 0x004000006ce07984 */ /* 0x000e680000000c00 */
[----:B------:R-:W1:Y:S04]  /*26400*/  LDS.128 R220, [R108+0x5000] ;  /* 0x005000006cdc7984 */ /* 0x000e680000000c00 */
[----:B------:R-:W-:Y:S04]  /*26410*/  LDS.128 R40, [R108+0x7000] ;  /* 0x007000006c287984 */ /* 0x000fe80000000c00 */
[----:B------:R-:W-:Y:S04]  /*26420*/  LDS.128 R44, [R3] ;  /* 0x00000000032c7984 */ /* 0x000fe80000000c00 */
[----:B------:R-:W-:Y:S04]  /*26430*/  LDS.128 R48, [R3+0x1000] ;  /* 0x0010000003307984 */ /* 0x000fe80000000c00 */
[----:B------:R-:W-:Y:S04]  /*26440*/  LDS.128 R52, [R3+0x2000] ;  /* 0x0020000003347984 */ /* 0x000fe80000000c00 */
[----:B-1----:R-:W-:Y:S04]  /*26450*/  STL [R1+0x978], R236 ;  /* 0x000978ec01007387 */ /* 0x002fe80000100800 */
[----:B------:R-:W-:Y:S04]  /*26460*/  STL.64 [R1], R20 ;  /* 0x0000001401007387 */ /* 0x000fe80000100a00 */
[----:B------:R-:W-:Y:S04]  /*26470*/  STL.64 [R1+0x8], R22 ;  /* 0x0000081601007387 */ /* 0x000fe80000100a00 */
[----:B------:R-:W1:Y:S04]  /*26480*/  LDS.128 R20, [R108+0x6000] ;  /* 0x006000006c147984 */ /* 0x000e680000000c00 */
[----:B------:R-:W1:Y:S04]  /*26490*/  LDS.128 R72, [R3+0x3000] ;  /* 0x0030000003487984 */ /* 0x000e680000000c00 */
[----:B------:R-:W1:Y:S04]  /*264a0*/  LDS.128 R76, [R3+0x4000] ;  /* 0x00400000034c7984 */ /* 0x000e680000000c00 */
[----:B------:R-:W1:Y:S04]  /*264b0*/  LDS.128 R80, [R3+0x5000] ;  /* 0x0050000003507984 */ /* 0x000e680000000c00 */
[----:B------:R-:W-:Y:S04]  /*264c0*/  STL [R1+0x960], R237 ;  /* 0x000960ed01007387 */ /* 0x000fe80000100800 */
[----:B------:R-:W1:Y:S04]  /*264d0*/  LDS.128 R84, [R3+0x6000] ;  /* 0x0060000003547984 */ /* 0x000e680000000c00 */
[----:B------:R-:W-:Y:S04]  /*264e0*/  STL [R1+0x8e4], R238 ;  /* 0x0008e4ee01007387 */ /* 0x000fe80000100800 */
[----:B------:R-:W-:Y:S04]  /*264f0*/  STL [R1+0x868], R239 ;  /* 0x000868ef01007387 */ /* 0x000fe80000100800 */
[----:B------:R-:W-:Y:S04]  /*26500*/  STL [R1+0x950], R233 ;  /* 0x000950e901007387 */ /* 0x000fe80000100800 */
[----:B------:R-:W1:Y:S04]  /*26510*/  LDS.128 R104, [R3+0x7000] ;  /* 0x0070000003687984 */ /* 0x000e680000000c00 */
[----:B------:R-:W-:Y:S04]  /*26520*/  STL [R1+0x8d4], R234 ;  /* 0x0008d4ea01007387 */ /* 0x000fe80000100800 */
[----:B------:R-:W-:Y:S04]  /*26530*/  STL [R1+0x858], R235 ;  /* 0x000858eb01007387 */ /* 0x000fe80000100800 */
[----:B------:R-:W-:Y:S04]  /*26540*/  STL [R1+0x940], R229 ;  /* 0x000940e501007387 */ /* 0x000fe80000100800 */
[----:B------:R-:W1:Y:S04]  /*26550*/  LDS.128 R108, [R2] ;  /* 0x00000000026c7984 */ /* 0x000e680000000c00 */
[----:B------:R-:W-:Y:S04]  /*26560*/  STL [R1+0x8c4], R230 ;  /* 0x0008c4e601007387 */ /* 0x000fe80000100800 */
[----:B------:R-:W-:Y:S04]  /*26570*/  STL [R1+0x848], R231 ;  /* 0x000848e701007387 */ /* 0x000fe80000100800 */
[----:B------:R-:W-:Y:S04]  /*26580*/  STL [R1+0x930], R225 ;  /* 0x000930e101007387 */ /* 0x000fe80000100800 */
[----:B------:R-:W2:Y:S04]  /*26590*/  LDS.128 R112, [R2+0x1000] ;  /* 0x0010000002707984 */ /* 0x000ea80000000c00 */
[----:B------:R-:W-:Y:S04]  /*265a0*/  STL [R1+0x8b4], R226 ;  /* 0x0008b4e201007387 */ /* 0x000fe80000100800 */
[----:B------:R-:W-:Y:S04]  /*265b0*/  STL [R1+0x838], R227 ;  /* 0x000838e301007387 */ /* 0x000fe80000100800 */
[----:B------:R-:W-:Y:S04]  /*265c0*/  STL [R1+0x920], R221 ;  /* 0x000920dd01007387 */ /* 0x000fe80000100800 */
[----:B------:R-:W2:Y:S04]  /*265d0*/  LDS.128 R116, [R2+0x2000] ;  /* 0x0020000002747984 */ /* 0x000ea80000000c00 */
[----:B------:R-:W-:Y:S04]  /*265e0*/  STL [R1+0x8a4], R222 ;  /* 0x0008a4de01007387 */ /* 0x000fe80000100800 */
[----:B------:R-:W-:Y:S04]  /*265f0*/  STL [R1+0x828], R223 ;  /* 0x000828df01007387 */ /* 0x000fe80000100800 */
[----:B-1----:R-:W-:Y:S04]  /*26600*/  STL [R1+0x910], R21 ;  /* 0x0009101501007387 */ /* 0x002fe80000100800 */
        /* <DEDUP_REMOVED lines=44> */
[----:B--2---:R-:W-:Y:S04]  /*268d0*/  STL [R1+0x958], R113 ;  /* 0x0009587101007387 */ /* 0x004fe80000100800 */
        /* <DEDUP_REMOVED lines=19> */
[----:B------:R-:W3:Y:S04]  /*26a10*/  LDL.LU R236, [R1+0x28c] ;  /* 0x00028c0001ec7983 */ /* 0x000ee80000300800 */
        /* <DEDUP_REMOVED lines=21> */
[----:B--2---:R-:W-:Y:S04]  /*26b70*/  STL [R1+0x904], R213 ;  /* 0x000904d501007387 */ /* 0x004fe80000100800 */
[----:B------:R-:W-:Y:S04]  /*26b80*/  STL [R1+0x888], R214 ;  /* 0x000888d601007387 */ /* 0x000fe80000100800 */
[----:B------:R-:W-:Y:S01]  /*26b90*/  STL [R1+0x810], R215 ;  /* 0x000810d701007387 */ /* 0x000fe20000100800 */
[----:B------:R-:W-:-:S03]  /*26ba0*/  IMAD.MOV.U32 R15, RZ, RZ, R184 ;  /* 0x000000ffff0f7224 */ /* 0x000fc600078e00b8 */
[----:B------:R-:W-:Y:S04]  /*26bb0*/  STL [R1+0x970], R216 ;  /* 0x000970d801007387 */ /* 0x000fe80000100800 */
[----:B------:R-:W-:Y:S04]  /*26bc0*/  STL [R1+0x8f4], R217 ;  /* 0x0008f4d901007387 */ /* 0x000fe80000100800 */
[----:B------:R-:W-:Y:S04]  /*26bd0*/  STL [R1+0x878], R218 ;  /* 0x000878da01007387 */ /* 0x000fe80000100800 */
[----:B------:R-:W-:Y:S04]  /*26be0*/  STL [R1+0x7fc], R219 ;  /* 0x0007fcdb01007387 */ /* 0x000fe80000100800 */
[----:B------:R-:W2:Y:S04]  /*26bf0*/  LDL.LU R184, [R1+0x1c] ;  /* 0x00001c0001b87983 */ /* 0x000ea80000300800 */
[----:B------:R-:W2:Y:S04]  /*26c00*/  LDL.LU R207, [R1+0x274] ;  /* 0x0002740001cf7983 */ /* 0x000ea80000300800 */
[----:B------:R-:W1:Y:S01]  /*26c10*/  S2R R252, SR_TID.X ;  /* 0x0000000000fc7919 */ /* 0x000e620000002100 */
[----:B------:R-:W-:-:S02]  /*26c20*/  IMAD.MOV.U32 R13, RZ, RZ, R248 ;  /* 0x000000ffff0d7224 */ /* 0x000fc400078e00f8 */
[----:B------:R-:W-:Y:S01]  /*26c30*/  IMAD.MOV.U32 R14, RZ, RZ, R244 ;  /* 0x000000ffff0e7224 */ /* 0x000fe200078e00f4 */
[----:B------:R-:W-:Y:S01]  /*26c40*/  BAR.SYNC.DEFER_BLOCKING 0x0 ;  /* 0x0000000000007b1d */ /* 0x000fe20000010000 */
        /* <DEDUP_REMOVED lines=8> */
[----:B---3--:R-:W-:Y:S04]  /*26cd0*/  STS.128 [R236], R12 ;  /* 0x0000000cec007388 */ /* 0x008fe80000000c00 */
[----:B------:R3:W-:Y:S04]  /*26ce0*/  STS.128 [R236+0x800], R8 ;  /* 0x00080008ec007388 */ /* 0x0007e80000000c00 */
[----:B----4-:R-:W-:Y:S01]  /*26cf0*/  STS.128 [R236+0x80], R16 ;  /* 0x00008010ec007388 */ /* 0x010fe20000000c00 */
[----:B---3--:R-:W-:-:S02]  /*26d00*/  IMAD.MOV.U32 R8, RZ, RZ, R164 ;  /* 0x000000ffff087224 */ /* 0x008fc400078e00a4 */
[----:B------:R-:W-:Y:S02]  /*26d10*/  IMAD.MOV.U32 R9, RZ, RZ, R160 ;  /* 0x000000ffff097224 */ /* 0x000fe400078e00a0 */
[----:B------:R-:W-:Y:S02]  /*26d20*/  IMAD.MOV.U32 R10, RZ, RZ, R156 ;  /* 0x000000ffff0a7224 */ /* 0x000fe400078e009c */
[----:B------:R-:W-:Y:S01]  /*26d30*/  IMAD.MOV.U32 R11, RZ, RZ, R152 ;  /* 0x000000ffff0b7224 */ /* 0x000fe200078e0098 */
[----:B--2---:R-:W-:Y:S04]  /*26d40*/  STS.128 [R236+0x880], R184 ;  /* 0x000880b8ec007388 */ /* 0x004fe80000000c00 */
[----:B------:R1:W-:Y:S02]  /*26d50*/  STS.128 [R236+0x100], R8 ;  /* 0x00010008ec007388 */ /* 0x0003e40000000c00 */
[----:B-1----:R-:W-:-:S04]  /*26d60*/  SHF.R.U32.HI R11, RZ, 0x7, R252 ;  /* 0x00000007ff0b7819 */ /* 0x002fc800000116fc */
[----:B------:R-:W-:-:S04]  /*26d70*/  SGXT.U32 R11, R11, 0x1 ;  /* 0x000000010b0b781a */ /* 0x000fc80000000000 */
[----:B------:R-:W-:-:S05]  /*26d80*/  LOP3.LUT R8, R207, 0x46, R11, 0xfe, !PT ;  /* 0x00000046cf087812 */ /* 0x000fca00078efe0b */
[----:B------:R1:W-:Y:S02]  /*26d90*/  STL [R1+0x1c], R8 ;  /* 0x00001c0801007387 */ /* 0x0003e40000100800 */
[----:B-1----:R-:W-:-:S05]  /*26da0*/  LOP3.LUT R8, R207, 0x84, R11, 0xfe, !PT ;  /* 0x00000084cf087812 */ /* 0x002fca00078efe0b */
[----:B------:R1:W-:Y:S02]  /*26db0*/  STL [R1+0xc8], R8 ;  /* 0x0000c80801007387 */ /* 0x0003e40000100800 */
[----:B-1----:R-:W-:-:S05]  /*26dc0*/  LOP3.LUT R8, R207, 0xc4, R11, 0xfe, !PT ;  /* 0x000000c4cf087812 */ /* 0x002fca00078efe0b */
[----:B------:R1:W-:Y:S01]  /*26dd0*/  STL [R1+0x148], R8 ;  /* 0x0001480801007387 */ /* 0x0003e20000100800 */
[C-C-:B------:R-:W-:Y:S02]  /*26de0*/  LOP3.LUT R10, R207.reuse, 0x106, R11.reuse, 0xfe, !PT ;  /* 0x00000106cf0a7812 */ /* 0x140fe400078efe0b */
[----:B-1----:R-:W-:-:S05]  /*26df0*/  LOP3.LUT R8, R207, 0x102, R11, 0xfe, !PT ;  /* 0x00000102cf087812 */ /* 0x002fca00078efe0b */
[----:B------:R1:W-:Y:S01]  /*26e00*/  STL [R1+0x1c4], R8 ;  /* 0x0001c40801007387 */ /* 0x0003e20000100800 */
[----:B------:R-:W-:-:S03]  /*26e10*/  LOP3.LUT R9, R207, 0x10a, R11, 0xfe, !PT ;  /* 0x0000010acf097812 */ /* 0x000fc600078efe0b */
[----:B------:R2:W-:Y:S01]  /*26e20*/  STL [R1+0x1cc], R10 ;  /* 0x0001cc0a01007387 */ /* 0x0005e20000100800 */
[C-C-:B-1----:R-:W-:Y:S02]  /*26e30*/  LOP3.LUT R8, R207.reuse, 0x108, R11.reuse, 0xfe, !PT ;  /* 0x00000108cf087812 */ /* 0x142fe400078efe0b */
[----:B--2---:R-:W-:-:S03]  /*26e40*/  LOP3.LUT R10, R207, 0x10c, R11, 0xfe, !PT ;  /* 0x0000010ccf0a7812 */ /* 0x004fc600078efe0b */
[----:B------:R1:W-:Y:S04]  /*26e50*/  STL [R1+0x1d0], R8 ;  /* 0x0001d00801007387 */ /* 0x0003e80000100800 */
[----:B------:R2:W-:Y:S01]  /*26e60*/  STL [R1+0x1d4], R9 ;  /* 0x0001d40901007387 */ /* 0x0005e20000100800 */
[----:B-1----:R-:W-:-:S03]  /*26e70*/  LOP3.LUT R8, R207, 0x10e, R11, 0xfe, !PT ;  /* 0x0000010ecf087812 */ /* 0x002fc600078efe0b */
[----:B------:R1:W-:Y:S01]  /*26e80*/  STL [R1+0x1d8], R10 ;  /* 0x0001d80a01007387 */ /* 0x0003e20000100800 */
[----:B--2---:R-:W-:-:S03]  /*26e90*/  LOP3.LUT R9, R207, 0x110, R11, 0xfe, !PT ;  /* 0x00000110cf097812 */ /* 0x004fc600078efe0b */
[----:B------:R2:W-:Y:S01]  /*26ea0*/  STL [R1+0x1dc], R8 ;  /* 0x0001dc0801007387 */ /* 0x0005e20000100800 */
[----:B-1----:R-:W-:-:S03]  /*26eb0*/  LOP3.LUT R10, R207, 0x112, R11, 0xfe, !PT ;  /* 0x00000112cf0a7812 */ /* 0x002fc600078efe0b */
[----:B------:R1:W-:Y:S01]  /*26ec0*/  STL [R1+0x1e0], R9 ;  /* 0x0001e00901007387 */ /* 0x0003e20000100800 */
[----:B--2---:R-:W-:-:S03]  /*26ed0*/  LOP3.LUT R8, R207, 0x114, R11, 0xfe, !PT ;  /* 0x00000114cf087812 */ /* 0x004fc600078efe0b */
[----:B------:R2:W-:Y:S04]  /*26ee0*/  STL [R1+0x1e4], R10 ;  /* 0x0001e40a01007387 */ /* 0x0005e80000100800 */
[----:B------:R3:W-:Y:S01]  /*26ef0*/  STL [R1+0x1e8], R8 ;  /* 0x0001e80801007387 */ /* 0x0007e20000100800 */
[C-C-:B-1----:R-:W-:Y:S02]  /*26f00*/  LOP3.LUT R9, R207.reuse, 0x116, R11.reuse, 0xfe, !PT ;  /* 0x00000116cf097812 */ /* 0x142fe400078efe0b */
[----:B--2---:R-:W-:-:S03]  /*26f10*/  LOP3.LUT R10, R207, 0x118, R11, 0xfe, !PT ;  /* 0x00000118cf0a7812 */ /* 0x004fc600078efe0b */
[----:B------:R1:W-:Y:S01]  /*26f20*/  STL [R1+0x1ec], R9 ;  /* 0x0001ec0901007387 */ /* 0x0003e20000100800 */
[----:B---3--:R-:W-:-:S03]  /*26f30*/  LOP3.LUT R8, R207, 0x11a, R11, 0xfe, !PT ;  /* 0x0000011acf087812 */ /* 0x008fc600078efe0b */
        /* <DEDUP_REMOVED lines=220> */
[----:B------:R-:W-:Y:S01]  /*27d00*/  STL [R1+0x3b4], R9 ;  /* 0x0003b40901007387 */ /* 0x000fe20000100800 */
[----:B---3--:R-:W-:-:S03]  /*27d10*/  LOP3.LUT R8, R207, 0x1f8, R11, 0xfe, !PT ;  /* 0x000001f8cf087812 */ /* 0x008fc600078efe0b */
[----:B------:R-:W-:Y:S04]  /*27d20*/  STL [R1+0x3b8], R10 ;  /* 0x0003b80a01007387 */ /* 0x000fe80000100800 */
[----:B------:R1:W-:Y:S02]  /*27d30*/  STL [R1+0x3bc], R8 ;  /* 0x0003bc0801007387 */ /* 0x0003e40000100800 */
[----:B-1----:R-:W-:Y:S02]  /*27d40*/  IMAD.MOV.U32 R8, RZ, RZ, R132 ;  /* 0x000000ffff087224 */ /* 0x002fe400078e0084 */
[----:B------:R-:W1:Y:S01]  /*27d50*/  S2R R132, SR_TID.X ;  /* 0x0000000000847919 */ /* 0x000e620000002100 */
[----:B------:R-:W-:Y:S02]  /*27d60*/  IMAD.MOV.U32 R12, RZ, RZ, R165 ;  /* 0x000000ffff0c7224 */ /* 0x000fe400078e00a5 */
[----:B------:R-:W-:-:S02]  /*27d70*/  IMAD.MOV.U32 R13, RZ, RZ, R161 ;  /* 0x000000ffff0d7224 */ /* 0x000fc400078e00a1 */
[----:B------:R-:W-:Y:S02]  /*27d80*/  IMAD.MOV.U32 R14, RZ, RZ, R157 ;  /* 0x000000ffff0e7224 */ /* 0x000fe400078e009d */
[----:B------:R-:W-:Y:S01]  /*27d90*/  IMAD.MOV.U32 R15, RZ, RZ, R153 ;  /* 0x000000ffff0f7224 */ /* 0x000fe200078e0099 */
[C-C-:B------:R-:W-:Y:S01]  /*27da0*/  LOP3.LUT R9, R207.reuse, 0x1fa, R11.reuse, 0xfe, !PT ;  /* 0x000001facf097812 */ /* 0x140fe200078efe0b */
[----:B------:R-:W-:Y:S02]  /*27db0*/  IMAD.MOV.U32 R16, RZ, RZ, R166 ;  /* 0x000000ffff107224 */ /* 0x000fe400078e00a6 */
[----:B------:R-:W-:Y:S02]  /*27dc0*/  IMAD.MOV.U32 R17, RZ, RZ, R162 ;  /* 0x000000ffff117224 */ /* 0x000fe400078e00a2 */
[----:B------:R-:W-:Y:S02]  /*27dd0*/  IMAD.MOV.U32 R18, RZ, RZ, R158 ;  /* 0x000000ffff127224 */ /* 0x000fe400078e009e */
[----:B------:R-:W-:Y:S01]  /*27de0*/  IMAD.MOV.U32 R19, RZ, RZ, R154 ;  /* 0x000000ffff137224 */ /* 0x000fe200078e009a */
[----:B------:R-:W-:Y:S01]  /*27df0*/  LOP3.LUT R10, R207, 0x1fc, R11, 0xfe, !PT ;  /* 0x000001fccf0a7812 */ /* 0x000fe200078efe0b */
[----:B------:R-:W-:-:S02]  /*27e00*/  IMAD.MOV.U32 R152, RZ, RZ, R167 ;  /* 0x000000ffff987224 */ /* 0x000fc400078e00a7 */
[----:B------:R-:W-:Y:S02]  /*27e10*/  IMAD.MOV.U32 R153, RZ, RZ, R163 ;  /* 0x000000ffff997224 */ /* 0x000fe400078e00a3 */
[----:B------:R-:W-:Y:S01]  /*27e20*/  IMAD.MOV.U32 R154, RZ, RZ, R159 ;  /* 0x000000ffff9a7224 */ /* 0x000fe200078e009f */
[----:B------:R-:W-:Y:S01]  /*27e30*/  STS.128 [R236+0x900], R12 ;  /* 0x0009000cec007388 */ /* 0x000fe20000000c00 */
[----:B------:R-:W-:-:S03]  /*27e40*/  LOP3.LUT R246, R207, R11, RZ, 0xfc, !PT ;  /* 0x0000000bcff67212 */ /* 0x000fc600078efcff */
[----:B------:R-:W-:Y:S01]  /*27e50*/  STS.128 [R236+0x180], R16 ;  /* 0x00018010ec007388 */ /* 0x000fe20000000c00 */
[C-C-:B------:R-:W-:Y:S02]  /*27e60*/  LOP3.LUT R0, R207.reuse, 0x2, R11.reuse, 0xfe, !PT ;  /* 0x00000002cf007812 */ /* 0x140fe400078efe0b */
[C-C-:B------:R-:W-:Y:S01]  /*27e70*/  LOP3.LUT R3, R207.reuse, 0xa, R11.reuse, 0xfe, !PT ;  /* 0x0000000acf037812 */ /* 0x140fe200078efe0b */
[----:B------:R-:W-:Y:S01]  /*27e80*/  STS.128 [R236+0x980], R152 ;  /* 0x00098098ec007388 */ /* 0x000fe20000000c00 */
[C-C-:B------:R-:W-:Y:S02]  /*27e90*/  LOP3.LUT R2, R207.reuse, 0xc, R11.reuse, 0xfe, !PT ;  /* 0x0000000ccf027812 */ /* 0x140fe400078efe0b */
[C-C-:B------:R-:W-:Y:S01]  /*27ea0*/  LOP3.LUT R156, R207.reuse, 0x10, R11.reuse, 0xfe, !PT ;  /* 0x00000010cf9c7812 */ /* 0x140fe200078efe0b */
[----:B------:R2:W-:Y:S01]  /*27eb0*/  STL [R1+0x3c0], R9 ;  /* 0x0003c00901007387 */ /* 0x0005e20000100800 */
[C-C-:B------:R-:W-:Y:S02]  /*27ec0*/  LOP3.LUT R157, R207.reuse, 0x12, R11.reuse, 0xfe, !PT ;  /* 0x00000012cf9d7812 */ /* 0x140fe400078efe0b */
[C-C-:B------:R-:W-:Y:S01]  /*27ed0*/  LOP3.LUT R158, R207.reuse, 0x14, R11.reuse, 0xfe, !PT ;  /* 0x00000014cf9e7812 */ /* 0x140fe200078efe0b */
[----:B------:R3:W-:Y:S01]  /*27ee0*/  STL [R1+0x3c4], R10 ;  /* 0x0003c40a01007387 */ /* 0x0007e20000100800 */
[----:B------:R-:W-:-:S02]  /*27ef0*/  LOP3.LUT R159, R207, 0x16, R11, 0xfe, !PT ;  /* 0x00000016cf9f7812 */ /* 0x000fc400078efe0b */
[C-C-:B------:R-:W-:Y:S02]  /*27f00*/  LOP3.LUT R160, R207.reuse, 0x18, R11.reuse, 0xfe, !PT ;  /* 0x00000018cfa07812 */ /* 0x140fe400078efe0b */
[C-C-:B------:R-:W-:Y:S01]  /*27f10*/  LOP3.LUT R161, R207.reuse, 0x1a, R11.reuse, 0xfe, !PT ;  /* 0x0000001acfa17812 */ /* 0x140fe200078efe0b */
[----:B--2---:R-:W-:Y:S01]  /*27f20*/  IMAD.MOV.U32 R9, RZ, RZ, R128 ;  /* 0x000000ffff097224 */ /* 0x004fe200078e0080 */
[C-C-:B------:R-:W-:Y:S02]  /*27f30*/  LOP3.LUT R162, R207.reuse, 0x1c, R11.reuse, 0xfe, !PT ;  /* 0x0000001ccfa27812 */ /* 0x140fe400078efe0b */
[C-C-:B------:R-:W-:Y:S01]  /*27f40*/  LOP3.LUT R154, R207.reuse, 0x4, R11.reuse, 0xfe, !PT ;  /* 0x00000004cf9a7812 */ /* 0x140fe200078efe0b */
[----:B---3--:R-:W-:Y:S01]  /*27f50*/  IMAD.MOV.U32 R10, RZ, RZ, R124 ;  /* 0x000000ffff0a7224 */ /* 0x008fe200078e007c */
[C-C-:B------:R-:W-:Y:S02]  /*27f60*/  LOP3.LUT R153, R207.reuse, 0x6, R11.reuse, 0xfe, !PT ;  /* 0x00000006cf997812 */ /* 0x140fe400078efe0b */
[----:B------:R-:W-:-:S02]  /*27f70*/  LOP3.LUT R152, R207, 0x8, R11, 0xfe, !PT ;  /* 0x00000008cf987812 */ /* 0x000fc400078efe0b */
[C-C-:B------:R-:W-:Y:S02]  /*27f80*/  LOP3.LUT R155, R207.reuse, 0xe, R11.reuse, 0xfe, !PT ;  /* 0x0000000ecf9b7812 */ /* 0x140fe400078efe0b */
[C-C-:B------:R-:W-:Y:S02]  /*27f90*/  LOP3.LUT R163, R207.reuse, 0x1e, R11.reuse, 0xfe, !PT ;  /* 0x0000001ecfa37812 */ /* 0x140fe400078efe0b */
[C-C-:B------:R-:W-:Y:S02]  /*27fa0*/  LOP3.LUT R164, R207.reuse, 0x20, R11.reuse, 0xfe, !PT ;  /* 0x00000020cfa47812 */ /* 0x140fe400078efe0b */
[C-C-:B------:R-:W-:Y:S02]  /*27fb0*/  LOP3.LUT R165, R207.reuse, 0x22, R11.reuse, 0xfe, !PT ;  /* 0x00000022cfa57812 */ /* 0x140fe400078efe0b */
        /* <DEDUP_REMOVED lines=108> */
[----:B------:R-:W-:Y:S01]  /*28680*/  LOP3.LUT R219, R207, 0x104, R11, 0xfe, !PT ;  /* 0x00000104cfdb7812 */ /* 0x000fe200078efe0b */
        /* <DEDUP_REMOVED lines=8> */
[----:B------:R-:W-:Y:S01]  /*28710*/  IMAD.MOV.U32 R19, RZ, RZ, R122 ;  /* 0x000000ffff137224 */ /* 0x000fe200078e007a */
[----:B-1----:R-:W-:Y:S01]  /*28720*/  SHF.R.U32.HI R132, RZ, 0x7, R132 ;  /* 0x00000007ff847819 */ /* 0x002fe20000011684 */
[----:B------:R-:W-:Y:S01]  /*28730*/  IMAD.MOV.U32 R120, RZ, RZ, R135 ;  /* 0x000000ffff787224 */ /* 0x000fe200078e0087 */
[----:B------:R1:W-:Y:S01]  /*28740*/  STS.128 [R236+0x200], R8 ;  /* 0x00020008ec007388 */ /* 0x0003e20000000c00 */
[----:B------:R-:W-:Y:S02]  /*28750*/  IMAD.MOV.U32 R121, RZ, RZ, R131 ;  /* 0x000000ffff797224 */ /* 0x000fe400078e0083 */
[----:B------:R-:W-:Y:S01]  /*28760*/  IMAD.MOV.U32 R122, RZ, RZ, R127 ;  /* 0x000000ffff7a7224 */ /* 0x000fe200078e007f */
[----:B------:R2:W-:Y:S01]  /*28770*/  STS.128 [R236+0xa00], R12 ;  /* 0x000a000cec007388 */ /* 0x0005e20000000c00 */
[----:B------:R-:W-:-:S03]  /*28780*/  SGXT.U32 R132, R132, 0x1 ;  /* 0x000000018484781a */ /* 0x000fc60000000000 */
[----:B------:R3:W-:Y:S01]  /*28790*/  STS.128 [R236+0x280], R16 ;  /* 0x00028010ec007388 */ /* 0x0007e20000000c00 */
[----:B------:R-:W-:-:S03]  /*287a0*/  LOP3.LUT R124, R207, 0x1fe, R132, 0xfe, !PT ;  /* 0x000001fecf7c7812 */ /* 0x000fc600078efe84 */
[----:B------:R-:W-:Y:S01]  /*287b0*/  STS.128 [R236+0xa80], R120 ;  /* 0x000a8078ec007388 */ /* 0x000fe20000000c00 */
[----:B-1----:R-:W-:-:S03]  /*287c0*/  IMAD.MOV.U32 R8, RZ, RZ, R100 ;  /* 0x000000ffff087224 */ /* 0x002fc600078e0064 */
[----:B------:R-:W4:Y:S01]  /*287d0*/  LDL.LU R207, [R1+0x97c] ;  /* 0x00097c0001cf7983 */ /* 0x000f220000300800 */
[----:B------:R-:W-:Y:S02]  /*287e0*/  IMAD.MOV.U32 R9, RZ, RZ, R96 ;  /* 0x000000ffff097224 */ /* 0x000fe400078e0060 */
[----:B------:R-:W-:Y:S02]  /*287f0*/  IMAD.MOV.U32 R10, RZ, RZ, R92 ;  /* 0x000000ffff0a7224 */ /* 0x000fe400078e005c */
[----:B------:R-:W-:Y:S02]  /*28800*/  IMAD.MOV.U32 R11, RZ, RZ, R88 ;  /* 0x000000ffff0b7224 */ /* 0x000fe400078e0058 */
[----:B--2---:R-:W-:Y:S02]  /*28810*/  IMAD.MOV.U32 R12, RZ, RZ, R101 ;  /* 0x000000ffff0c7224 */ /* 0x004fe400078e0065 */
[----:B------:R-:W-:Y:S02]  /*28820*/  IMAD.MOV.U32 R13, RZ, RZ, R97 ;  /* 0x000000ffff0d7224 */ /* 0x000fe400078e0061 */
[----:B------:R-:W-:-:S02]  /*28830*/  IMAD.MOV.U32 R14, RZ, RZ, R93 ;  /* 0x000000ffff0e7224 */ /* 0x000fc400078e005d */
[----:B------:R-:W-:Y:S02]  /*28840*/  IMAD.MOV.U32 R15, RZ, RZ, R89 ;  /* 0x000000ffff0f7224 */ /* 0x000fe400078e0059 */
[----:B---3--:R-:W-:Y:S02]  /*28850*/  IMAD.MOV.U32 R16, RZ, RZ, R102 ;  /* 0x000000ffff107224 */ /* 0x008fe400078e0066 */
[----:B------:R-:W-:Y:S02]  /*28860*/  IMAD.MOV.U32 R17, RZ, RZ, R98 ;  /* 0x000000ffff117224 */ /* 0x000fe400078e0062 */
[----:B------:R-:W-:Y:S02]  /*28870*/  IMAD.MOV.U32 R18, RZ, RZ, R94 ;  /* 0x000000ffff127224 */ /* 0x000fe400078e005e */
[----:B------:R-:W-:Y:S01]  /*28880*/  IMAD.MOV.U32 R19, RZ, RZ, R90 ;  /* 0x000000ffff137224 */ /* 0x000fe200078e005a */
[----:B------:R1:W-:Y:S04]  /*28890*/  STS.128 [R236+0x300], R8 ;  /* 0x00030008ec007388 */ /* 0x0003e80000000c00 */
[----:B------:R2:W-:Y:S01]  /*288a0*/  STS.128 [R236+0xb00], R12 ;  /* 0x000b000cec007388 */ /* 0x0005e20000000c00 */
[----:B------:R-:W-:-:S03]  /*288b0*/  IMAD.MOV.U32 R94, RZ, RZ, R60 ;  /* 0x000000ffff5e7224 */ /* 0x000fc600078e003c */
[----:B------:R3:W-:Y:S01]  /*288c0*/  STS.128 [R236+0x380], R16 ;  /* 0x00038010ec007388 */ /* 0x0007e20000000c00 */
[----:B-1----:R-:W-:Y:S02]  /*288d0*/  IMAD.MOV.U32 R10, RZ, RZ, R61 ;  /* 0x000000ffff0a7224 */ /* 0x002fe400078e003d */
[----:B--2---:R-:W-:Y:S01]  /*288e0*/  IMAD.MOV.U32 R14, RZ, RZ, R62 ;  /* 0x000000ffff0e7224 */ /* 0x004fe200078e003e */
[----:B---3--:R-:W2:Y:S04]  /*288f0*/  LDL.LU R16, [R1+0x80] ;  /* 0x0000800001107983 */ /* 0x008ea80000300800 */
[----:B------:R-:W2:Y:S04]  /*28900*/  LDL.LU R17, [R1+0x70] ;  /* 0x0000700001117983 */ /* 0x000ea80000300800 */
[----:B------:R-:W2:Y:S04]  /*28910*/  LDL.LU R18, [R1+0x60] ;  /* 0x0000600001127983 */ /* 0x000ea80000300800 */
[----:B------:R-:W3:Y:S04]  /*28920*/  LDL.LU R60, [R1+0x84] ;  /* 0x00008400013c7983 */ /* 0x000ee80000300800 */
[----:B------:R-:W3:Y:S04]  /*28930*/  LDL.LU R61, [R1+0x74] ;  /* 0x00007400013d7983 */ /* 0x000ee80000300800 */
[----:B------:R-:W3:Y:S01]  /*28940*/  LDL.LU R62, [R1+0x64] ;  /* 0x00006400013e7983 */ /* 0x000ee20000300800 */
        /* <DEDUP_REMOVED lines=10> */
[----:B------:R-:W-:-:S03]  /*289f0*/  IMAD.MOV.U32 R15, RZ, RZ, R58 ;  /* 0x000000ffff0f7224 */ /* 0x000fc600078e003a */
[----:B------:R-:W-:Y:S01]  /*28a00*/  STS.128 [R236+0x400], R92 ;  /* 0x0004005cec007388 */ /* 0x000fe20000000c00 */
[----:B------:R-:W-:-:S03]  /*28a10*/  IMAD.MOV.U32 R58, RZ, RZ, R63 ;  /* 0x000000ffff3a7224 */ /* 0x000fc600078e003f */
[----:B------:R1:W-:Y:S01]  /*28a20*/  STS.128 [R236+0xc00], R8 ;  /* 0x000c0008ec007388 */ /* 0x0003e20000000c00 */
[----:B------:R-:W-:Y:S02]  /*28a30*/  IMAD.MOV.U32 R19, RZ, RZ, R240 ;  /* 0x000000ffff137224 */ /* 0x000fe400078e00f0 */
[----:B------:R-:W-:Y:S01]  /*28a40*/  IMAD.MOV.U32 R63, RZ, RZ, R241 ;  /* 0x000000ffff3f7224 */ /* 0x000fe200078e00f1 */
[----:B-1----:R-:W4:Y:S01]  /*28a50*/  LDL.LU R8, [R1+0x88] ;  /* 0x0000880001087983 */ /* 0x002f220000300800 */
[----:B------:R-:W-:-:S03]  /*28a60*/  IMAD.MOV.U32 R11, RZ, RZ, R242 ;  /* 0x000000ffff0b7224 */ /* 0x000fc600078e00f2 */
[----:B------:R-:W4:Y:S04]  /*28a70*/  LDL.LU R9, [R1+0x78] ;  /* 0x0000780001097983 */ /* 0x000f280000300800 */
[----:B------:R-:W4:Y:S04]  /*28a80*/  LDL.LU R10, [R1+0x68] ;  /* 0x00006800010a7983 */ /* 0x000f280000300800 */
[----:B------:R-:W4:Y:S04]  /*28a90*/  LDL.LU R240, [R1+0x8c] ;  /* 0x00008c0001f07983 */ /* 0x000f280000300800 */
[----:B------:R-:W4:Y:S04]  /*28aa0*/  LDL.LU R241, [R1+0x7c] ;  /* 0x00007c0001f17983 */ /* 0x000f280000300800 */
[----:B------:R-:W4:Y:S01]  /*28ab0*/  LDL.LU R242, [R1+0x6c] ;  /* 0x00006c0001f27983 */ /* 0x000f220000300800 */
[----:B------:R-:W-:-:S02]  /*28ac0*/  IMAD.MOV.U32 R12, RZ, RZ, R70 ;  /* 0x000000ffff0c7224 */ /* 0x000fc400078e0046 */
[----:B------:R-:W-:Y:S02]  /*28ad0*/  IMAD.MOV.U32 R13, RZ, RZ, R66 ;  /* 0x000000ffff0d7224 */ /* 0x000fe400078e0042 */
[----:B------:R-:W-:Y:S02]  /*28ae0*/  IMAD.MOV.U32 R56, RZ, RZ, R71 ;  /* 0x000000ffff387224 */ /* 0x000fe400078e0047 */
[----:B------:R-:W-:Y:S01]  /*28af0*/  IMAD.MOV.U32 R57, RZ, RZ, R67 ;  /* 0x000000ffff397224 */ /* 0x000fe200078e0043 */
        /* <DEDUP_REMOVED lines=12> */
[----:B--2---:R-:W-:Y:S04]  /*28bc0*/  STS.128 [R236+0x500], R16 ;  /* 0x00050010ec007388 */ /* 0x004fe80000000c00 */
[----:B---3--:R1:W-:Y:S04]  /*28bd0*/  STS.128 [R236+0xd00], R60 ;  /* 0x000d003cec007388 */ /* 0x0083e80000000c00 */
[----:B-1----:R-:W2:Y:S01]  /*28be0*/  LDL.LU R60, [R1+0x774] ;  /* 0x00077400013c7983 */ /* 0x002ea20000300800 */
[----:B------:R-:W-:-:S02]  /*28bf0*/  IMAD.MOV.U32 R16, RZ, RZ, R37 ;  /* 0x000000ffff107224 */ /* 0x000fc400078e0025 */
[----:B------:R-:W-:Y:S01]  /*28c00*/  IMAD.MOV.U32 R17, RZ, RZ, R33 ;  /* 0x000000ffff117224 */ /* 0x000fe200078e0021 */
[----:B------:R-:W3:Y:S01]  /*28c10*/  LDL.LU R132, [R1] ;  /* 0x0000000001847983 */ /* 0x000ee20000300800 */
[----:B------:R-:W-:Y:S02]  /*28c20*/  IMAD.MOV.U32 R18, RZ, RZ, R29 ;  /* 0x000000ffff127224 */ /* 0x000fe400078e001d */
[----:B------:R-:W-:Y:S02]  /*28c30*/  IMAD.MOV.U32 R19, RZ, RZ, R25 ;  /* 0x000000ffff137224 */ /* 0x000fe400078e0019 */
[----:B------:R-:W-:Y:S01]  /*28c40*/  IMAD.MOV.U32 R25, RZ, RZ, R35 ;  /* 0x000000ffff197224 */ /* 0x000fe200078e0023 */
[----:B----4-:R1:W-:Y:S04]  /*28c50*/  STS.128 [R236+0x580], R8 ;  /* 0x00058008ec007388 */ /* 0x0103e80000000c00 */
[----:B------:R-:W-:Y:S01]  /*28c60*/  STS.128 [R236+0xd80], R240 ;  /* 0x000d80f0ec007388 */ /* 0x000fe20000000c00 */
[----:B-1----:R-:W-:-:S03]  /*28c70*/  IMAD.MOV.U32 R8, RZ, RZ, R4 ;  /* 0x000000ffff087224 */ /* 0x002fc600078e0004 */
[----:B------:R1:W-:Y:S01]  /*28c80*/  STS.128 [R236+0x600], R12 ;  /* 0x0006000cec007388 */ /* 0x0003e20000000c00 */
[----:B------:R-:W-:Y:S02]  /*28c90*/  IMAD.MOV.U32 R9, RZ, RZ, R188 ;  /* 0x000000ffff097224 */ /* 0x000fe400078e00bc */
[----:B------:R-:W-:Y:S02]  /*28ca0*/  IMAD.MOV.U32 R10, RZ, RZ, R192 ;  /* 0x000000ffff0a7224 */ /* 0x000fe400078e00c0 */
[----:B------:R-:W-:Y:S01]  /*28cb0*/  IMAD.MOV.U32 R11, RZ, RZ, R204 ;  /* 0x000000ffff0b7224 */ /* 0x000fe200078e00cc */
[----:B------:R-:W-:Y:S04]  /*28cc0*/  STS.128 [R236+0xe00], R16 ;  /* 0x000e0010ec007388 */ /* 0x000fe80000000c00 */
[----:B------:R-:W-:Y:S01]  /*28cd0*/  STS.128 [R236+0x680], R56 ;  /* 0x00068038ec007388 */ /* 0x000fe20000000c00 */
[----:B------:R-:W-:-:S03]  /*28ce0*/  IMAD.MOV.U32 R204, RZ, RZ, R7 ;  /* 0x000000ffffcc7224 */ /* 0x000fc600078e0007 */
[----:B------:R-:W-:Y:S01]  /*28cf0*/  STS.128 [R236+0xe80], R24 ;  /* 0x000e8018ec007388 */ /* 0x000fe20000000c00 */
[----:B-1----:R-:W-:Y:S02]  /*28d00*/  IMAD.MOV.U32 R12, RZ, RZ, R5 ;  /* 0x000000ffff0c7224 */ /* 0x002fe400078e0005 */
[----:B------:R-:W-:Y:S01]  /*28d10*/  IMAD.MOV.U32 R13, RZ, RZ, R189 ;  /* 0x000000ffff0d7224 */ /* 0x000fe200078e00bd */
[----:B------:R1:W-:Y:S01]  /*28d20*/  STS.128 [R236+0x700], R8 ;  /* 0x00070008ec007388 */ /* 0x0003e20000000c00 */
[----:B------:R-:W-:Y:S02]  /*28d30*/  IMAD.MOV.U32 R14, RZ, RZ, R193 ;  /* 0x000000ffff0e7224 */ /* 0x000fe400078e00c1 */
[----:B------:R-:W-:Y:S02]  /*28d40*/  IMAD.MOV.U32 R15, RZ, RZ, R205 ;  /* 0x000000ffff0f7224 */ /* 0x000fe400078e00cd */
[----:B------:R-:W-:-:S03]  /*28d50*/  IMAD.MOV.U32 R205, RZ, RZ, R191 ;  /* 0x000000ffffcd7224 */ /* 0x000fc600078e00bf */
[----:B------:R-:W-:Y:S01]  /*28d60*/  STS.128 [R236+0xf00], R12 ;  /* 0x000f000cec007388 */ /* 0x000fe20000000c00 */
[----:B-1----:R-:W-:Y:S02]  /*28d70*/  IMAD.MOV.U32 R8, RZ, RZ, R6 ;  /* 0x000000ffff087224 */ /* 0x002fe400078e0006 */
[----:B------:R-:W-:Y:S02]  /*28d80*/  IMAD.MOV.U32 R9, RZ, RZ, R190 ;  /* 0x000000ffff097224 */ /* 0x000fe400078e00be */
[----:B------:R-:W-:Y:S02]  /*28d90*/  IMAD.MOV.U32 R10, RZ, RZ, R194 ;  /* 0x000000ffff0a7224 */ /* 0x000fe400078e00c2 */
[----:B------:R-:W-:Y:S02]  /*28da0*/  IMAD.MOV.U32 R11, RZ, RZ, R206 ;  /* 0x000000ffff0b7224 */ /* 0x000fe400078e00ce */
[----:B------:R-:W-:-:S03]  /*28db0*/  IMAD.MOV.U32 R206, RZ, RZ, R195 ;  /* 0x000000ffffce7224 */ /* 0x000fc600078e00c3 */
[----:B------:R-:W-:Y:S04]  /*28dc0*/  STS.128 [R236+0x780], R8 ;  /* 0x00078008ec007388 */ /* 0x000fe80000000c00 */
[----:B------:R1:W-:Y:S04]  /*28dd0*/  STS.128 [R236+0xf80], R204 ;  /* 0x000f80ccec007388 */ /* 0x0003e80000000c00 */
[----:B-1----:R-:W4:Y:S01]  /*28de0*/  LDL.LU R236, [R1+0x978] ;  /* 0x0009780001ec7983 */ /* 0x002f220000300800 */
[----:B------:R-:W-:-:S03]  /*28df0*/  IMAD R13, R0, c[0x0][0x198], RZ ;  /* 0x00006600000d7a24 */ /* 0x000fc600078e02ff */
[----:B------:R-:W-:Y:S01]  /*28e00*/  BAR.SYNC.DEFER_BLOCKING 0x0 ;  /* 0x0000000000007b1d */ /* 0x000fe20000010000 */
[C---:B--2---:R-:W-:Y:S01]  /*28e10*/  ISETP.GE.AND P0, PT, R60.reuse, c[0x0][0x178], PT ;  /* 0x00005e003c007a0c */ /* 0x044fe20003f06270 */
[----:B------:R-:W-:-:S03]  /*28e20*/  IMAD R4, R60, c[0x0][0x194], RZ ;  /* 0x000065003c047a24 */ /* 0x000fc600078e02ff */
[C---:B------:R-:W-:Y:S01]  /*28e30*/  ISETP.LT.AND P3, PT, R246.reuse, c[0x0][0x17c], !P0 ;  /* 0x00005f00f6007a0c */ /* 0x040fe20004761270 */
[----:B------:R-:W-:Y:S01]  /*28e40*/  IMAD R246, R246, c[0x0][0x198], RZ ;  /* 0x00006600f6f67a24 */ /* 0x000fe200078e02ff */
[----:B------:R-:W-:Y:S02]  /*28e50*/  LEA R12, P4, R4, c[0x0][0x170], 0x2 ;  /* 0x00005c00040c7a11 */ /* 0x000fe400078810ff */
[----:B------:R-:W-:Y:S02]  /*28e60*/  ISETP.LT.AND P2, PT, R0, c[0x0][0x17c], !P0 ;  /* 0x00005f0000007a0c */ /* 0x000fe40004741270 */
[C---:B------:R-:W-:Y:S01]  /*28e70*/  ISETP.LT.AND P1, PT, R154.reuse, c[0x0][0x17c], !P0 ;  /* 0x00005f009a007a0c */ /* 0x040fe20004721270 */
[----:B------:R-:W-:Y:S01]  /*28e80*/  IMAD R154, R154, c[0x0][0x198], RZ ;  /* 0x000066009a9a7a24 */ /* 0x000fe200078e02ff */
[----:B------:R-:W-:Y:S02]  /*28e90*/  LEA.HI.X.SX32 R0, R4, c[0x0][0x174], 0x2, P4 ;  /* 0x00005d0004007a11 */ /* 0x000fe400020f16ff */
[----:B------:R-:W-:-:S02]  /*28ea0*/  LEA R4, P4, R246, R12, 0x2 ;  /* 0x0000000cf6047211 */ /* 0x000fc400078810ff */
[C---:B------:R-:W-:Y:S02]  /*28eb0*/  LEA R6, P5, R13.reuse, R12, 0x2 ;  /* 0x0000000c0d067211 */ /* 0x040fe400078a10ff */
[----:B------:R-:W-:Y:S02]  /*28ec0*/  LEA.HI.X.SX32 R5, R246, R0, 0x2, P4 ;  /* 0x00000000f6057211 */ /* 0x000fe400020f16ff */
[C---:B------:R-:W-:Y:S02]  /*28ed0*/  LEA R8, P4, R154.reuse, R12, 0x2 ;  /* 0x0000000c9a087211 */ /* 0x040fe400078810ff */
[-C--:B------:R-:W-:Y:S02]  /*28ee0*/  LEA.HI.X.SX32 R7, R13, R0.reuse, 0x2, P5 ;  /* 0x000000000d077211 */ /* 0x080fe400028f16ff */
[----:B------:R-:W-:Y:S02]  /*28ef0*/  LEA.HI.X.SX32 R9, R154, R0, 0x2, P4 ;  /* 0x000000009a097211 */ /* 0x000fe400020f16ff */
[C---:B------:R-:W-:Y:S01]  /*28f00*/  ISETP.LT.AND P4, PT, R153.reuse, c[0x0][0x17c], !P0 ;  /* 0x00005f0099007a0c */ /* 0x040fe20004781270 */
[----:B------:R-:W-:Y:S01]  /*28f10*/  IMAD R153, R153, c[0x0][0x198], RZ ;  /* 0x0000660099997a24 */ /* 0x000fe200078e02ff */
[----:B---3--:R1:W-:Y:S01]  /*28f20*/  @P3 STG.E [R4.64], R132 ;  /* 0x0000008404003986 */ /* 0x0083e2000c101906 */
[C---:B------:R-:W-:Y:S01]  /*28f30*/  ISETP.LT.AND P3, PT, R152.reuse, c[0x0][0x17c], !P0 ;  /* 0x00005f0098007a0c */ /* 0x040fe20004761270 */
[----:B------:R-:W-:-:S02]  /*28f40*/  IMAD R152, R152, c[0x0][0x198], RZ ;  /* 0x0000660098987a24 */ /* 0x000fc400078e02ff */
[----:B------:R2:W-:Y:S04]  /*28f50*/  @P2 STG.E [R6.64], R44 ;  /* 0x0000002c06002986 */ /* 0x0005e8000c101906 */
[----:B------:R3:W-:Y:S01]  /*28f60*/  @P1 STG.E [R8.64], R108 ;  /* 0x0000006c08001986 */ /* 0x0007e2000c101906 */
[C---:B------:R-:W-:Y:S01]  /*28f70*/  ISETP.LT.AND P1, PT, R3.reuse, c[0x0][0x17c], !P0 ;  /* 0x00005f0003007a0c */ /* 0x040fe20004721270 */
[----:B------:R-:W-:Y:S01]  /*28f80*/  IMAD R3, R3, c[0x0][0x198], RZ ;  /* 0x0000660003037a24 */ /* 0x000fe200078e02ff */
[----:B-1----:R-:W-:-:S04]  /*28f90*/  LEA R4, P2, R153, R12, 0x2 ;  /* 0x0000000c99047211 */ /* 0x002fc800078410ff */
[----:B------:R-:W-:Y:S02]  /*28fa0*/  LEA.HI.X.SX32 R5, R153, R0, 0x2, P2 ;  /* 0x0000000099057211 */ /* 0x000fe400010f16ff */
[-C--:B--2---:R-:W-:Y:S02]  /*28fb0*/  LEA R6, P5, R152, R12.reuse, 0x2 ;  /* 0x0000000c98067211 */ /* 0x084fe400078a10ff */
[C---:B------:R-:W-:Y:S01]  /*28fc0*/  ISETP.LT.AND P2, PT, R2.reuse, c[0x0][0x17c], !P0 ;  /* 0x00005f0002007a0c */ /* 0x040fe20004741270 */
[----:B---3--:R-:W-:Y:S01]  /*28fd0*/  IMAD R8, R2, c[0x0][0x198], RZ ;  /* 0x0000660002087a24 */ /* 0x008fe200078e02ff */
[C---:B------:R-:W-:Y:S01]  /*28fe0*/  LEA R2, P6, R3.reuse, R12, 0x2 ;  /* 0x0000000c03027211 */ /* 0x040fe200078c10ff */
[----:B------:R1:W-:Y:S01]  /*28ff0*/  @P4 STG.E [R4.64], R172 ;  /* 0x000000ac04004986 */ /* 0x0003e2000c101906 */
[-C--:B------:R-:W-:Y:S02]  /*29000*/  LEA.HI.X.SX32 R7, R152, R0.reuse, 0x2, P5 ;  /* 0x0000000098077211 */ /* 0x080fe400028f16ff */
[----:B------:R-:W-:-:S02]  /*29010*/  LEA.HI.X.SX32 R3, R3, R0, 0x2, P6 ;  /* 0x0000000003037211 */ /* 0x000fc400030f16ff */
[C---:B------:R-:W-:Y:S01]  /*29020*/  ISETP.LT.AND P5, PT, R155.reuse, c[0x0][0x17c], !P0 ;  /* 0x00005f009b007a0c */ /* 0x040fe200047a1270 */
[----:B------:R-:W-:Y:S01]  /*29030*/  IMAD R155, R155, c[0x0][0x198], RZ ;  /* 0x000066009b9b7a24 */ /* 0x000fe200078e02ff */
[----:B-1----:R-:W-:-:S04]  /*29040*/  LEA R4, P4, R8, R12, 0x2 ;  /* 0x0000000c08047211 */ /* 0x002fc800078810ff */
[----:B------:R-:W-:Y:S01]  /*29050*/  LEA.HI.X.SX32 R5, R8, R0, 0x2, P4 ;  /* 0x0000000008057211 */ /* 0x000fe200020f16ff */
[----:B----4-:R-:W-:Y:S04]  /*29060*/  @P3 STG.E [R6.64], R236 ;  /* 0x000000ec06003986 */ /* 0x010fe8000c101906 */
[----:B------:R1:W-:Y:S01]  /*29070*/  @P1 STG.E [R2.64], R48 ;  /* 0x0000003002001986 */ /* 0x0003e2000c101906 */
[C---:B------:R-:W-:Y:S01]  /*29080*/  ISETP.LT.AND P1, PT, R156.reuse, c[0x0][0x17c], !P0 ;  /* 0x00005f009c007a0c */ /* 0x040fe20004721270 */
[----:B------:R-:W-:Y:S02]  /*29090*/  IMAD R156, R156, c[0x0][0x198], RZ ;  /* 0x000066009c9c7a24 */ /* 0x000fe400078e02ff */
[----:B------:R2:W-:Y:S01]  /*290a0*/  @P2 STG.E [R4.64], R112 ;  /* 0x0000007004002986 */ /* 0x0005e2000c101906 */
[C---:B------:R-:W-:Y:S01]  /*290b0*/  ISETP.LT.AND P2, PT, R157.reuse, c[0x0][0x17c], !P0 ;  /* 0x00005f009d007a0c */ /* 0x040fe20004741270 */
[----:B------:R-:W-:Y:S01]  /*290c0*/  IMAD R157, R157, c[0x0][0x198], RZ ;  /* 0x000066009d9d7a24 */ /* 0x000fe200078e02ff */
[----:B-1----:R-:W-:-:S04]  /*290d0*/  LEA R2, P3, R155, R12, 0x2 ;  /* 0x0000000c9b027211 */ /* 0x002fc800078610ff */
[----:B------:R-:W-:Y:S02]  /*290e0*/  LEA.HI.X.SX32 R3, R155, R0, 0x2, P3 ;  /* 0x000000009b037211 */ /* 0x000fe400018f16ff */
[C---:B------:R-:W-:Y:S01]  /*290f0*/  ISETP.LT.AND P3, PT, R158.reuse, c[0x0][0x17c], !P0 ;  /* 0x00005f009e007a0c */ /* 0x040fe20004761270 */
[----:B------:R-:W-:Y:S01]  /*29100*/  IMAD R158, R158, c[0x0][0x198], RZ ;  /* 0x000066009e9e7a24 */ /* 0x000fe200078e02ff */
[-C--:B--2---:R-:W-:Y:S01]  /*29110*/  LEA R4, P4, R156, R12.reuse, 0x2 ;  /* 0x0000000c9c047211 */ /* 0x084fe200078810ff */
[----:B------:R1:W-:Y:S03]  /*29120*/  @P5 STG.E [R2.64], R176 ;  /* 0x000000b002005986 */ /* 0x0003e6000c101906 */
[----:B------:R-:W-:Y:S02]  /*29130*/  LEA R6, P5, R158, R12, 0x2 ;  /* 0x0000000c9e067211 */ /* 0x000fe400078a10ff */
[----:B------:R-:W-:-:S02]  /*29140*/  LEA.HI.X.SX32 R5, R156, R0, 0x2, P4 ;  /* 0x000000009c057211 */ /* 0x000fc400020f16ff */
[C---:B------:R-:W-:Y:S01]  /*29150*/  ISETP.LT.AND P4, PT, R159.reuse, c[0x0][0x17c], !P0 ;  /* 0x00005f009f007a0c */ /* 0x040fe20004781270 */
[----:B------:R-:W-:Y:S01]  /*29160*/  IMAD R159, R159, c[0x0][0x198], RZ ;  /* 0x000066009f9f7a24 */ /* 0x000fe200078e02ff */
[C---:B-1----:R-:W-:Y:S02]  /*29170*/  LEA R2, P6, R157.reuse, R12, 0x2 ;  /* 0x0000000c9d027211 */ /* 0x042fe400078c10ff */
[-C--:B------:R-:W-:Y:S02]  /*29180*/  LEA.HI.X.SX32 R7, R158, R0.reuse, 0x2, P5 ;  /* 0x000000009e077211 */ /* 0x080fe400028f16ff */
[----:B------:R-:W-:Y:S01]  /*29190*/  LEA.HI.X.SX32 R3, R157, R0, 0x2, P6 ;  /* 0x000000009d037211 */ /* 0x000fe200030f16ff */
[----:B------:R1:W-:Y:S01]  /*291a0*/  @P1 STG.E [R4.64], R232 ;  /* 0x000000e804001986 */ /* 0x0003e2000c101906 */
[C---:B------:R-:W-:Y:S01]  /*291b0*/  ISETP.LT.AND P5, PT, R160.reuse, c[0x0][0x17c], !P0 ;  /* 0x00005f00a0007a0c */ /* 0x040fe200047a1270 */
[----:B------:R-:W-:Y:S02]  /*291c0*/  IMAD R160, R160, c[0x0][0x198], RZ ;  /* 0x00006600a0a07a24 */ /* 0x000fe400078e02ff */
[----:B------:R2:W-:Y:S04]  /*291d0*/  @P2 STG.E [R2.64], R52 ;  /* 0x0000003402002986 */ /* 0x0005e8000c101906 */
[----:B------:R3:W-:Y:S01]  /*291e0*/  @P3 STG.E [R6.64], R116 ;  /* 0x0000007406003986 */ /* 0x0007e2000c101906 */
[----:B-1----:R-:W-:-:S02]  /*291f0*/  LEA R4, P1, R159, R12, 0x2 ;  /* 0x0000000c9f047211 */ /* 0x002fc400078210ff */
[C---:B------:R-:W-:Y:S01]  /*29200*/  ISETP.LT.AND P3, PT, R161.reuse, c[0x0][0x17c], !P0 ;  /* 0x00005f00a1007a0c */ /* 0x040fe20004761270 */
[----:B------:R-:W-:Y:S01]  /*29210*/  IMAD R161, R161, c[0x0][0x198], RZ ;  /* 0x00006600a1a17a24 */ /* 0x000fe200078e02ff */
[----:B------:R-:W-:Y:S02]  /*29220*/  LEA.HI.X.SX32 R5, R159, R0, 0x2, P1 ;  /* 0x000000009f057211 */ /* 0x000fe400008f16ff */
[----:B--2---:R-:W-:Y:S02]  /*29230*/  LEA R2, P2, R160, R12, 0x2 ;  /* 0x0000000ca0027211 */ /* 0x004fe400078410ff */
[----:B------:R-:W-:Y:S01]  /*29240*/  ISETP.LT.AND P1, PT, R162, c[0x0][0x17c], !P0 ;  /* 0x00005f00a2007a0c */ /* 0x000fe20004721270 */
[----:B------:R1:W-:Y:S01]  /*29250*/  @P4 STG.E [R4.64], R180 ;  /* 0x000000b404004986 */ /* 0x0003e2000c101906 */
[----:B------:R-:W-:Y:S01]  /*29260*/  LEA.HI.X.SX32 R3, R160, R0, 0x2, P2 ;  /* 0x00000000a0037211 */ /* 0x000fe200010f16ff */
[----:B------:R-:W-:Y:S01]  /*29270*/  IMAD R162, R162, c[0x0][0x198], RZ ;  /* 0x00006600a2a27a24 */ /* 0x000fe200078e02ff */
[C---:B------:R-:W-:Y:S01]  /*29280*/  ISETP.LT.AND P2, PT, R163.reuse, c[0x0][0x17c], !P0 ;  /* 0x00005f00a3007a0c */ /* 0x040fe20004741270 */
[----:B------:R-:W-:-:S02]  /*29290*/  IMAD R163, R163, c[0x0][0x198], RZ ;  /* 0x00006600a3a37a24 */ /* 0x000fc400078e02ff */
[----:B------:R2:W-:Y:S01]  /*292a0*/  @P5 STG.E [R2.64], R228 ;  /* 0x000000e402005986 */ /* 0x0005e2000c101906 */
[-C--:B---3--:R-:W-:Y:S02]  /*292b0*/  LEA R6, P6, R162, R12.reuse, 0x2 ;  /* 0x0000000ca2067211 */ /* 0x088fe400078c10ff */
[----:B-1----:R-:W-:-:S04]  /*292c0*/  LEA R4, P4, R161, R12, 0x2 ;  /* 0x0000000ca1047211 */ /* 0x002fc800078810ff */
[----:B------:R-:W-:Y:S02]  /*292d0*/  LEA.HI.X.SX32 R5, R161, R0, 0x2, P4 ;  /* 0x00000000a1057211 */ /* 0x000fe400020f16ff */
[C---:B--2---:R-:W-:Y:S02]  /*292e0*/  LEA R2, P4, R163.reuse, R12, 0x2 ;  /* 0x0000000ca3027211 */ /* 0x044fe400078810ff */
[-C--:B------:R-:W-:Y:S02]  /*292f0*/  LEA.HI.X.SX32 R7, R162, R0.reuse, 0x2, P6 ;  /* 0x00000000a2077211 */ /* 0x080fe400030f16ff */
[----:B------:R-:W-:Y:S02]  /*29300*/  LEA.HI.X.SX32 R3, R163, R0, 0x2, P4 ;  /* 0x00000000a3037211 */ /* 0x000fe400020f16ff */
[C---:B------:R-:W-:Y:S01]  /*29310*/  ISETP.LT.AND P5, PT, R164.reuse, c[0x0][0x17c], !P0 ;  /* 0x00005f00a4007a0c */ /* 0x040fe200047a1270 */
[----:B------:R-:W-:Y:S01]  /*29320*/  IMAD R164, R164, c[0x0][0x198], RZ ;  /* 0x00006600a4a47a24 */ /* 0x000fe200078e02ff */
[----:B------:R1:W-:Y:S04]  /*29330*/  @P3 STG.E [R4.64], R72 ;  /* 0x0000004804003986 */ /* 0x0003e8000c101906 */
[----:B------:R-:W-:Y:S01]  /*29340*/  @P1 STG.E [R6.64], R136 ;  /* 0x0000008806001986 */ /* 0x000fe2000c101906 */
[C---:B------:R-:W-:Y:S01]  /*29350*/  ISETP.LT.AND P1, PT, R165.reuse, c[0x0][0x17c], !P0 ;  /* 0x00005f00a5007a0c */ /* 0x040fe20004721270 */
[----:B------:R-:W-:-:S02]  /*29360*/  IMAD R165, R165, c[0x0][0x198], RZ ;  /* 0x00006600a5a57a24 */ /* 0x000fc400078e02ff */
[----:B------:R2:W-:Y:S01]  /*29370*/  @P2 STG.E [R2.64], R196 ;  /* 0x000000c402002986 */ /* 0x0005e2000c101906 */
[C---:B------:R-:W-:Y:S01]  /*29380*/  ISETP.LT.AND P2, PT, R166.reuse, c[0x0][0x17c], !P0 ;  /* 0x00005f00a6007a0c */ /* 0x040fe20004741270 */
[----:B------:R-:W-:Y:S01]  /*29390*/  IMAD R166, R166, c[0x0][0x198], RZ ;  /* 0x00006600a6a67a24 */ /* 0x000fe200078e02ff */
[-C--:B-1----:R-:W-:Y:S02]  /*293a0*/  LEA R4, P4, R165, R12.reuse, 0x2 ;  /* 0x0000000ca5047211 */ /* 0x082fe400078810ff */
[----:B--2---:R-:W-:-:S04]  /*293b0*/  LEA R2, P3, R164, R12, 0x2 ;  /* 0x0000000ca4027211 */ /* 0x004fc800078610ff */
[-C--:B------:R-:W-:Y:S02]  /*293c0*/  LEA.HI.X.SX32 R3, R164, R0.reuse, 0x2, P3 ;  /* 0x00000000a4037211 */ /* 0x080fe400018f16ff */
[C---:B------:R-:W-:Y:S01]  /*293d0*/  ISETP.LT.AND P3, PT, R167.reuse, c[0x0][0x17c], !P0 ;  /* 0x00005f00a7007a0c */ /* 0x040fe20004761270 */
[----:B------:R-:W-:Y:S01]  /*293e0*/  IMAD R167, R167, c[0x0][0x198], RZ ;  /* 0x00006600a7a77a24 */ /* 0x000fe200078e02ff */
[----:B------:R-:W-:Y:S01]  /*293f0*/  LEA.HI.X.SX32 R5, R165, R0, 0x2, P4 ;  /* 0x00000000a5057211 */ /* 0x000fe200020f16ff */
[----:B------:R1:W-:Y:S01]  /*29400*/  @P5 STG.E [R2.64], R224 ;  /* 0x000000e002005986 */ /* 0x0003e2000c101906 */
[C---:B------:R-:W-:Y:S01]  /*29410*/  ISETP.LT.AND P4, PT, R184.reuse, c[0x0][0x17c], !P0 ;  /* 0x00005f00b8007a0c */ /* 0x040fe20004781270 */
[----:B------:R-:W-:Y:S01]  /*29420*/  IMAD R184, R184, c[0x0][0x198], RZ ;  /* 0x00006600b8b87a24 */ /* 0x000fe200078e02ff */
[C---:B------:R-:W-:Y:S01]  /*29430*/  LEA R6, P5, R167.reuse, R12, 0x2 ;  /* 0x0000000ca7067211 */ /* 0x040fe200078a10ff */
[----:B------:R2:W-:Y:S03]  /*29440*/  @P1 STG.E [R4.64], R76 ;  /* 0x0000004c04001986 */ /* 0x0005e6000c101906 */
[----:B------:R-:W-:-:S02]  /*29450*/  LEA.HI.X.SX32 R7, R167, R0, 0x2, P5 ;  /* 0x00000000a7077211 */ /* 0x000fc400028f16ff */
[C---:B-1----:R-:W-:Y:S02]  /*29460*/  LEA R2, P6, R166.reuse, R12, 0x2 ;  /* 0x0000000ca6027211 */ /* 0x042fe400078c10ff */
[C---:B------:R-:W-:Y:S02]  /*29470*/  ISETP.LT.AND P5, PT, R185.reuse, c[0x0][0x17c], !P0 ;  /* 0x00005f00b9007a0c */ /* 0x040fe400047a1270 */
[----:B------:R-:W-:Y:S01]  /*29480*/  LEA.HI.X.SX32 R3, R166, R0, 0x2, P6 ;  /* 0x00000000a6037211 */ /* 0x000fe200030f16ff */
[----:B------:R-:W-:Y:S01]  /*29490*/  IMAD R185, R185, c[0x0][0x198], RZ ;  /* 0x00006600b9b97a24 */ /* 0x000fe200078e02ff */
[----:B--2---:R-:W-:-:S03]  /*294a0*/  LEA R4, P1, R184, R12, 0x2 ;  /* 0x0000000cb8047211 */ /* 0x004fc600078210ff */
[----:B------:R1:W-:Y:S01]  /*294b0*/  @P2 STG.E [R2.64], R140 ;  /* 0x0000008c02002986 */ /* 0x0003e2000c101906 */
[----:B------:R-:W-:Y:S02]  /*294c0*/  LEA.HI.X.SX32 R5, R184, R0, 0x2, P1 ;  /* 0x00000000b8057211 */ /* 0x000fe400008f16ff */
[C---:B------:R-:W-:Y:S01]  /*294d0*/  ISETP.LT.AND P1, PT, R186.reuse, c[0x0][0x17c], !P0 ;  /* 0x00005f00ba007a0c */ /* 0x040fe20004721270 */
[----:B------:R-:W-:Y:S01]  /*294e0*/  @P3 STG.E [R6.64], R200 ;  /* 0x000000c806003986 */ /* 0x000fe2000c101906 */
[----:B------:R-:W-:Y:S01]  /*294f0*/  IMAD R186, R186, c[0x0][0x198], RZ ;  /* 0x00006600baba7a24 */ /* 0x000fe200078e02ff */
[C---:B------:R-:W-:Y:S01]  /*29500*/  ISETP.LT.AND P2, PT, R187.reuse, c[0x0][0x17c], !P0 ;  /* 0x00005f00bb007a0c */ /* 0x040fe20004741270 */
[----:B------:R-:W-:Y:S01]  /*29510*/  IMAD R187, R187, c[0x0][0x198], RZ ;  /* 0x00006600bbbb7a24 */ /* 0x000fe200078e02ff */
[----:B------:R2:W-:Y:S01]  /*29520*/  @P4 STG.E [R4.64], R220 ;  /* 0x000000dc04004986 */ /* 0x0005e2000c101906 */
[----:B-1----:R-:W-:-:S04]  /*29530*/  LEA R2, P3, R185, R12, 0x2 ;  /* 0x0000000cb9027211 */ /* 0x002fc800078610ff */
[----:B------:R-:W-:Y:S02]  /*29540*/  LEA.HI.X.SX32 R3, R185, R0, 0x2, P3 ;  /* 0x00000000b9037211 */ /* 0x000fe400018f16ff */
[C---:B------:R-:W-:Y:S01]  /*29550*/  ISETP.LT.AND P3, PT, R244.reuse, c[0x0][0x17c], !P0 ;  /* 0x00005f00f4007a0c */ /* 0x040fe20004761270 */
[----:B------:R-:W-:Y:S01]  /*29560*/  IMAD R244, R244, c[0x0][0x198], RZ ;  /* 0x00006600f4f47a24 */ /* 0x000fe200078e02ff */
[CC--:B--2---:R-:W-:Y:S01]  /*29570*/  LEA R4, P4, R186.reuse, R12.reuse, 0x2 ;  /* 0x0000000cba047211 */ /* 0x0c4fe200078810ff */
[----:B------:R1:W-:Y:S01]  /*29580*/  @P5 STG.E [R2.64], R80 ;  /* 0x0000005002005986 */ /* 0x0003e2000c101906 */
[C---:B------:R-:W-:Y:S02]  /*29590*/  LEA R6, P6, R187.reuse, R12, 0x2 ;  /* 0x0000000cbb067211 */ /* 0x040fe400078c10ff */
[-C--:B------:R-:W-:Y:S02]  /*295a0*/  LEA.HI.X.SX32 R5, R186, R0.reuse, 0x2, P4 ;  /* 0x00000000ba057211 */ /* 0x080fe400020f16ff */
[----:B------:R-:W-:-:S03]  /*295b0*/  LEA.HI.X.SX32 R7, R187, R0, 0x2, P6 ;  /* 0x00000000bb077211 */ /* 0x000fc600030f16ff */
[----:B------:R-:W-:Y:S01]  /*295c0*/  @P1 STG.E [R4.64], R144 ;  /* 0x0000009004001986 */ /* 0x000fe2000c101906 */
[C---:B-1----:R-:W-:Y:S02]  /*295d0*/  LEA R2, P4, R244.reuse, R12, 0x2 ;  /* 0x0000000cf4027211 */ /* 0x042fe400078810ff */
[C---:B------:R-:W-:Y:S01]  /*295e0*/  ISETP.LT.AND P1, PT, R245.reuse, c[0x0][0x17c], !P0 ;  /* 0x00005f00f5007a0c */ /* 0x040fe20004721270 */
[----:B------:R-:W-:Y:S01]  /*295f0*/  IMAD R245, R245, c[0x0][0x198], RZ ;  /* 0x00006600f5f57a24 */ /* 0x000fe200078e02ff */
[----:B------:R-:W-:Y:S01]  /*29600*/  LEA.HI.X.SX32 R3, R244, R0, 0x2, P4 ;  /* 0x00000000f4037211 */ /* 0x000fe200020f16ff */
[----:B------:R-:W-:Y:S04]  /*29610*/  @P2 STG.E [R6.64], R208 ;  /* 0x000000d006002986 */ /* 0x000fe8000c101906 */
[----:B------:R1:W-:Y:S02]  /*29620*/  @P3 STG.E [R2.64], R20 ;  /* 0x0000001402003986 */ /* 0x0003e4000c101906 */
[----:B-1----:R-:W-:-:S04]  /*29630*/  LEA R2, P2, R245, R12, 0x2 ;  /* 0x0000000cf5027211 */ /* 0x002fc800078410ff */
[----:B------:R-:W-:-:S05]  /*29640*/  LEA.HI.X.SX32 R3, R245, R0, 0x2, P2 ;  /* 0x00000000f5037211 */ /* 0x000fca00010f16ff */
[----:B------:R1:W-:Y:S01]  /*29650*/  @P1 STG.E [R2.64], R84 ;  /* 0x0000005402001986 */ /* 0x0003e2000c101906 */
[----:B------:R-:W-:-:S03]  /*29660*/  ISETP.LT.AND P1, PT, R40, c[0x0][0x17c], !P0 ;  /* 0x00005f0028007a0c */ /* 0x000fc60004721270 */
[----:B------:R-:W2:Y:S01]  /*29670*/  LDL.LU R40, [R1+0x974] ;  /* 0x0009740001287983 */ /* 0x000ea20000300800 */
[C---:B------:R-:W-:Y:S01]  /*29680*/  ISETP.LT.AND P4, PT, R247.reuse, c[0x0][0x17c], !P0 ;  /* 0x00005f00f7007a0c */ /* 0x040fe20004781270 */
[----:B------:R-:W-:Y:S01]  /*29690*/  IMAD R247, R247, c[0x0][0x198], RZ ;  /* 0x00006600f7f77a24 */ /* 0x000fe200078e02ff */
[C---:B------:R-:W-:Y:S01]  /*296a0*/  ISETP.LT.AND P3, PT, R248.reuse, c[0x0][0x17c], !P0 ;  /* 0x00005f00f8007a0c */ /* 0x040fe20004761270 */
[----:B------:R-:W-:Y:S01]  /*296b0*/  IMAD R248, R248, c[0x0][0x198], RZ ;  /* 0x00006600f8f87a24 */ /* 0x000fe200078e02ff */
[C---:B------:R-:W-:Y:S01]  /*296c0*/  ISETP.LT.AND P2, PT, R249.reuse, c[0x0][0x17c], !P0 ;  /* 0x00005f00f9007a0c */ /* 0x040fe20004741270 */
[----:B------:R-:W-:Y:S01]  /*296d0*/  IMAD R249, R249, c[0x0][0x198], RZ ;  /* 0x00006600f9f97a24 */ /* 0x000fe200078e02ff */
[CC--:B------:R-:W-:Y:S01]  /*296e0*/  LEA R4, P5, R247.reuse, R12.reuse, 0x2 ;  /* 0x0000000cf7047211 */ /* 0x0c0fe200078a10ff */
[----:B------:R-:W3:Y:S01]  /*296f0*/  LDL.LU R128, [R1+0x1c] ;  /* 0x00001c0001807983 */ /* 0x000ee20000300800 */
[----:B-1----:R-:W-:Y:S02]  /*29700*/  LEA R2, P6, R248, R12, 0x2 ;  /* 0x0000000cf8027211 */ /* 0x002fe400078c10ff */
[----:B------:R-:W-:Y:S01]  /*29710*/  LEA.HI.X.SX32 R5, R247, R0, 0x2, P5 ;  /* 0x00000000f7057211 */ /* 0x000fe200028f16ff */
[----:B------:R-:W4:Y:S01]  /*29720*/  LDL.LU R132, [R1+0x4] ;  /* 0x0000040001847983 */ /* 0x000f220000300800 */
[----:B------:R-:W-:-:S02]  /*29730*/  LEA R6, P5, R249, R12, 0x2 ;  /* 0x0000000cf9067211 */ /* 0x000fc400078a10ff */
[-C--:B------:R-:W-:Y:S02]  /*29740*/  LEA.HI.X.SX32 R3, R248, R0.reuse, 0x2, P6 ;  /* 0x00000000f8037211 */ /* 0x080fe400030f16ff */
[----:B------:R-:W-:Y:S01]  /*29750*/  LEA.HI.X.SX32 R7, R249, R0, 0x2, P5 ;  /* 0x00000000f9077211 */ /* 0x000fe200028f16ff */
[----:B------:R1:W-:Y:S01]  /*29760*/  @P4 STG.E [R4.64], R148 ;  /* 0x0000009404004986 */ /* 0x0003e2000c101906 */
[C---:B------:R-:W-:Y:S01]  /*29770*/  ISETP.LT.AND P4, PT, R251.reuse, c[0x0][0x17c], !P0 ;  /* 0x00005f00fb007a0c */ /* 0x040fe20004781270 */
[----:B------:R-:W-:Y:S02]  /*29780*/  IMAD R251, R251, c[0x0][0x198], RZ ;  /* 0x00006600fbfb7a24 */ /* 0x000fe400078e02ff */
[----:B------:R-:W-:Y:S03]  /*29790*/  @P3 STG.E [R2.64], R212 ;  /* 0x000000d402003986 */ /* 0x000fe6000c101906 */
[----:B-1----:R-:W-:-:S04]  /*297a0*/  LEA R4, P5, R251, R12, 0x2 ;  /* 0x0000000cfb047211 */ /* 0x002fc800078a10ff */
[----:B------:R-:W-:Y:S02]  /*297b0*/  LEA.HI.X.SX32 R5, R251, R0, 0x2, P5 ;  /* 0x00000000fb057211 */ /* 0x000fe400028f16ff */
[----:B------:R-:W-:Y:S01]  /*297c0*/  ISETP.LT.AND P5, PT, R45, c[0x0][0x17c], !P0 ;  /* 0x00005f002d007a0c */ /* 0x000fe200047a1270 */
[----:B--2---:R1:W-:Y:S01]  /*297d0*/  @P2 STG.E [R6.64], R40 ;  /* 0x0000002806002986 */ /* 0x0043e2000c101906 */
[----:B------:R-:W-:-:S03]  /*297e0*/  ISETP.LT.AND P2, PT, R216, c[0x0][0x17c], !P0 ;  /* 0x00005f00d8007a0c */ /* 0x000fc60004741270 */
[----:B------:R-:W2:Y:S01]  /*297f0*/  LDL.LU R216, [R1+0x970] ;  /* 0x0009700001d87983 */ /* 0x000ea20000300800 */
[----:B-1----:R-:W-:-:S03]  /*29800*/  IMAD R7, R45, c[0x0][0x198], RZ ;  /* 0x000066002d077a24 */ /* 0x002fc600078e02ff */
[----:B------:R-:W3:Y:S01]  /*29810*/  LDL.LU R45, [R1+0x96c] ;  /* 0x00096c00012d7983 */ /* 0x000ee20000300800 */
[C---:B------:R-:W-:Y:S01]  /*29820*/  ISETP.LT.AND P6, PT, R250.reuse, c[0x0][0x17c], !P0 ;  /* 0x00005f00fa007a0c */ /* 0x040fe200047c1270 */
[----:B------:R-:W-:-:S05]  /*29830*/  IMAD R250, R250, c[0x0][0x198], RZ ;  /* 0x00006600fafa7a24 */ /* 0x000fca00078e02ff */
[----:B------:R-:W-:-:S04]  /*29840*/  LEA R2, P3, R250, R12, 0x2 ;  /* 0x0000000cfa027211 */ /* 0x000fc800078610ff */
[----:B------:R-:W-:Y:S02]  /*29850*/  LEA.HI.X.SX32 R3, R250, R0, 0x2, P3 ;  /* 0x00000000fa037211 */ /* 0x000fe400018f16ff */
[C---:B------:R-:W-:Y:S01]  /*29860*/  ISETP.LT.AND P3, PT, R252.reuse, c[0x0][0x17c], !P0 ;  /* 0x00005f00fc007a0c */ /* 0x040fe20004761270 */
[----:B------:R-:W-:Y:S02]  /*29870*/  IMAD R252, R252, c[0x0][0x198], RZ ;  /* 0x00006600fcfc7a24 */ /* 0x000fe400078e02ff */
[----:B------:R1:W-:Y:S01]  /*29880*/  @P6 STG.E [R2.64], R104 ;  /* 0x0000006802006986 */ /* 0x0003e2000c101906 */
[----:B------:R-:W-:-:S04]  /*29890*/  IMAD.MOV.U32 R6, RZ, RZ, c[0x0][0x198] ;  /* 0x00006600ff067624 */ /* 0x000fc800078e00ff */
[----:B------:R-:W-:Y:S01]  /*298a0*/  IMAD R8, R6, 0x2, R7 ;  /* 0x0000000206087824 */ /* 0x000fe200078e0207 */
[----:B-1----:R-:W-:-:S04]  /*298b0*/  LEA R2, P6, R252, R12, 0x2 ;  /* 0x0000000cfc027211 */ /* 0x002fc800078c10ff */
[----:B------:R-:W-:Y:S01]  /*298c0*/  LEA.HI.X.SX32 R3, R252, R0, 0x2, P6 ;  /* 0x00000000fc037211 */ /* 0x000fe200030f16ff */
[----:B------:R1:W-:Y:S02]  /*298d0*/  @P4 STG.E [R4.64], R168 ;  /* 0x000000a804004986 */ /* 0x0003e4000c101906 */
[----:B-1----:R-:W-:-:S04]  /*298e0*/  LEA R4, P4, R7, R12, 0x2 ;  /* 0x0000000c07047211 */ /* 0x002fc800078810ff */
[----:B------:R-:W-:Y:S01]  /*298f0*/  LEA.HI.X.SX32 R5, R7, R0, 0x2, P4 ;  /* 0x0000000007057211 */ /* 0x000fe200020f16ff */
[----:B--2---:R1:W-:Y:S01]  /*29900*/  @P3 STG.E [R2.64], R216 ;  /* 0x000000d802003986 */ /* 0x0043e2000c101906 */
[----:B------:R-:W-:-:S03]  /*29910*/  ISETP.LT.AND P3, PT, R109, c[0x0][0x17c], !P0 ;  /* 0x00005f006d007a0c */ /* 0x000fc60004761270 */
[----:B----4-:R2:W-:Y:S04]  /*29920*/  @P5 STG.E [R4.64], R132 ;  /* 0x0000008404005986 */ /* 0x0105e8000c101906 */
[----:B------:R-:W4:Y:S01]  /*29930*/  LDL.LU R109, [R1+0x968] ;  /* 0x00096800016d7983 */ /* 0x000f220000300800 */
[----:B-1----:R-:W-:-:S04]  /*29940*/  LEA R2, P6, R8, R12, 0x2 ;  /* 0x0000000c08027211 */ /* 0x002fc800078c10ff */
[----:B------:R-:W-:-:S05]  /*29950*/  LEA.HI.X.SX32 R3, R8, R0, 0x2, P6 ;  /* 0x0000000008037211 */ /* 0x000fca00030f16ff */
[----:B---3--:R1:W-:Y:S01]  /*29960*/  @P1 STG.E [R2.64], R45 ;  /* 0x0000002d02001986 */ /* 0x0083e2000c101906 */
[----:B------:R-:W-:-:S03]  /*29970*/  ISETP.LT.AND P1, PT, R173, c[0x0][0x17c], !P0 ;  /* 0x00005f00ad007a0c */ /* 0x000fc60004721270 */
[----:B------:R-:W3:Y:S01]  /*29980*/  LDL.LU R173, [R1+0x964] ;  /* 0x0009640001ad7983 */ /* 0x000ee20000300800 */
[----:B------:R-:W-:-:S05]  /*29990*/  IMAD R7, R6, 0x2, R8 ;  /* 0x0000000206077824 */ /* 0x000fca00078e0208 */
[C---:B--2---:R-:W-:Y:S01]  /*299a0*/  LEA R4, P5, R7.reuse, R12, 0x2 ;  /* 0x0000000c07047211 */ /* 0x044fe200078a10ff */
[----:B------:R-:W-:Y:S01]  /*299b0*/  IMAD R8, R6, 0x2, R7 ;  /* 0x0000000206087824 */ /* 0x000fe200078e0207 */
[----:B------:R-:W-:Y:S02]  /*299c0*/  ISETP.LT.AND P4, PT, R128, c[0x0][0x17c], !P0 ;  /* 0x00005f0080007a0c */ /* 0x000fe40004781270 */
[----:B------:R-:W-:Y:S02]  /*299d0*/  LEA.HI.X.SX32 R5, R7, R0, 0x2, P5 ;  /* 0x0000000007057211 */ /* 0x000fe400028f16ff */
[----:B------:R-:W-:Y:S02]  /*299e0*/  ISETP.LT.AND P5, PT, R237, c[0x0][0x17c], !P0 ;  /* 0x00005f00ed007a0c */ /* 0x000fe400047a1270 */
[----:B------:R-:W2:Y:S01]  /*299f0*/  LDL.LU R237, [R1+0x960] ;  /* 0x0009600001ed7983 */ /* 0x000ea20000300800 */
[----:B-1----:R-:W-:-:S04]  /*29a00*/  LEA R2, P6, R8, R12, 0x2 ;  /* 0x0000000c08027211 */ /* 0x002fc800078c10ff */
[----:B------:R-:W-:Y:S01]  /*29a10*/  LEA.HI.X.SX32 R3, R8, R0, 0x2, P6 ;  /* 0x0000000008037211 */ /* 0x000fe200030f16ff */
[----:B----4-:R1:W-:Y:S01]  /*29a20*/  @P2 STG.E [R4.64], R109 ;  /* 0x0000006d04002986 */ /* 0x0103e2000c101906 */
[----:B------:R-:W-:-:S03]  /*29a30*/  ISETP.LT.AND P2, PT, R49, c[0x0][0x17c], !P0 ;  /* 0x00005f0031007a0c */ /* 0x000fc60004741270 */
[----:B------:R-:W4:Y:S04]  /*29a40*/  LDL.LU R49, [R1+0x95c] ;  /* 0x00095c0001317983 */ /* 0x000f280000300800 */
[----:B---3--:R3:W-:Y:S01]  /*29a50*/  @P4 STG.E [R2.64], R173 ;  /* 0x000000ad02004986 */ /* 0x0087e2000c101906 */
[----:B------:R-:W-:-:S03]  /*29a60*/  ISETP.LT.AND P4, PT, R113, c[0x0][0x17c], !P0 ;  /* 0x00005f0071007a0c */ /* 0x000fc60004781270 */
[----:B------:R-:W4:Y:S01]  /*29a70*/  LDL.LU R113, [R1+0x958] ;  /* 0x0009580001717983 */ /* 0x000f220000300800 */
[----:B------:R-:W-:-:S05]  /*29a80*/  IMAD R7, R6, 0x2, R8 ;  /* 0x0000000206077824 */ /* 0x000fca00078e0208 */
[----:B-1----:R-:W-:Y:S01]  /*29a90*/  LEA R4, P6, R7, R12, 0x2 ;  /* 0x0000000c07047211 */ /* 0x002fe200078c10ff */
[----:B------:R-:W-:-:S03]  /*29aa0*/  IMAD R8, R6, 0x2, R7 ;  /* 0x0000000206087824 */ /* 0x000fc600078e0207 */
[----:B------:R-:W-:Y:S01]  /*29ab0*/  LEA.HI.X.SX32 R5, R7, R0, 0x2, P6 ;  /* 0x0000000007057211 */ /* 0x000fe200030f16ff */
[----:B------:R-:W-:Y:S01]  /*29ac0*/  IMAD R7, R6, 0x2, R8 ;  /* 0x0000000206077824 */ /* 0x000fe200078e0208 */
[----:B---3--:R-:W-:-:S03]  /*29ad0*/  LEA R2, P6, R8, R12, 0x2 ;  /* 0x0000000c08027211 */ /* 0x008fc600078c10ff */
[----:B--2---:R1:W-:Y:S01]  /*29ae0*/  @P3 STG.E [R4.64], R237 ;  /* 0x000000ed04003986 */ /* 0x0043e2000c101906 */
[----:B------:R-:W-:-:S03]  /*29af0*/  ISETP.LT.AND P3, PT, R177, c[0x0][0x17c], !P0 ;  /* 0x00005f00b1007a0c */ /* 0x000fc60004761270 */
[----:B------:R-:W2:Y:S01]  /*29b00*/  LDL.LU R177, [R1+0x954] ;  /* 0x0009540001b17983 */ /* 0x000ea20000300800 */
[----:B------:R-:W-:Y:S02]  /*29b10*/  LEA.HI.X.SX32 R3, R8, R0, 0x2, P6 ;  /* 0x0000000008037211 */ /* 0x000fe400030f16ff */
[----:B-1----:R-:W-:-:S04]  /*29b20*/  LEA R4, P6, R7, R12, 0x2 ;  /* 0x0000000c07047211 */ /* 0x002fc800078c10ff */
[----:B------:R-:W-:Y:S01]  /*29b30*/  LEA.HI.X.SX32 R5, R7, R0, 0x2, P6 ;  /* 0x0000000007057211 */ /* 0x000fe200030f16ff */
[----:B----4-:R1:W-:Y:S01]  /*29b40*/  @P1 STG.E [R2.64], R49 ;  /* 0x0000003102001986 */ /* 0x0103e2000c101906 */
[----:B------:R-:W-:-:S03]  /*29b50*/  ISETP.LT.AND P1, PT, R233, c[0x0][0x17c], !P0 ;  /* 0x00005f00e9007a0c */ /* 0x000fc60004721270 */
[----:B------:R-:W3:Y:S04]  /*29b60*/  LDL.LU R233, [R1+0x950] ;  /* 0x0009500001e97983 */ /* 0x000ee80000300800 */
[----:B------:R4:W-:Y:S01]  /*29b70*/  @P5 STG.E [R4.64], R113 ;  /* 0x0000007104005986 */ /* 0x0009e2000c101906 */
[----:B------:R-:W-:-:S03]  /*29b80*/  ISETP.LT.AND P5, PT, R53, c[0x0][0x17c], !P0 ;  /* 0x00005f0035007a0c */ /* 0x000fc600047a1270 */
[----:B------:R-:W3:Y:S01]  /*29b90*/  LDL.LU R53, [R1+0x94c] ;  /* 0x00094c0001357983 */ /* 0x000ee20000300800 */
[----:B------:R-:W-:-:S05]  /*29ba0*/  IMAD R8, R6, 0x2, R7 ;  /* 0x0000000206087824 */ /* 0x000fca00078e0207 */
[----:B-1----:R-:W-:Y:S01]  /*29bb0*/  LEA R2, P6, R8, R12, 0x2 ;  /* 0x0000000c08027211 */ /* 0x002fe200078c10ff */
[----:B------:R-:W-:-:S03]  /*29bc0*/  IMAD R7, R6, 0x2, R8 ;  /* 0x0000000206077824 */ /* 0x000fc600078e0208 */
[----:B------:R-:W-:Y:S01]  /*29bd0*/  LEA.HI.X.SX32 R3, R8, R0, 0x2, P6 ;  /* 0x0000000008037211 */ /* 0x000fe200030f16ff */
[----:B------:R-:W-:Y:S01]  /*29be0*/  IMAD R8, R6, 0x2, R7 ;  /* 0x0000000206087824 */ /* 0x000fe200078e0207 */
[----:B----4-:R-:W-:-:S03]  /*29bf0*/  LEA R4, P6, R7, R12, 0x2 ;  /* 0x0000000c07047211 */ /* 0x010fc600078c10ff */
[----:B--2---:R1:W-:Y:S01]  /*29c00*/  @P2 STG.E [R2.64], R177 ;  /* 0x000000b102002986 */ /* 0x0043e2000c101906 */
[----:B------:R-:W-:-:S03]  /*29c10*/  ISETP.LT.AND P2, PT, R117, c[0x0][0x17c], !P0 ;  /* 0x00005f0075007a0c */ /* 0x000fc60004741270 */
[----:B------:R-:W2:Y:S01]  /*29c20*/  LDL.LU R117, [R1+0x948] ;  /* 0x0009480001757983 */ /* 0x000ea20000300800 */
[----:B------:R-:W-:Y:S02]  /*29c30*/  LEA.HI.X.SX32 R5, R7, R0, 0x2, P6 ;  /* 0x0000000007057211 */ /* 0x000fe400030f16ff */
[----:B-1----:R-:W-:-:S04]  /*29c40*/  LEA R2, P6, R8, R12, 0x2 ;  /* 0x0000000c08027211 */ /* 0x002fc800078c10ff */
[----:B------:R-:W-:Y:S01]  /*29c50*/  LEA.HI.X.SX32 R3, R8, R0, 0x2, P6 ;  /* 0x0000000008037211 */ /* 0x000fe200030f16ff */
[----:B---3--:R1:W-:Y:S01]  /*29c60*/  @P4 STG.E [R4.64], R233 ;  /* 0x000000e904004986 */ /* 0x0083e2000c101906 */
        /* <DEDUP_REMOVED lines=92> */
[----:B------:R-:W4:Y:S04]  /*2a230*/  LDL.LU R128, [R1+0xc8] ;  /* 0x0000c80001807983 */ /* 0x000f280000300800 */
[----:B------:R1:W-:Y:S01]  /*2a240*/  @P3 STG.E [R4.64], R21 ;  /* 0x0000001504003986 */ /* 0x0003e2000c101906 */
[----:B------:R-:W-:-:S03]  /*2a250*/  ISETP.LT.AND P3, PT, R213, c[0x0][0x17c], !P0 ;  /* 0x00005f00d5007a0c */ /* 0x000fc60004761270 */
[----:B------:R-:W4:Y:S01]  /*2a260*/  LDL.LU R213, [R1+0x904] ;  /* 0x0009040001d57983 */ /* 0x000f220000300800 */
[----:B------:R-:W-:-:S05]  /*2a270*/  IMAD R8, R6, 0x2, R7 ;  /* 0x0000000206087824 */ /* 0x000fca00078e0207 */
[----:B-1----:R-:W-:Y:S01]  /*2a280*/  LEA R2, P6, R8, R12, 0x2 ;  /* 0x0000000c08027211 */ /* 0x002fe200078c10ff */
[----:B------:R-:W-:-:S03]  /*2a290*/  IMAD R7, R6, 0x2, R8 ;  /* 0x0000000206077824 */ /* 0x000fc600078e0208 */
[----:B------:R-:W-:Y:S01]  /*2a2a0*/  LEA.HI.X.SX32 R3, R8, R0, 0x2, P6 ;  /* 0x0000000008037211 */ /* 0x000fe200030f16ff */
[----:B------:R-:W-:Y:S01]  /*2a2b0*/  IMAD R8, R6, 0x2, R7 ;  /* 0x0000000206087824 */ /* 0x000fe200078e0207 */
[----:B------:R-:W-:-:S03]  /*2a2c0*/  LEA R4, P6, R7, R12, 0x2 ;  /* 0x0000000c07047211 */ /* 0x000fc600078c10ff */
[----:B--2---:R1:W-:Y:S01]  /*2a2d0*/  @P1 STG.E [R2.64], R85 ;  /* 0x0000005502001986 */ /* 0x0043e2000c101906 */
[----:B------:R-:W-:-:S03]  /*2a2e0*/  ISETP.LT.AND P1, PT, R41, c[0x0][0x17c], !P0 ;  /* 0x00005f0029007a0c */ /* 0x000fc60004721270 */
[----:B------:R-:W2:Y:S01]  /*2a2f0*/  LDL.LU R41, [R1+0x900] ;  /* 0x0009000001297983 */ /* 0x000ea20000300800 */
[----:B------:R-:W-:-:S03]  /*2a300*/  LEA.HI.X.SX32 R5, R7, R0, 0x2, P6 ;  /* 0x0000000007057211 */ /* 0x000fc600030f16ff */
[----:B------:R-:W2:Y:S01]  /*2a310*/  LDL.LU R132, [R1+0x8] ;  /* 0x0000080001847983 */ /* 0x000ea20000300800 */
[----:B-1----:R-:W-:-:S04]  /*2a320*/  LEA R2, P6, R8, R12, 0x2 ;  /* 0x0000000c08027211 */ /* 0x002fc800078c10ff */
[----:B------:R-:W-:Y:S01]  /*2a330*/  LEA.HI.X.SX32 R3, R8, R0, 0x2, P6 ;  /* 0x0000000008037211 */ /* 0x000fe200030f16ff */
[----:B---3--:R1:W-:Y:S01]  /*2a340*/  @P5 STG.E [R4.64], R149 ;  /* 0x0000009504005986 */ /* 0x0083e2000c101906 */
[----:B------:R-:W-:-:S03]  /*2a350*/  ISETP.LT.AND P5, PT, R105, c[0x0][0x17c], !P0 ;  /* 0x00005f0069007a0c */ /* 0x000fc600047a1270 */
[----:B------:R-:W3:Y:S04]  /*2a360*/  LDL.LU R105, [R1+0x8fc] ;  /* 0x0008fc0001697983 */ /* 0x000ee80000300800 */
[----:B----4-:R4:W-:Y:S01]  /*2a370*/  @P2 STG.E [R2.64], R213 ;  /* 0x000000d502002986 */ /* 0x0109e2000c101906 */
        /* <DEDUP_REMOVED lines=14> */
[----:B---3--:R1:W-:Y:S04]  /*2a460*/  @P3 STG.E [R2.64], R105 ;  /* 0x0000006902003986 */ /* 0x0083e8000c101906 */
[----:B------:R3:W-:Y:S01]  /*2a470*/  @P1 STG.E [R4.64], R169 ;  /* 0x000000a904001986 */ /* 0x0007e2000c101906 */
[----:B------:R-:W-:-:S03]  /*2a480*/  ISETP.LT.AND P1, PT, R46, c[0x0][0x17c], !P0 ;  /* 0x00005f002e007a0c */ /* 0x000fc60004721270 */
[----:B------:R-:W4:Y:S01]  /*2a490*/  LDL.LU R46, [R1+0x8f0] ;  /* 0x0008f000012e7983 */ /* 0x000f220000300800 */
[----:B------:R-:W-:-:S04]  /*2a4a0*/  IMAD R8, R6, 0x2, R7 ;  /* 0x0000000206087824 */ /* 0x000fc800078e0207 */
[----:B------:R-:W-:Y:S01]  /*2a4b0*/  IMAD R7, R6, 0x2, R8 ;  /* 0x0000000206077824 */ /* 0x000fe200078e0208 */
[----:B-1----:R-:W-:-:S04]  /*2a4c0*/  LEA R2, P6, R8, R12, 0x2 ;  /* 0x0000000c08027211 */ /* 0x002fc800078c10ff */
[----:B------:R-:W-:Y:S02]  /*2a4d0*/  LEA.HI.X.SX32 R3, R8, R0, 0x2, P6 ;  /* 0x0000000008037211 */ /* 0x000fe400030f16ff */
[C---:B---3--:R-:W-:Y:S01]  /*2a4e0*/  LEA R4, P6, R7.reuse, R12, 0x2 ;  /* 0x0000000c07047211 */ /* 0x048fe200078c10ff */
[----:B------:R-:W-:Y:S02]  /*2a4f0*/  IMAD R8, R6, 0x2, R7 ;  /* 0x0000000206087824 */ /* 0x000fe400078e0207 */
[----:B--2---:R1:W-:Y:S01]  /*2a500*/  @P5 STG.E [R2.64], R217 ;  /* 0x000000d902005986 */ /* 0x0043e2000c101906 */
[----:B------:R-:W-:Y:S02]  /*2a510*/  LEA.HI.X.SX32 R5, R7, R0, 0x2, P6 ;  /* 0x0000000007057211 */ /* 0x000fe400030f16ff */
[----:B------:R-:W-:Y:S02]  /*2a520*/  ISETP.LT.AND P5, PT, R110, c[0x0][0x17c], !P0 ;  /* 0x00005f006e007a0c */ /* 0x000fe400047a1270 */
[----:B------:R-:W2:Y:S04]  /*2a530*/  LDL.LU R110, [R1+0x8ec] ;  /* 0x0008ec00016e7983 */ /* 0x000ea80000300800 */
[----:B------:R3:W-:Y:S01]  /*2a540*/  @P2 STG.E [R4.64], R132 ;  /* 0x0000008404002986 */ /* 0x0007e2000c101906 */
[----:B------:R-:W-:-:S02]  /*2a550*/  ISETP.LT.AND P2, PT, R174, c[0x0][0x17c], !P0 ;  /* 0x00005f00ae007a0c */ /* 0x000fc40004741270 */
[C---:B-1----:R-:W-:Y:S01]  /*2a560*/  LEA R2, P6, R8.reuse, R12, 0x2 ;  /* 0x0000000c08027211 */ /* 0x042fe200078c10ff */
[----:B------:R-:W2:Y:S03]  /*2a570*/  LDL.LU R174, [R1+0x8e8] ;  /* 0x0008e80001ae7983 */ /* 0x000ea60000300800 */
[----:B------:R-:W-:-:S05]  /*2a580*/  LEA.HI.X.SX32 R3, R8, R0, 0x2, P6 ;  /* 0x0000000008037211 */ /* 0x000fca00030f16ff */
[----:B----4-:R1:W-:Y:S01]  /*2a590*/  @P4 STG.E [R2.64], R46 ;  /* 0x0000002e02004986 */ /* 0x0103e2000c101906 */
[----:B------:R-:W-:-:S03]  /*2a5a0*/  ISETP.LT.AND P4, PT, R238, c[0x0][0x17c], !P0 ;  /* 0x00005f00ee007a0c */ /* 0x000fc60004781270 */
[----:B------:R-:W4:Y:S01]  /*2a5b0*/  LDL.LU R238, [R1+0x8e4] ;  /* 0x0008e40001ee7983 */ /* 0x000f220000300800 */
[----:B------:R-:W-:Y:S01]  /*2a5c0*/  IMAD R7, R6, 0x2, R8 ;  /* 0x0000000206077824 */ /* 0x000fe200078e0208 */
[----:B------:R-:W-:-:S03]  /*2a5d0*/  ISETP.LT.AND P3, PT, R128, c[0x0][0x17c], !P0 ;  /* 0x00005f0080007a0c */ /* 0x000fc60004761270 */
[----:B------:R-:W-:Y:S01]  /*2a5e0*/  IMAD R8, R6, 0x2, R7 ;  /* 0x0000000206087824 */ /* 0x000fe200078e0207 */
[----:B---3--:R-:W-:-:S04]  /*2a5f0*/  LEA R4, P6, R7, R12, 0x2 ;  /* 0x0000000c07047211 */ /* 0x008fc800078c10ff */
[----:B------:R-:W-:Y:S02]  /*2a600*/  LEA.HI.X.SX32 R5, R7, R0, 0x2, P6 ;  /* 0x0000000007057211 */ /* 0x000fe400030f16ff */
[----:B-1----:R-:W-:Y:S01]  /*2a610*/  LEA R2, P6, R8, R12, 0x2 ;  /* 0x0000000c08027211 */ /* 0x002fe200078c10ff */
[----:B------:R-:W-:-:S03]  /*2a620*/  IMAD R7, R6, 0x2, R8 ;  /* 0x0000000206077824 */ /* 0x000fc600078e0208 */
[----:B------:R-:W-:Y:S01]  /*2a630*/  LEA.HI.X.SX32 R3, R8, R0, 0x2, P6 ;  /* 0x0000000008037211 */ /* 0x000fe200030f16ff */
[----:B--2---:R1:W-:Y:S01]  /*2a640*/  @P3 STG.E [R4.64], R110 ;  /* 0x0000006e04003986 */ /* 0x0043e2000c101906 */
[----:B------:R-:W-:-:S03]  /*2a650*/  ISETP.LT.AND P3, PT, R50, c[0x0][0x17c], !P0 ;  /* 0x00005f0032007a0c */ /* 0x000fc60004761270 */
[----:B------:R-:W2:Y:S04]  /*2a660*/  LDL.LU R50, [R1+0x8e0] ;  /* 0x0008e00001327983 */ /* 0x000ea80000300800 */
[----:B------:R3:W-:Y:S01]  /*2a670*/  @P1 STG.E [R2.64], R174 ;  /* 0x000000ae02001986 */ /* 0x0007e2000c101906 */
[----:B------:R-:W-:Y:S02]  /*2a680*/  ISETP.LT.AND P1, PT, R114, c[0x0][0x17c], !P0 ;  /* 0x00005f0072007a0c */ /* 0x000fe40004721270 */
[C---:B-1----:R-:W-:Y:S01]  /*2a690*/  LEA R4, P6, R7.reuse, R12, 0x2 ;  /* 0x0000000c07047211 */ /* 0x042fe200078c10ff */
[----:B------:R-:W2:Y:S03]  /*2a6a0*/  LDL.LU R114, [R1+0x8dc] ;  /* 0x0008dc0001727983 */ /* 0x000ea60000300800 */
[----:B------:R-:W-:-:S05]  /*2a6b0*/  LEA.HI.X.SX32 R5, R7, R0, 0x2, P6 ;  /* 0x0000000007057211 */ /* 0x000fca00030f16ff */
[----:B----4-:R1:W-:Y:S01]  /*2a6c0*/  @P5 STG.E [R4.64], R238 ;  /* 0x000000ee04005986 */ /* 0x0103e2000c101906 */
[----:B------:R-:W-:-:S03]  /*2a6d0*/  ISETP.LT.AND P5, PT, R178, c[0x0][0x17c], !P0 ;  /* 0x00005f00b2007a0c */ /* 0x000fc600047a1270 */
[----:B------:R-:W4:Y:S01]  /*2a6e0*/  LDL.LU R178, [R1+0x8d8] ;  /* 0x0008d80001b27983 */ /* 0x000f220000300800 */
[----:B------:R-:W-:-:S04]  /*2a6f0*/  IMAD R8, R6, 0x2, R7 ;  /* 0x0000000206087824 */ /* 0x000fc800078e0207 */
        /* <DEDUP_REMOVED lines=117> */
[----:B------:R-:W2:Y:S01]  /*2ae50*/  LDL.LU R128, [R1+0x148] ;  /* 0x0001480001807983 */ /* 0x000ea20000300800 */
[----:B-1----:R-:W-:-:S03]  /*2ae60*/  LEA R2, P6, R9, R12, 0x2 ;  /* 0x0000000c09027211 */ /* 0x002fc600078c10ff */
[----:B------:R1:W-:Y:S01]  /*2ae70*/  @P5 STG.E [R4.64], R22 ;  /* 0x0000001604005986 */ /* 0x0003e2000c101906 */
[----:B------:R-:W-:-:S03]  /*2ae80*/  ISETP.LT.AND P5, PT, R214, c[0x0][0x17c], !P0 ;  /* 0x00005f00d6007a0c */ /* 0x000fc600047a1270 */
[----:B------:R-:W2:Y:S01]  /*2ae90*/  LDL.LU R214, [R1+0x888] ;  /* 0x0008880001d67983 */ /* 0x000ea20000300800 */
[----:B------:R-:W-:-:S05]  /*2aea0*/  LEA.HI.X.SX32 R3, R9, R0, 0x2, P6 ;  /* 0x0000000009037211 */ /* 0x000fca00030f16ff */
[----:B----4-:R4:W-:Y:S01]  /*2aeb0*/  @P2 STG.E [R2.64], R86 ;  /* 0x0000005602002986 */ /* 0x0109e2000c101906 */
[----:B------:R-:W-:-:S03]  /*2aec0*/  ISETP.LT.AND P2, PT, R42, c[0x0][0x17c], !P0 ;  /* 0x00005f002a007a0c */ /* 0x000fc60004741270 */
[----:B------:R-:W3:Y:S01]  /*2aed0*/  LDL.LU R42, [R1+0x884] ;  /* 0x00088400012a7983 */ /* 0x000ee20000300800 */
[----:B------:R-:W-:-:S03]  /*2aee0*/  IMAD R7, R6, 0x2, R9 ;  /* 0x0000000206077824 */ /* 0x000fc600078e0209 */
[----:B------:R-:W3:Y:S01]  /*2aef0*/  LDL.LU R132, [R1+0xc] ;  /* 0x00000c0001847983 */ /* 0x000ee20000300800 */
[----:B------:R-:W-:Y:S01]  /*2af00*/  IMAD R9, R6, 0x2, R7 ;  /* 0x0000000206097824 */ /* 0x000fe200078e0207 */
[----:B-1----:R-:W-:-:S04]  /*2af10*/  LEA R4, P6, R7, R12, 0x2 ;  /* 0x0000000c07047211 */ /* 0x002fc800078c10ff */
[----:B------:R-:W-:Y:S02]  /*2af20*/  LEA.HI.X.SX32 R5, R7, R0, 0x2, P6 ;  /* 0x0000000007057211 */ /* 0x000fe400030f16ff */
[----:B----4-:R-:W-:Y:S01]  /*2af30*/  LEA R2, P6, R9, R12, 0x2 ;  /* 0x0000000c09027211 */ /* 0x010fe200078c10ff */
[----:B------:R-:W-:-:S03]  /*2af40*/  IMAD R7, R6, 0x2, R9 ;  /* 0x0000000206077824 */ /* 0x000fc600078e0209 */
[----:B------:R-:W-:Y:S01]  /*2af50*/  LEA.HI.X.SX32 R3, R9, R0, 0x2, P6 ;  /* 0x0000000009037211 */ /* 0x000fe200030f16ff */
[----:B--2---:R1:W-:Y:S01]  /*2af60*/  @P4 STG.E [R4.64], R150 ;  /* 0x0000009604004986 */ /* 0x0043e2000c101906 */
[----:B------:R-:W-:-:S03]  /*2af70*/  ISETP.LT.AND P4, PT, R106, c[0x0][0x17c], !P0 ;  /* 0x00005f006a007a0c */ /* 0x000fc60004781270 */
[----:B------:R-:W2:Y:S01]  /*2af80*/  LDL.LU R106, [R1+0x880] ;  /* 0x00088000016a7983 */ /* 0x000ea20000300800 */
[----:B-1----:R-:W-:-:S03]  /*2af90*/  LEA R4, P6, R7, R12, 0x2 ;  /* 0x0000000c07047211 */ /* 0x002fc600078c10ff */
[----:B------:R1:W-:Y:S01]  /*2afa0*/  @P3 STG.E [R2.64], R214 ;  /* 0x000000d602003986 */ /* 0x0003e2000c101906 */
[----:B------:R-:W-:-:S03]  /*2afb0*/  ISETP.LT.AND P3, PT, R170, c[0x0][0x17c], !P0 ;  /* 0x00005f00aa007a0c */ /* 0x000fc60004761270 */
[----:B------:R-:W2:Y:S01]  /*2afc0*/  LDL.LU R170, [R1+0x87c] ;  /* 0x00087c0001aa7983 */ /* 0x000ea20000300800 */
[----:B------:R-:W-:-:S05]  /*2afd0*/  LEA.HI.X.SX32 R5, R7, R0, 0x2, P6 ;  /* 0x0000000007057211 */ /* 0x000fca00030f16ff */
[----:B---3--:R3:W-:Y:S01]  /*2afe0*/  @P1 STG.E [R4.64], R42 ;  /* 0x0000002a04001986 */ /* 0x0087e2000c101906 */
[----:B------:R-:W-:-:S03]  /*2aff0*/  ISETP.LT.AND P1, PT, R218, c[0x0][0x17c], !P0 ;  /* 0x00005f00da007a0c */ /* 0x000fc60004721270 */
[----:B------:R-:W4:Y:S01]  /*2b000*/  LDL.LU R218, [R1+0x878] ;  /* 0x0008780001da7983 */ /* 0x000f220000300800 */
[----:B------:R-:W-:-:S04]  /*2b010*/  IMAD R9, R6, 0x2, R7 ;  /* 0x0000000206097824 */ /* 0x000fc800078e0207 */
[----:B------:R-:W-:Y:S01]  /*2b020*/  IMAD R7, R6, 0x2, R9 ;  /* 0x0000000206077824 */ /* 0x000fe200078e0209 */
[----:B-1----:R-:W-:-:S04]  /*2b030*/  LEA R2, P6, R9, R12, 0x2 ;  /* 0x0000000c09027211 */ /* 0x002fc800078c10ff */
[----:B------:R-:W-:Y:S01]  /*2b040*/  LEA.HI.X.SX32 R3, R9, R0, 0x2, P6 ;  /* 0x0000000009037211 */ /* 0x000fe200030f16ff */
[----:B------:R-:W-:Y:S01]  /*2b050*/  IMAD R9, R6, 0x2, R7 ;  /* 0x0000000206097824 */ /* 0x000fe200078e0207 */
[----:B---3--:R-:W-:-:S04]  /*2b060*/  LEA R4, P6, R7, R12, 0x2 ;  /* 0x0000000c07047211 */ /* 0x008fc800078c10ff */
[----:B------:R-:W-:Y:S01]  /*2b070*/  LEA.HI.X.SX32 R5, R7, R0, 0x2, P6 ;  /* 0x0000000007057211 */ /* 0x000fe200030f16ff */
[----:B--2---:R1:W-:Y:S01]  /*2b080*/  @P5 STG.E [R2.64], R106 ;  /* 0x0000006a02005986 */ /* 0x0043e2000c101906 */
[----:B------:R-:W-:Y:S01]  /*2b090*/  IMAD R7, R6, 0x2, R9 ;  /* 0x0000000206077824 */ /* 0x000fe200078e0209 */
[----:B-1----:R-:W-:Y:S02]  /*2b0a0*/  LEA R2, P6, R9, R12, 0x2 ;  /* 0x0000000c09027211 */ /* 0x002fe400078c10ff */
[----:B------:R1:W-:Y:S01]  /*2b0b0*/  @P2 STG.E [R4.64], R170 ;  /* 0x000000aa04002986 */ /* 0x0003e2000c101906 */
[----:B------:R-:W-:Y:S02]  /*2b0c0*/  ISETP.LT.AND P2, PT, R47, c[0x0][0x17c], !P0 ;  /* 0x00005f002f007a0c */ /* 0x000fe40004741270 */
[----:B------:R-:W-:Y:S01]  /*2b0d0*/  LEA.HI.X.SX32 R3, R9, R0, 0x2, P6 ;  /* 0x0000000009037211 */ /* 0x000fe200030f16ff */
[----:B------:R-:W2:Y:S01]  /*2b0e0*/  LDL.LU R47, [R1+0x874] ;  /* 0x00087400012f7983 */ /* 0x000ea20000300800 */
[----:B-1----:R-:W-:-:S04]  /*2b0f0*/  LEA R4, P6, R7, R12, 0x2 ;  /* 0x0000000c07047211 */ /* 0x002fc800078c10ff */
[----:B------:R-:W-:Y:S01]  /*2b100*/  LEA.HI.X.SX32 R5, R7, R0, 0x2, P6 ;  /* 0x0000000007057211 */ /* 0x000fe200030f16ff */
[----:B----4-:R1:W-:Y:S01]  /*2b110*/  @P4 STG.E [R2.64], R218 ;  /* 0x000000da02004986 */ /* 0x0103e2000c101906 */
[----:B------:R-:W-:-:S03]  /*2b120*/  ISETP.LT.AND P4, PT, R111, c[0x0][0x17c], !P0 ;  /* 0x00005f006f007a0c */ /* 0x000fc60004781270 */
[----:B------:R3:W-:Y:S01]  /*2b130*/  @P3 STG.E [R4.64], R132 ;  /* 0x0000008404003986 */ /* 0x0007e2000c101906 */
[----:B------:R-:W-:-:S03]  /*2b140*/  ISETP.LT.AND P3, PT, R175, c[0x0][0x17c], !P0 ;  /* 0x00005f00af007a0c */ /* 0x000fc60004761270 */
[----:B------:R-:W4:Y:S04]  /*2b150*/  LDL.LU R111, [R1+0x870] ;  /* 0x00087000016f7983 */ /* 0x000f280000300800 */
[----:B------:R-:W4:Y:S01]  /*2b160*/  LDL.LU R175, [R1+0x86c] ;  /* 0x00086c0001af7983 */ /* 0x000f220000300800 */
[----:B------:R-:W-:-:S04]  /*2b170*/  IMAD R9, R6, 0x2, R7 ;  /* 0x0000000206097824 */ /* 0x000fc800078e0207 */
[----:B------:R-:W-:Y:S01]  /*2b180*/  IMAD R7, R6, 0x2, R9 ;  /* 0x0000000206077824 */ /* 0x000fe200078e0209 */
[C---:B-1----:R-:W-:Y:S02]  /*2b190*/  LEA R2, P6, R9.reuse, R12, 0x2 ;  /* 0x0000000c09027211 */ /* 0x042fe400078c10ff */
[----:B------:R-:W-:Y:S02]  /*2b1a0*/  ISETP.LT.AND P5, PT, R128, c[0x0][0x17c], !P0 ;  /* 0x00005f0080007a0c */ /* 0x000fe400047a1270 */
[----:B------:R-:W-:Y:S01]  /*2b1b0*/  LEA.HI.X.SX32 R3, R9, R0, 0x2, P6 ;  /* 0x0000000009037211 */ /* 0x000fe200030f16ff */
[----:B------:R-:W-:Y:S01]  /*2b1c0*/  IMAD R9, R6, 0x2, R7 ;  /* 0x0000000206097824 */ /* 0x000fe200078e0207 */
[----:B---3--:R-:W-:-:S04]  /*2b1d0*/  LEA R4, P6, R7, R12, 0x2 ;  /* 0x0000000c07047211 */ /* 0x008fc800078c10ff */
[----:B------:R-:W-:Y:S01]  /*2b1e0*/  LEA.HI.X.SX32 R5, R7, R0, 0x2, P6 ;  /* 0x0000000007057211 */ /* 0x000fe200030f16ff */
[----:B--2---:R1:W-:Y:S01]  /*2b1f0*/  @P1 STG.E [R2.64], R47 ;  /* 0x0000002f02001986 */ /* 0x0043e2000c101906 */
[----:B------:R-:W-:-:S03]  /*2b200*/  ISETP.LT.AND P1, PT, R239, c[0x0][0x17c], !P0 ;  /* 0x00005f00ef007a0c */ /* 0x000fc60004721270 */
        /* <DEDUP_REMOVED lines=32> */
[----:B---3--:R-:W-:-:S03]  /*2b410*/  LEA R4, P6, R7, R12, 0x2 ;  /* 0x0000000c07047211 */ /* 0x008fc600078c10ff */
[----:B--2---:R1:W-:Y:S01]  /*2b420*/  @P5 STG.E [R2.64], R179 ;  /* 0x000000b302005986 */ /* 0x0043e2000c101906 */
[----:B------:R-:W-:Y:S02]  /*2b430*/  LEA.HI.X.SX32 R5, R7, R0, 0x2, P6 ;  /* 0x0000000007057211 */ /* 0x000fe400030f16ff */
[----:B------:R-:W-:Y:S02]  /*2b440*/  ISETP.LT.AND P5, PT, R119, c[0x0][0x17c], !P0 ;  /* 0x00005f0077007a0c */ /* 0x000fe400047a1270 */
        /* <DEDUP_REMOVED lines=108> */
[----:B------:R-:W2:Y:S04]  /*2bb10*/  LDL.LU R171, [R1+0x808] ;  /* 0x0008080001ab7983 */ /* 0x000ea80000300800 */
[----:B------:R-:W3:Y:S01]  /*2bb20*/  LDL.LU R133, [R1+0x1c4] ;  /* 0x0001c40001857983 */ /* 0x000ee20000300800 */
[----:B-1----:R-:W-:-:S04]  /*2bb30*/  LEA R2, P6, R9, R12, 0x2 ;  /* 0x0000000c09027211 */ /* 0x002fc800078c10ff */
[----:B------:R-:W-:Y:S01]  /*2bb40*/  LEA.HI.X.SX32 R3, R9, R0, 0x2, P6 ;  /* 0x0000000009037211 */ /* 0x000fe200030f16ff */
[----:B----4-:R1:W-:Y:S01]  /*2bb50*/  @P1 STG.E [R4.64], R151 ;  /* 0x0000009704001986 */ /* 0x0103e2000c101906 */
[----:B------:R-:W-:-:S03]  /*2bb60*/  ISETP.LT.AND P1, PT, R43, c[0x0][0x17c], !P0 ;  /* 0x00005f002b007a0c */ /* 0x000fc60004721270 */
[----:B------:R-:W4:Y:S04]  /*2bb70*/  LDL.LU R43, [R1+0x804] ;  /* 0x00080400012b7983 */ /* 0x000f280000300800 */
[----:B------:R1:W-:Y:S01]  /*2bb80*/  @P5 STG.E [R2.64], R215 ;  /* 0x000000d702005986 */ /* 0x0003e2000c101906 */
[----:B------:R-:W-:-:S03]  /*2bb90*/  ISETP.LT.AND P5, PT, R107, c[0x0][0x17c], !P0 ;  /* 0x00005f006b007a0c */ /* 0x000fc600047a1270 */
[----:B------:R-:W2:Y:S04]  /*2bba0*/  LDL.LU R130, [R1+0x1cc] ;  /* 0x0001cc0001827983 */ /* 0x000ea80000300800 */
[----:B------:R-:W2:Y:S04]  /*2bbb0*/  LDL.LU R107, [R1+0x800] ;  /* 0x00080000016b7983 */ /* 0x000ea80000300800 */
[----:B------:R-:W3:Y:S01]  /*2bbc0*/  S2R R125, SR_TID.X ;  /* 0x00000000007d7919 */ /* 0x000ee20000002100 */
[----:B------:R-:W-:-:S03]  /*2bbd0*/  IMAD R7, R6, 0x2, R9 ;  /* 0x0000000206077824 */ /* 0x000fc600078e0209 */
[----:B------:R-:W2:Y:S01]  /*2bbe0*/  LDL.LU R134, [R1+0x1d0] ;  /* 0x0001d00001867983 */ /* 0x000ea20000300800 */
[----:B------:R-:W-:Y:S01]  /*2bbf0*/  IMAD R13, R6, 0x2, R7 ;  /* 0x00000002060d7824 */ /* 0x000fe200078e0207 */
[----:B-1----:R-:W-:-:S04]  /*2bc00*/  LEA R4, P6, R7, R12, 0x2 ;  /* 0x0000000c07047211 */ /* 0x002fc800078c10ff */
[----:B------:R-:W-:Y:S02]  /*2bc10*/  LEA.HI.X.SX32 R5, R7, R0, 0x2, P6 ;  /* 0x0000000007057211 */ /* 0x000fe400030f16ff */
[----:B------:R-:W-:-:S04]  /*2bc20*/  LEA R2, P6, R13, R12, 0x2 ;  /* 0x0000000c0d027211 */ /* 0x000fc800078c10ff */
[----:B------:R-:W-:Y:S01]  /*2bc30*/  LEA.HI.X.SX32 R3, R13, R0, 0x2, P6 ;  /* 0x000000000d037211 */ /* 0x000fe200030f16ff */
[C---:B---3--:R-:W-:Y:S02]  /*2bc40*/  IMAD.SHL.U32 R128, R125.reuse, 0x4000, RZ ;  /* 0x000040007d807824 */ /* 0x048fe400078e00ff */
[C---:B------:R-:W-:Y:S02]  /*2bc50*/  IMAD.SHL.U32 R132, R125.reuse, 0x4000, RZ ;  /* 0x000040007d847824 */ /* 0x040fe400078e00ff */
[C---:B------:R-:W-:Y:S02]  /*2bc60*/  IMAD.SHL.U32 R243, R125.reuse, 0x4000, RZ ;  /* 0x000040007df37824 */ /* 0x040fe400078e00ff */
[C---:B------:R-:W-:Y:S01]  /*2bc70*/  IMAD.SHL.U32 R127, R125.reuse, 0x4000, RZ ;  /* 0x000040007d7f7824 */ /* 0x040fe200078e00ff */
[----:B------:R-:W-:Y:S02]  /*2bc80*/  LOP3.LUT R129, R125, 0xff, RZ, 0xc0, !PT ;  /* 0x000000ff7d817812 */ /* 0x000fe400078ec0ff */
[----:B------:R-:W-:Y:S01]  /*2bc90*/  LOP3.LUT R128, R128, 0x18000, RZ, 0xc0, !PT ;  /* 0x0001800080807812 */ /* 0x000fe200078ec0ff */
[----:B------:R-:W3:Y:S01]  /*2bca0*/  LDL.LU R125, [R1+0x1d4] ;  /* 0x0001d400017d7983 */ /* 0x000ee20000300800 */
[----:B------:R-:W-:-:S02]  /*2bcb0*/  LOP3.LUT R132, R132, 0x18000, RZ, 0xc0, !PT ;  /* 0x0001800084847812 */ /* 0x000fc400078ec0ff */
[----:B------:R-:W-:Y:S02]  /*2bcc0*/  LOP3.LUT R243, R243, 0x18000, RZ, 0xc0, !PT ;  /* 0x00018000f3f37812 */ /* 0x000fe400078ec0ff */
[----:B------:R-:W-:Y:S01]  /*2bcd0*/  LOP3.LUT R127, R127, 0x18000, RZ, 0xc0, !PT ;  /* 0x000180007f7f7812 */ /* 0x000fe200078ec0ff */
[C---:B------:R-:W-:Y:S02]  /*2bce0*/  IMAD R128, R129.reuse, 0x10, R128 ;  /* 0x0000001081807824 */ /* 0x040fe400078e0280 */
[C---:B------:R-:W-:Y:S02]  /*2bcf0*/  IMAD R132, R129.reuse, 0x10, R132 ;  /* 0x0000001081847824 */ /* 0x040fe400078e0284 */
[C---:B------:R-:W-:Y:S01]  /*2bd00*/  IMAD R243, R129.reuse, 0x10, R243 ;  /* 0x0000001081f37824 */ /* 0x040fe200078e02f3 */
[----:B------:R-:W1:Y:S01]  /*2bd10*/  LDS.128 R8, [R128] ;  /* 0x0000000080087984 */ /* 0x000e620000000c00 */
[----:B------:R-:W-:-:S03]  /*2bd20*/  IMAD R127, R129, 0x10, R127 ;  /* 0x00000010817f7824 */ /* 0x000fc600078e027f */
[----:B------:R-:W3:Y:S04]  /*2bd30*/  LDL.LU R129, [R1+0x1d8] ;  /* 0x0001d80001817983 */ /* 0x000ee80000300800 */
[----:B----4-:R4:W-:Y:S01]  /*2bd40*/  @P2 STG.E [R4.64], R43 ;  /* 0x0000002b04002986 */ /* 0x0109e2000c101906 */
[----:B------:R-:W-:-:S03]  /*2bd50*/  IMAD R7, R6, 0x2, R13 ;  /* 0x0000000206077824 */ /* 0x000fc600078e020d */
[----:B------:R-:W-:Y:S04]  /*2bd60*/  LDS.128 R28, [R128+0x1000] ;  /* 0x00100000801c7984 */ /* 0x000fe80000000c00 */
[----:B------:R-:W-:Y:S04]  /*2bd70*/  LDS.128 R48, [R128+0x2000] ;  /* 0x0020000080307984 */ /* 0x000fe80000000c00 */
[----:B--2---:R2:W-:Y:S01]  /*2bd80*/  @P4 STG.E [R2.64], R107 ;  /* 0x0000006b02004986 */ /* 0x0045e2000c101906 */
[----:B------:R-:W-:-:S03]  /*2bd90*/  ISETP.LT.AND P4, PT, R219, c[0x0][0x17c], !P0 ;  /* 0x00005f00db007a0c */ /* 0x000fc60004781270 */
[----:B------:R-:W3:Y:S01]  /*2bda0*/  LDL.LU R219, [R1+0x7fc] ;  /* 0x0007fc0001db7983 */ /* 0x000ee20000300800 */
[C---:B----4-:R-:W-:Y:S01]  /*2bdb0*/  LEA R4, P6, R7.reuse, R12, 0x2 ;  /* 0x0000000c07047211 */ /* 0x050fe200078c10ff */
[C---:B------:R-:W-:Y:S02]  /*2bdc0*/  IMAD R13, R6.reuse, 0x2, R7 ;  /* 0x00000002060d7824 */ /* 0x040fe400078e0207 */
[----:B------:R-:W-:Y:S01]  /*2bdd0*/  LDS.128 R60, [R128+0x3000] ;  /* 0x00300000803c7984 */ /* 0x000fe20000000c00 */
[----:B------:R-:W-:Y:S01]  /*2bde0*/  LEA.HI.X.SX32 R5, R7, R0, 0x2, P6 ;  /* 0x0000000007057211 */ /* 0x000fe200030f16ff */
[----:B------:R-:W-:Y:S01]  /*2bdf0*/  IMAD R7, R6, 0x2, R13 ;  /* 0x0000000206077824 */ /* 0x000fe200078e020d */
[C---:B------:R-:W-:Y:S01]  /*2be00*/  LEA R14, P6, R13.reuse, R12, 0x2 ;  /* 0x0000000c0d0e7211 */ /* 0x040fe200078c10ff */
[----:B------:R-:W-:Y:S03]  /*2be10*/  LDS.128 R80, [R128+0x4000] ;  /* 0x0040000080507984 */ /* 0x000fe60000000c00 */
[----:B------:R-:W-:Y:S01]  /*2be20*/  LEA.HI.X.SX32 R15, R13, R0, 0x2, P6 ;  /* 0x000000000d0f7211 */ /* 0x000fe200030f16ff */
[----:B------:R-:W-:Y:S01]  /*2be30*/  LDS.128 R92, [R128+0x5000] ;  /* 0x00500000805c7984 */ /* 0x000fe20000000c00 */
[----:B--2---:R-:W-:-:S03]  /*2be40*/  LEA R2, P6, R7, R12, 0x2 ;  /* 0x0000000c07027211 */ /* 0x004fc600078c10ff */
[----:B------:R-:W-:Y:S01]  /*2be50*/  LDS.128 R112, [R128+0x6000] ;  /* 0x0060000080707984 */ /* 0x000fe20000000c00 */
[----:B------:R-:W-:Y:S02]  /*2be60*/  LEA.HI.X.SX32 R3, R7, R0, 0x2, P6 ;  /* 0x0000000007037211 */ /* 0x000fe400030f16ff */
[----:B------:R-:W-:Y:S01]  /*2be70*/  ISETP.LT.AND P2, PT, R133, c[0x0][0x17c], !P0 ;  /* 0x00005f0085007a0c */ /* 0x000fe20004741270 */
[----:B------:R2:W-:Y:S01]  /*2be80*/  @P3 STG.E [R4.64], R171 ;  /* 0x000000ab04003986 */ /* 0x0005e2000c101906 */
[----:B------:R-:W-:-:S03]  /*2be90*/  ISETP.LT.AND P3, PT, R130, c[0x0][0x17c], !P0 ;  /* 0x00005f0082007a0c */ /* 0x000fc60004761270 */
[----:B------:R-:W4:Y:S04]  /*2bea0*/  LDL.LU R133, [R1+0x1dc] ;  /* 0x0001dc0001857983 */ /* 0x000f280000300800 */
[----:B------:R-:W4:Y:S01]  /*2beb0*/  LDL.LU R130, [R1+0x1e0] ;  /* 0x0001e00001827983 */ /* 0x000f220000300800 */
[----:B------:R-:W-:Y:S02]  /*2bec0*/  LOP3.LUT R132, R132, 0x20, RZ, 0x3c, !PT ;  /* 0x0000002084847812 */ /* 0x000fe400078e3cff */
[----:B------:R-:W-:-:S03]  /*2bed0*/  LOP3.LUT R243, R243, 0x40, RZ, 0x3c, !PT ;  /* 0x00000040f3f37812 */ /* 0x000fc600078e3cff */
[----:B------:R-:W1:Y:S01]  /*2bee0*/  LDS.128 R16, [R132] ;  /* 0x0000000084107984 */ /* 0x000e620000000c00 */
[----:B------:R-:W-:-:S03]  /*2bef0*/  LOP3.LUT R127, R127, 0x60, RZ, 0x3c, !PT ;  /* 0x000000607f7f7812 */ /* 0x000fc600078e3cff */
[----:B------:R-:W1:Y:S04]  /*2bf00*/  LDS.128 R20, [R243] ;  /* 0x00000000f3147984 */ /* 0x000e680000000c00 */
[----:B------:R-:W1:Y:S04]  /*2bf10*/  LDS.128 R24, [R127] ;  /* 0x000000007f187984 */ /* 0x000e680000000c00 */
[----:B------:R-:W1:Y:S01]  /*2bf20*/  LDS.128 R36, [R132+0x1000] ;  /* 0x0010000084247984 */ /* 0x000e620000000c00 */
[----:B------:R-:W-:-:S03]  /*2bf30*/  IMAD R13, R6, 0x2, R7 ;  /* 0x00000002060d7824 */ /* 0x000fc600078e0207 */
[----:B------:R-:W1:Y:S04]  /*2bf40*/  LDS.128 R32, [R243+0x1000] ;  /* 0x00100000f3207984 */ /* 0x000e680000000c00 */
[----:B---3--:R-:W-:Y:S01]  /*2bf50*/  @P1 STG.E [R14.64], R219 ;  /* 0x000000db0e001986 */ /* 0x008fe2000c101906 */
[----:B------:R-:W-:-:S03]  /*2bf60*/  ISETP.LT.AND P1, PT, R134, c[0x0][0x17c], !P0 ;  /* 0x00005f0086007a0c */ /* 0x000fc60004721270 */
[----:B-1----:R1:W-:Y:S01]  /*2bf70*/  @P5 STG.E [R2.64], R8 ;  /* 0x0000000802005986 */ /* 0x0023e2000c101906 */
[----:B------:R-:W-:-:S03]  /*2bf80*/  ISETP.LT.AND P5, PT, R125, c[0x0][0x17c], !P0 ;  /* 0x00005f007d007a0c */ /* 0x000fc600047a1270 */
[----:B------:R-:W3:Y:S04]  /*2bf90*/  LDL.LU R134, [R1+0x1e4] ;  /* 0x0001e40001867983 */ /* 0x000ee80000300800 */
[----:B------:R-:W3:Y:S01]  /*2bfa0*/  LDL.LU R125, [R1+0x1e8] ;  /* 0x0001e800017d7983 */ /* 0x000ee20000300800 */
[C---:B--2---:R-:W-:Y:S01]  /*2bfb0*/  LEA R4, P6, R13.reuse, R12, 0x2 ;  /* 0x0000000c0d047211 */ /* 0x044fe200078c10ff */
[C---:B------:R-:W-:Y:S02]  /*2bfc0*/  IMAD R7, R6.reuse, 0x2, R13 ;  /* 0x0000000206077824 */ /* 0x040fe400078e020d */
[----:B------:R-:W2:Y:S01]  /*2bfd0*/  LDS.128 R40, [R127+0x1000] ;  /* 0x001000007f287984 */ /* 0x000ea20000000c00 */
[----:B------:R-:W-:Y:S01]  /*2bfe0*/  LEA.HI.X.SX32 R5, R13, R0, 0x2, P6 ;  /* 0x000000000d057211 */ /* 0x000fe200030f16ff */
[C---:B------:R-:W-:Y:S01]  /*2bff0*/  IMAD R13, R6.reuse, 0x2, R7 ;  /* 0x00000002060d7824 */ /* 0x040fe200078e0207 */
[C---:B-1----:R-:W-:Y:S01]  /*2c000*/  LEA R2, P6, R7.reuse, R12, 0x2 ;  /* 0x0000000c07027211 */ /* 0x042fe200078c10ff */
[----:B------:R-:W1:Y:S03]  /*2c010*/  LDS.128 R44, [R132+0x2000] ;  /* 0x00200000842c7984 */ /* 0x000e660000000c00 */
[----:B------:R-:W-:Y:S01]  /*2c020*/  LEA.HI.X.SX32 R3, R7, R0, 0x2, P6 ;  /* 0x0000000007037211 */ /* 0x000fe200030f16ff */
[----:B------:R4:W-:Y:S01]  /*2c030*/  @P2 STG.E [R4.64], R16 ;  /* 0x0000001004002986 */ /* 0x0009e2000c101906 */
[----:B------:R-:W-:-:S03]  /*2c040*/  IMAD R7, R6, 0x2, R13 ;  /* 0x0000000206077824 */ /* 0x000fc600078e020d */
[----:B------:R4:W-:Y:S04]  /*2c050*/  @P4 STG.E [R2.64], R20 ;  /* 0x0000001402004986 */ /* 0x0009e8000c101906 */
[----:B------:R-:W1:Y:S01]  /*2c060*/  LDS.128 R52, [R243+0x2000] ;  /* 0x00200000f3347984 */ /* 0x000e620000000c00 */
[----:B----4-:R-:W-:-:S03]  /*2c070*/  LEA R4, P6, R13, R12, 0x2 ;  /* 0x0000000c0d047211 */ /* 0x010fc600078c10ff */
[----:B------:R-:W4:Y:S01]  /*2c080*/  LDS.128 R56, [R127+0x2000] ;  /* 0x002000007f387984 */ /* 0x000f220000000c00 */
[----:B------:R-:W-:Y:S01]  /*2c090*/  LEA.HI.X.SX32 R5, R13, R0, 0x2, P6 ;  /* 0x000000000d057211 */ /* 0x000fe200030f16ff */
[----:B------:R-:W-:Y:S01]  /*2c0a0*/  IMAD R13, R6, 0x2, R7 ;  /* 0x00000002060d7824 */ /* 0x000fe200078e0207 */
[C---:B------:R-:W-:Y:S01]  /*2c0b0*/  LEA R2, P6, R7.reuse, R12, 0x2 ;  /* 0x0000000c07027211 */ /* 0x040fe200078c10ff */
[----:B------:R-:W1:Y:S03]  /*2c0c0*/  LDS.128 R68, [R132+0x3000] ;  /* 0x0030000084447984 */ /* 0x000e660000000c00 */
[----:B------:R-:W-:Y:S01]  /*2c0d0*/  LEA.HI.X.SX32 R3, R7, R0, 0x2, P6 ;  /* 0x0000000007037211 */ /* 0x000fe200030f16ff */
[----:B------:R2:W-:Y:S01]  /*2c0e0*/  @P3 STG.E [R4.64], R24 ;  /* 0x0000001804003986 */ /* 0x0005e2000c101906 */
[----:B------:R-:W-:Y:S02]  /*2c0f0*/  ISETP.LT.AND P2, PT, R129, c[0x0][0x17c], !P0 ;  /* 0x00005f0081007a0c */ /* 0x000fe40004741270 */
[----:B------:R-:W-:Y:S01]  /*2c100*/  ISETP.LT.AND P4, PT, R133, c[0x0][0x17c], !P0 ;  /* 0x00005f0085007a0c */ /* 0x000fe20004781270 */
[----:B------:R-:W4:Y:S04]  /*2c110*/  LDL.LU R129, [R1+0x1ec] ;  /* 0x0001ec0001817983 */ /* 0x000f280000300800 */
[----:B------:R-:W1:Y:S01]  /*2c120*/  LDS.128 R64, [R243+0x3000] ;  /* 0x00300000f3407984 */ /* 0x000e620000000c00 */
[----:B--2---:R-:W-:-:S03]  /*2c130*/  LEA R4, P6, R13, R12, 0x2 ;  /* 0x0000000c0d047211 */ /* 0x004fc600078c10ff */
[----:B------:R-:W2:Y:S01]  /*2c140*/  LDL.LU R133, [R1+0x1f0] ;  /* 0x0001f00001857983 */ /* 0x000ea20000300800 */
[----:B------:R-:W-:-:S03]  /*2c150*/  LEA.HI.X.SX32 R5, R13, R0, 0x2, P6 ;  /* 0x000000000d057211 */ /* 0x000fc600030f16ff */
[----:B------:R1:W-:Y:S01]  /*2c160*/  @P1 STG.E [R2.64], R28 ;  /* 0x0000001c02001986 */ /* 0x0003e2000c101906 */
[----:B------:R-:W-:-:S03]  /*2c170*/  ISETP.LT.AND P3, PT, R130, c[0x0][0x17c], !P0 ;  /* 0x00005f0082007a0c */ /* 0x000fc60004761270 */
[----:B------:R-:W2:Y:S04]  /*2c180*/  LDL.LU R130, [R1+0x1f4] ;  /* 0x0001f40001827983 */ /* 0x000ea80000300800 */
[----:B------:R1:W-:Y:S04]  /*2c190*/  @P5 STG.E [R4.64], R36 ;  /* 0x0000002404005986 */ /* 0x0003e8000c101906 */
[----:B------:R-:W1:Y:S04]  /*2c1a0*/  LDS.128 R72, [R127+0x3000] ;  /* 0x003000007f487984 */ /* 0x000e680000000c00 */
        /* <DEDUP_REMOVED lines=8> */
[----:B------:R-:W-:Y:S04]  /*2c230*/  LDS.128 R136, [R243+0x7000] ;  /* 0x00700000f3887984 */ /* 0x000fe80000000c00 */
[----:B------:R-:W1:Y:S04]  /*2c240*/  LDS.128 R120, [R127+0x6000] ;  /* 0x006000007f787984 */ /* 0x000e680000000c00 */
[----:B------:R-:W-:Y:S01]  /*2c250*/  LDS.128 R140, [R127+0x7000] ;  /* 0x007000007f8c7984 */ /* 0x000fe20000000c00 */
[----:B---3--:R-:W-:-:S03]  /*2c260*/  ISETP.LT.AND P1, PT, R134, c[0x0][0x17c], !P0 ;  /* 0x00005f0086007a0c */ /* 0x008fc60004721270 */
[----:B------:R-:W3:Y:S01]  /*2c270*/  LDL.LU R134, [R1+0x1f8] ;  /* 0x0001f80001867983 */ /* 0x000ee20000300800 */
[----:B------:R-:W-:-:S03]  /*2c280*/  ISETP.LT.AND P5, PT, R125, c[0x0][0x17c], !P0 ;  /* 0x00005f007d007a0c */ /* 0x000fc600047a1270 */
[----:B------:R-:W3:Y:S01]  /*2c290*/  LDL.LU R125, [R1+0x1fc] ;  /* 0x0001fc00017d7983 */ /* 0x000ee20000300800 */
[----:B------:R-:W-:-:S04]  /*2c2a0*/  IMAD R7, R6, 0x2, R13 ;  /* 0x0000000206077824 */ /* 0x000fc800078e020d */
[----:B------:R-:W-:Y:S01]  /*2c2b0*/  IMAD R13, R6, 0x2, R7 ;  /* 0x00000002060d7824 */ /* 0x000fe200078e0207 */
[----:B-1----:R-:W-:-:S04]  /*2c2c0*/  LEA R2, P6, R7, R12, 0x2 ;  /* 0x0000000c07027211 */ /* 0x002fc800078c10ff */
[----:B------:R-:W-:Y:S01]  /*2c2d0*/  LEA.HI.X.SX32 R3, R7, R0, 0x2, P6 ;  /* 0x0000000007037211 */ /* 0x000fe200030f16ff */
[----:B------:R-:W-:Y:S01]  /*2c2e0*/  IMAD R7, R6, 0x2, R13 ;  /* 0x0000000206077824 */ /* 0x000fe200078e020d */
[----:B------:R-:W-:-:S03]  /*2c2f0*/  LEA R4, P6, R13, R12, 0x2 ;  /* 0x0000000c0d047211 */ /* 0x000fc600078c10ff */
[----:B------:R1:W-:Y:S01]  /*2c300*/  @P2 STG.E [R2.64], R32 ;  /* 0x0000002002002986 */ /* 0x0003e2000c101906 */
[----:B------:R-:W-:Y:S01]  /*2c310*/  LEA.HI.X.SX32 R5, R13, R0, 0x2, P6 ;  /* 0x000000000d057211 */ /* 0x000fe200030f16ff */
[----:B------:R-:W-:-:S04]  /*2c320*/  IMAD R13, R6, 0x2, R7 ;  /* 0x00000002060d7824 */ /* 0x000fc800078e0207 */
[----:B------:R4:W-:Y:S01]  /*2c330*/  @P4 STG.E [R4.64], R40 ;  /* 0x0000002804004986 */ /* 0x0009e2000c101906 */
[----:B-1----:R-:W-:-:S04]  /*2c340*/  LEA R2, P6, R7, R12, 0x2 ;  /* 0x0000000c07027211 */ /* 0x002fc800078c10ff */
[----:B------:R-:W-:Y:S01]  /*2c350*/  LEA.HI.X.SX32 R3, R7, R0, 0x2, P6 ;  /* 0x0000000007037211 */ /* 0x000fe200030f16ff */
[----:B------:R-:W-:Y:S01]  /*2c360*/  IMAD R7, R6, 0x2, R13 ;  /* 0x0000000206077824 */ /* 0x000fe200078e020d */
[----:B----4-:R-:W-:-:S03]  /*2c370*/  LEA R4, P6, R13, R12, 0x2 ;  /* 0x0000000c0d047211 */ /* 0x010fc600078c10ff */
[----:B------:R1:W-:Y:S01]  /*2c380*/  @P3 STG.E [R2.64], R48 ;  /* 0x0000003002003986 */ /* 0x0003e2000c101906 */
[----:B------:R-:W-:Y:S02]  /*2c390*/  LEA.HI.X.SX32 R5, R13, R0, 0x2, P6 ;  /* 0x000000000d057211 */ /* 0x000fe400030f16ff */
[----:B------:R-:W-:Y:S02]  /*2c3a0*/  ISETP.LT.AND P2, PT, R129, c[0x0][0x17c], !P0 ;  /* 0x00005f0081007a0c */ /* 0x000fe40004741270 */
[----:B------:R-:W4:Y:S01]  /*2c3b0*/  LDL.LU R129, [R1+0x200] ;  /* 0x0002000001817983 */ /* 0x000f220000300800 */
[----:B-1----:R-:W-:-:S04]  /*2c3c0*/  LEA R2, P6, R7, R12, 0x2 ;  /* 0x0000000c07027211 */ /* 0x002fc800078c10ff */
[----:B------:R-:W-:Y:S01]  /*2c3d0*/  LEA.HI.X.SX32 R3, R7, R0, 0x2, P6 ;  /* 0x0000000007037211 */ /* 0x000fe200030f16ff */
[----:B------:R1:W-:Y:S01]  /*2c3e0*/  @P1 STG.E [R4.64], R44 ;  /* 0x0000002c04001986 */ /* 0x0003e2000c101906 */
[----:B--2---:R-:W-:Y:S02]  /*2c3f0*/  ISETP.LT.AND P4, PT, R133, c[0x0][0x17c], !P0 ;  /* 0x00005f0085007a0c */ /* 0x004fe40004781270 */
[----:B------:R-:W-:Y:S01]  /*2c400*/  ISETP.LT.AND P3, PT, R130, c[0x0][0x17c], !P0 ;  /* 0x00005f0082007a0c */ /* 0x000fe20004761270 */
[----:B------:R-:W2:Y:S04]  /*2c410*/  LDL.LU R133, [R1+0x204] ;  /* 0x0002040001857983 */ /* 0x000ea80000300800 */
[----:B------:R-:W2:Y:S04]  /*2c420*/  LDL.LU R130, [R1+0x208] ;  /* 0x0002080001827983 */ /* 0x000ea80000300800 */
[----:B------:R1:W-:Y:S01]  /*2c430*/  @P5 STG.E [R2.64], R52 ;  /* 0x0000003402005986 */ /* 0x0003e2000c101906 */
        /* <DEDUP_REMOVED lines=13> */
[----:B------:R1:W-:Y:S02]  /*2c510*/  @P4 STG.E [R2.64], R60 ;  /* 0x0000003c02004986 */ /* 0x0003e4000c101906 */
[----:B-1----:R-:W-:-:S04]  /*2c520*/  LEA R4, P6, R13, R12, 0x2 ;  /* 0x0000000c0d047211 */ /* 0x002fc800078c10ff */
[----:B------:R-:W-:Y:S01]  /*2c530*/  LEA.HI.X.SX32 R5, R13, R0, 0x2, P6 ;  /* 0x000000000d057211 */ /* 0x000fe200030f16ff */
[----:B------:R-:W-:Y:S01]  /*2c540*/  IMAD R13, R6, 0x2, R7 ;  /* 0x00000002060d7824 */ /* 0x000fe200078e0207 */
[----:B------:R-:W-:-:S03]  /*2c550*/  LEA R2, P6, R7, R12, 0x2 ;  /* 0x0000000c07027211 */ /* 0x000fc600078c10ff */
[----:B------:R1:W-:Y:S01]  /*2c560*/  @P3 STG.E [R4.64], R68 ;  /* 0x0000004404003986 */ /* 0x0003e2000c101906 */
[----:B------:R-:W-:Y:S02]  /*2c570*/  LEA.HI.X.SX32 R3, R7, R0, 0x2, P6 ;  /* 0x0000000007037211 */ /* 0x000fe400030f16ff */
[----:B----4-:R-:W-:Y:S02]  /*2c580*/  ISETP.LT.AND P2, PT, R129, c[0x0][0x17c], !P0 ;  /* 0x00005f0081007a0c */ /* 0x010fe40004741270 */
[----:B------:R-:W4:Y:S01]  /*2c590*/  LDL.LU R129, [R1+0x214] ;  /* 0x0002140001817983 */ /* 0x000f220000300800 */
[----:B-1----:R-:W-:-:S04]  /*2c5a0*/  LEA R4, P6, R13, R12, 0x2 ;  /* 0x0000000c0d047211 */ /* 0x002fc800078c10ff */
[----:B------:R-:W-:Y:S01]  /*2c5b0*/  LEA.HI.X.SX32 R5, R13, R0, 0x2, P6 ;  /* 0x000000000d057211 */ /* 0x000fe200030f16ff */
[----:B------:R1:W-:Y:S01]  /*2c5c0*/  @P1 STG.E [R2.64], R64 ;  /* 0x0000004002001986 */ /* 0x0003e2000c101906 */
[----:B--2---:R-:W-:-:S03]  /*2c5d0*/  ISETP.LT.AND P4, PT, R133, c[0x0][0x17c], !P0 ;  /* 0x00005f0085007a0c */ /* 0x004fc60004781270 */
[----:B------:R-:W2:Y:S01]  /*2c5e0*/  LDL.LU R133, [R1+0x218] ;  /* 0x0002180001857983 */ /* 0x000ea20000300800 */
[----:B------:R-:W-:-:S03]  /*2c5f0*/  ISETP.LT.AND P3, PT, R130, c[0x0][0x17c], !P0 ;  /* 0x00005f0082007a0c */ /* 0x000fc60004761270 */
        /* <DEDUP_REMOVED lines=28> */
[----:B------:R-:W2:Y:S04]  /*2c7c0*/  LDL.LU R133, [R1+0x22c] ;  /* 0x00022c0001857983 */ /* 0x000ea80000300800 */
[----:B------:R-:W2:Y:S04]  /*2c7d0*/  LDL.LU R240, [R1+0x230] ;  /* 0x0002300001f07983 */ /* 0x000ea80000300800 */
[----:B------:R1:W-:Y:S04]  /*2c7e0*/  @P5 STG.E [R2.64], R92 ;  /* 0x0000005c02005986 */ /* 0x0003e8000c101906 */
[----:B------:R-:W2:Y:S01]  /*2c7f0*/  LDL.LU R126, [R1+0x234] ;  /* 0x00023400017e7983 */ /* 0x000ea20000300800 */
[----:B---3--:R-:W-:-:S03]  /*2c800*/  ISETP.LT.AND P5, PT, R125, c[0x0][0x17c], !P0 ;  /* 0x00005f007d007a0c */ /* 0x008fc600047a1270 */
[----:B------:R-:W3:Y:S01]  /*2c810*/  LDL.LU R125, [R1+0x238] ;  /* 0x00023800017d7983 */ /* 0x000ee20000300800 */
[----:B------:R-:W-:Y:S01]  /*2c820*/  IMAD R13, R6, 0x2, R7 ;  /* 0x00000002060d7824 */ /* 0x000fe200078e0207 */
[----:B------:R-:W-:Y:S02]  /*2c830*/  ISETP.LT.AND P3, PT, R130, c[0x0][0x17c], !P0 ;  /* 0x00005f0082007a0c */ /* 0x000fe40004761270 */
[----:B------:R-:W-:Y:S01]  /*2c840*/  ISETP.LT.AND P1, PT, R134, c[0x0][0x17c], !P0 ;  /* 0x00005f0086007a0c */ /* 0x000fe20004721270 */
[C---:B------:R-:W-:Y:S01]  /*2c850*/  IMAD R7, R6.reuse, 0x2, R13 ;  /* 0x0000000206077824 */ /* 0x040fe200078e020d */
[C---:B-1----:R-:W-:Y:S01]  /*2c860*/  LEA R4, P6, R13.reuse, R12, 0x2 ;  /* 0x0000000c0d047211 */ /* 0x042fe200078c10ff */
[----:B------:R-:W4:Y:S03]  /*2c870*/  LDL.LU R241, [R1+0x23c] ;  /* 0x00023c0001f17983 */ /* 0x000f260000300800 */
[----:B------:R-:W-:Y:S01]  /*2c880*/  LEA.HI.X.SX32 R5, R13, R0, 0x2, P6 ;  /* 0x000000000d057211 */ /* 0x000fe200030f16ff */
[C---:B------:R-:W-:Y:S01]  /*2c890*/  IMAD R13, R6.reuse, 0x2, R7 ;  /* 0x00000002060d7824 */ /* 0x040fe200078e0207 */
[C---:B------:R-:W-:Y:S01]  /*2c8a0*/  LEA R2, P6, R7.reuse, R12, 0x2 ;  /* 0x0000000c07027211 */ /* 0x040fe200078c10ff */
[----:B------:R-:W4:Y:S03]  /*2c8b0*/  LDL.LU R242, [R1+0x240] ;  /* 0x0002400001f27983 */ /* 0x000f260000300800 */
[----:B------:R-:W-:Y:S01]  /*2c8c0*/  LEA.HI.X.SX32 R3, R7, R0, 0x2, P6 ;  /* 0x0000000007037211 */ /* 0x000fe200030f16ff */
[----:B------:R1:W-:Y:S01]  /*2c8d0*/  @P2 STG.E [R4.64], R100 ;  /* 0x0000006404002986 */ /* 0x0003e2000c101906 */
[----:B------:R-:W-:-:S03]  /*2c8e0*/  IMAD R7, R6, 0x2, R13 ;  /* 0x0000000206077824 */ /* 0x000fc600078e020d */
[----:B------:R1:W-:Y:S04]  /*2c8f0*/  @P4 STG.E [R2.64], R96 ;  /* 0x0000006002004986 */ /* 0x0003e8000c101906 */
[----:B------:R-:W4:Y:S01]  /*2c900*/  LDL.LU R243, [R1+0x244] ;  /* 0x0002440001f37983 */ /* 0x000f220000300800 */
[----:B-1----:R-:W-:-:S03]  /*2c910*/  LEA R4, P6, R13, R12, 0x2 ;  /* 0x0000000c0d047211 */ /* 0x002fc600078c10ff */
[----:B------:R-:W4:Y:S01]  /*2c920*/  LDL.LU R127, [R1+0x248] ;  /* 0x00024800017f7983 */ /* 0x000f220000300800 */
        /* <DEDUP_REMOVED lines=8> */
[----:B------:R-:W-:Y:S02]  /*2c9b0*/  LEA.HI.X.SX32 R5, R13, R0, 0x2, P6 ;  /* 0x000000000d057211 */ /* 0x000fe400030f16ff */
[----:B------:R-:W-:-:S03]  /*2c9c0*/  LEA R2, P1, R7, R12, 0x2 ;  /* 0x0000000c07027211 */ /* 0x000fc600078210ff */
[----:B------:R1:W-:Y:S01]  /*2c9d0*/  @P5 STG.E [R4.64], R108 ;  /* 0x0000006c04005986 */ /* 0x0003e2000c101906 */
[----:B------:R-:W-:Y:S02]  /*2c9e0*/  LEA.HI.X.SX32 R3, R7, R0, 0x2, P1 ;  /* 0x0000000007037211 */ /* 0x000fe400008f16ff */
[----:B--2---:R-:W-:Y:S02]  /*2c9f0*/  ISETP.LT.AND P5, PT, R126, c[0x0][0x17c], !P0 ;  /* 0x00005f007e007a0c */ /* 0x004fe400047a1270 */
[----:B------:R-:W2:Y:S01]  /*2ca00*/  LDL.LU R126, [R1+0x24c] ;  /* 0x00024c00017e7983 */ /* 0x000ea20000300800 */
[----:B---3--:R-:W-:-:S03]  /*2ca10*/  ISETP.LT.AND P1, PT, R125, c[0x0][0x17c], !P0 ;  /* 0x00005f007d007a0c */ /* 0x008fc60004721270 */
[----:B------:R-:W3:Y:S01]  /*2ca20*/  LDL.LU R125, [R1+0x250] ;  /* 0x00025000017d7983 */ /* 0x000ee20000300800 */
[----:B----4-:R-:W-:-:S03]  /*2ca30*/  ISETP.LT.AND P2, PT, R129, c[0x0][0x17c], !P0 ;  /* 0x00005f0081007a0c */ /* 0x010fc60004741270 */
[----:B------:R-:W4:Y:S01]  /*2ca40*/  LDS.128 R128, [R128+0x7000] ;  /* 0x0070000080807984 */ /* 0x000f220000000c00 */
[----:B------:R-:W-:-:S03]  /*2ca50*/  ISETP.LT.AND P4, PT, R133, c[0x0][0x17c], !P0 ;  /* 0x00005f0085007a0c */ /* 0x000fc60004781270 */
[----:B------:R-:W4:Y:S01]  /*2ca60*/  LDS.128 R132, [R132+0x7000] ;  /* 0x0070000084847984 */ /* 0x000f220000000c00 */
[----:B------:R-:W-:Y:S01]  /*2ca70*/  IMAD R13, R6, 0x2, R7 ;  /* 0x00000002060d7824 */ /* 0x000fe200078e0207 */
[----:B------:R-:W-:-:S03]  /*2ca80*/  ISETP.LT.AND P3, PT, R240, c[0x0][0x17c], !P0 ;  /* 0x00005f00f0007a0c */ /* 0x000fc60004761270 */
[C---:B------:R-:W-:Y:S01]  /*2ca90*/  IMAD R7, R6.reuse, 0x2, R13 ;  /* 0x0000000206077824 */ /* 0x040fe200078e020d */
[C---:B-1----:R-:W-:Y:S01]  /*2caa0*/  LEA R4, P6, R13.reuse, R12, 0x2 ;  /* 0x0000000c0d047211 */ /* 0x042fe200078c10ff */
[----:B------:R1:W-:Y:S03]  /*2cab0*/  @P2 STG.E [R2.64], R116 ;  /* 0x0000007402002986 */ /* 0x0003e6000c101906 */
[----:B------:R-:W-:Y:S01]  /*2cac0*/  LEA.HI.X.SX32 R5, R13, R0, 0x2, P6 ;  /* 0x000000000d057211 */ /* 0x000fe200030f16ff */
[----:B------:R-:W-:-:S04]  /*2cad0*/  IMAD R13, R6, 0x2, R7 ;  /* 0x00000002060d7824 */ /* 0x000fc800078e0207 */
[----:B------:R1:W-:Y:S02]  /*2cae0*/  @P4 STG.E [R4.64], R120 ;  /* 0x0000007804004986 */ /* 0x0003e4000c101906 */
[----:B-1----:R-:W-:Y:S02]  /*2caf0*/  LEA R2, P2, R7, R12, 0x2 ;  /* 0x0000000c07027211 */ /* 0x002fe400078410ff */
[----:B------:R-:W-:Y:S02]  /*2cb00*/  ISETP.LT.AND P4, PT, R241, c[0x0][0x17c], !P0 ;  /* 0x00005f00f1007a0c */ /* 0x000fe40004781270 */
[----:B------:R-:W-:Y:S01]  /*2cb10*/  LEA.HI.X.SX32 R3, R7, R0, 0x2, P2 ;  /* 0x0000000007037211 */ /* 0x000fe200010f16ff */
[----:B------:R-:W-:Y:S01]  /*2cb20*/  IMAD R7, R6, 0x2, R13 ;  /* 0x0000000206077824 */ /* 0x000fe200078e020d */
[----:B------:R-:W3:Y:S01]  /*2cb30*/  LDL.LU R241, [R1+0x254] ;  /* 0x0002540001f17983 */ /* 0x000ee20000300800 */
[----:B------:R-:W-:-:S04]  /*2cb40*/  LEA R4, P6, R13, R12, 0x2 ;  /* 0x0000000c0d047211 */ /* 0x000fc800078c10ff */
[----:B------:R-:W-:Y:S01]  /*2cb50*/  LEA.HI.X.SX32 R5, R13, R0, 0x2, P6 ;  /* 0x000000000d057211 */ /* 0x000fe200030f16ff */
[----:B------:R-:W-:Y:S01]  /*2cb60*/  IMAD R13, R6, 0x2, R7 ;  /* 0x00000002060d7824 */ /* 0x000fe200078e0207 */
[----:B----4-:R1:W-:Y:S04]  /*2cb70*/  @P3 STG.E [R2.64], R128 ;  /* 0x0000008002003986 */ /* 0x0103e8000c101906 */
        /* <DEDUP_REMOVED lines=9> */
[----:B------:R-:W-:Y:S02]  /*2cc10*/  ISETP.LT.AND P5, PT, R243, c[0x0][0x17c], !P0 ;  /* 0x00005f00f3007a0c */ /* 0x000fe400047a1270 */
[----:B------:R-:W-:Y:S01]  /*2cc20*/  ISETP.LT.AND P3, PT, R127, c[0x0][0x17c], !P0 ;  /* 0x00005f007f007a0c */ /* 0x000fe20004761270 */
[----:B------:R-:W4:Y:S01]  /*2cc30*/  LDL.LU R243, [R1+0x25c] ;  /* 0x00025c0001f37983 */ /* 0x000f220000300800 */
[----:B-1----:R-:W-:-:S03]  /*2cc40*/  LEA R2, P1, R7, R12, 0x2 ;  /* 0x0000000c07027211 */ /* 0x002fc600078210ff */
[----:B------:R1:W-:Y:S01]  /*2cc50*/  @P4 STG.E [R4.64], R140 ;  /* 0x0000008c04004986 */ /* 0x0003e2000c101906 */
[----:B--2---:R-:W-:Y:S02]  /*2cc60*/  ISETP.LT.AND P4, PT, R126, c[0x0][0x17c], !P0 ;  /* 0x00005f007e007a0c */ /* 0x004fe40004781270 */
[----:B------:R-:W-:Y:S01]  /*2cc70*/  LEA.HI.X.SX32 R3, R7, R0, 0x2, P1 ;  /* 0x0000000007037211 */ /* 0x000fe200008f16ff */
[----:B------:R-:W2:Y:S04]  /*2cc80*/  LDL.LU R127, [R1+0x260] ;  /* 0x00026000017f7983 */ /* 0x000ea80000300800 */
[----:B------:R-:W2:Y:S01]  /*2cc90*/  LDL.LU R126, [R1+0x264] ;  /* 0x00026400017e7983 */ /* 0x000ea20000300800 */
[----:B---3--:R-:W-:-:S03]  /*2cca0*/  ISETP.LT.AND P1, PT, R125, c[0x0][0x17c], !P0 ;  /* 0x00005f007d007a0c */ /* 0x008fc60004721270 */
[----:B------:R-:W3:Y:S01]  /*2ccb0*/  LDL.LU R125, [R1+0x268] ;  /* 0x00026800017d7983 */ /* 0x000ee20000300800 */
[----:B------:R-:W-:-:S04]  /*2ccc0*/  IMAD R13, R6, 0x2, R7 ;  /* 0x00000002060d7824 */ /* 0x000fc800078e0207 */
[C---:B------:R-:W-:Y:S01]  /*2ccd0*/  IMAD R7, R6.reuse, 0x2, R13 ;  /* 0x0000000206077824 */ /* 0x040fe200078e020d */
[C---:B-1----:R-:W-:Y:S01]  /*2cce0*/  LEA R4, P6, R13.reuse, R12, 0x2 ;  /* 0x0000000c0d047211 */ /* 0x042fe200078c10ff */
[----:B------:R1:W-:Y:S03]  /*2ccf0*/  @P2 STG.E [R2.64], R9 ;  /* 0x0000000902002986 */ /* 0x0003e6000c101906 */
[----:B------:R-:W-:Y:S01]  /*2cd00*/  LEA.HI.X.SX32 R5, R13, R0, 0x2, P6 ;  /* 0x000000000d057211 */ /* 0x000fe200030f16ff */
[----:B------:R-:W-:-:S04]  /*2cd10*/  IMAD R13, R6, 0x2, R7 ;  /* 0x00000002060d7824 */ /* 0x000fc800078e0207 */
[----:B------:R1:W-:Y:S02]  /*2cd20*/  @P5 STG.E [R4.64], R17 ;  /* 0x0000001104005986 */ /* 0x0003e4000c101906 */
[----:B-1----:R-:W-:-:S04]  /*2cd30*/  LEA R2, P2, R7, R12, 0x2 ;  /* 0x0000000c07027211 */ /* 0x002fc800078410ff */
[----:B------:R-:W-:Y:S01]  /*2cd40*/  LEA.HI.X.SX32 R3, R7, R0, 0x2, P2 ;  /* 0x0000000007037211 */ /* 0x000fe200010f16ff */
[C---:B------:R-:W-:Y:S01]  /*2cd50*/  IMAD R7, R6.reuse, 0x2, R13 ;  /* 0x0000000206077824 */ /* 0x040fe200078e020d */
[----:B------:R-:W-:Y:S02]  /*2cd60*/  LEA R4, P6, R13, R12, 0x2 ;  /* 0x0000000c0d047211 */ /* 0x000fe400078c10ff */
[----:B------:R-:W-:Y:S02]  /*2cd70*/  ISETP.LT.AND P5, PT, R241, c[0x0][0x17c], !P0 ;  /* 0x00005f00f1007a0c */ /* 0x000fe400047a1270 */
[----:B------:R-:W3:Y:S01]  /*2cd80*/  LDL.LU R241, [R1+0x26c] ;  /* 0x00026c0001f17983 */ /* 0x000ee20000300800 */
[----:B------:R-:W-:Y:S01]  /*2cd90*/  LEA.HI.X.SX32 R5, R13, R0, 0x2, P6 ;  /* 0x000000000d057211 */ /* 0x000fe200030f16ff */
[----:B------:R-:W-:Y:S02]  /*2cda0*/  IMAD R9, R6, 0x2, R7 ;  /* 0x0000000206097824 */ /* 0x000fe400078e0207 */
[----:B------:R1:W-:Y:S04]  /*2cdb0*/  @P3 STG.E [R2.64], R21 ;  /* 0x0000001502003986 */ /* 0x0003e8000c101906 */
[----:B------:R1:W-:Y:S02]  /*2cdc0*/  @P4 STG.E [R4.64], R25 ;  /* 0x0000001904004986 */ /* 0x0003e4000c101906 */
[----:B-1----:R-:W-:-:S04]  /*2cdd0*/  LEA R2, P3, R7, R12, 0x2 ;  /* 0x0000000c07027211 */ /* 0x002fc800078610ff */
[----:B------:R-:W-:Y:S01]  /*2cde0*/  LEA.HI.X.SX32 R3, R7, R0, 0x2, P3 ;  /* 0x0000000007037211 */ /* 0x000fe200018f16ff */
[----:B------:R-:W-:Y:S01]  /*2cdf0*/  IMAD R7, R6, 0x2, R9 ;  /* 0x0000000206077824 */ /* 0x000fe200078e0209 */
[----:B------:R-:W-:-:S03]  /*2ce00*/  LEA R4, P6, R9, R12, 0x2 ;  /* 0x0000000c09047211 */ /* 0x000fc600078c10ff */
[----:B------:R1:W-:Y:S01]  /*2ce10*/  @P1 STG.E [R2.64], R29 ;  /* 0x0000001d02001986 */ /* 0x0003e2000c101906 */
[----:B------:R-:W-:-:S05]  /*2ce20*/  LEA.HI.X.SX32 R5, R9, R0, 0x2, P6 ;  /* 0x0000000009057211 */ /* 0x000fca00030f16ff */
[----:B------:R2:W-:Y:S01]  /*2ce30*/  @P5 STG.E [R4.64], R37 ;  /* 0x0000002504005986 */ /* 0x0005e2000c101906 */
[----:B----4-:R-:W-:Y:S02]  /*2ce40*/  ISETP.LT.AND P2, PT, R242, c[0x0][0x17c], !P0 ;  /* 0x00005f00f2007a0c */ /* 0x010fe40004741270 */
[----:B-1----:R-:W-:Y:S01]  /*2ce50*/  LEA R2, P1, R7, R12, 0x2 ;  /* 0x0000000c07027211 */ /* 0x002fe200078210ff */
[----:B------:R-:W4:Y:S01]  /*2ce60*/  LDL.LU R242, [R1+0x270] ;  /* 0x0002700001f27983 */ /* 0x000f220000300800 */
[----:B------:R-:W-:Y:S02]  /*2ce70*/  ISETP.LT.AND P4, PT, R243, c[0x0][0x17c], !P0 ;  /* 0x00005f00f3007a0c */ /* 0x000fe40004781270 */
[----:B------:R-:W-:Y:S01]  /*2ce80*/  LEA.HI.X.SX32 R3, R7, R0, 0x2, P1 ;  /* 0x0000000007037211 */ /* 0x000fe200008f16ff */
[----:B------:R-:W4:Y:S01]  /*2ce90*/  LDL.LU R243, [R1+0x278] ;  /* 0x0002780001f37983 */ /* 0x000f220000300800 */
[----:B--2---:R-:W-:-:S03]  /*2cea0*/  ISETP.LT.AND P3, PT, R127, c[0x0][0x17c], !P0 ;  /* 0x00005f007f007a0c */ /* 0x004fc60004761270 */
[----:B------:R-:W2:Y:S01]  /*2ceb0*/  LDL.LU R127, [R1+0x27c] ;  /* 0x00027c00017f7983 */ /* 0x000ea20000300800 */
[----:B------:R-:W-:-:S03]  /*2cec0*/  ISETP.LT.AND P5, PT, R126, c[0x0][0x17c], !P0 ;  /* 0x00005f007e007a0c */ /* 0x000fc600047a1270 */
[----:B------:R-:W2:Y:S01]  /*2ced0*/  LDL.LU R126, [R1+0x280] ;  /* 0x00028000017e7983 */ /* 0x000ea20000300800 */
[----:B---3--:R-:W-:-:S03]  /*2cee0*/  ISETP.LT.AND P1, PT, R125, c[0x0][0x17c], !P0 ;  /* 0x00005f007d007a0c */ /* 0x008fc60004721270 */
[----:B------:R-:W3:Y:S01]  /*2cef0*/  LDL.LU R125, [R1+0x288] ;  /* 0x00028800017d7983 */ /* 0x000ee20000300800 */
[----:B------:R-:W-:-:S04]  /*2cf00*/  IMAD R9, R6, 0x2, R7 ;  /* 0x0000000206097824 */ /* 0x000fc800078e0207 */
[C---:B------:R-:W-:Y:S01]  /*2cf10*/  IMAD R7, R6.reuse, 0x2, R9 ;  /* 0x0000000206077824 */ /* 0x040fe200078e0209 */
[C---:B------:R-:W-:Y:S01]  /*2cf20*/  LEA R4, P6, R9.reuse, R12, 0x2 ;  /* 0x0000000c09047211 */ /* 0x040fe200078c10ff */
        /* <DEDUP_REMOVED lines=57> */
[----:B-1----:R-:W-:Y:S02]  /*2d2c0*/  LEA R2, P1, R7, R12, 0x2 ;  /* 0x0000000c07027211 */ /* 0x002fe400078210ff */
[----:B----4-:R-:W-:Y:S02]  /*2d2d0*/  ISETP.LT.AND P2, PT, R242, c[0x0][0x17c], !P0 ;  /* 0x00005f00f2007a0c */ /* 0x010fe40004741270 */
        /* <DEDUP_REMOVED lines=13> */
[----:B------:R1:W-:Y:S02]  /*2d3b0*/  @P2 STG.E [R2.64], R85 ;  /* 0x0000005502002986 */ /* 0x0003e4000c101906 */
[C---:B------:R-:W-:Y:S01]  /*2d3c0*/  IMAD R13, R6.reuse, 0x2, R7 ;  /* 0x00000002060d7824 */ /* 0x040fe200078e0207 */
[----:B------:R-:W-:Y:S02]  /*2d3d0*/  LEA.HI.X.SX32 R5, R9, R0, 0x2, P6 ;  /* 0x0000000009057211 */ /* 0x000fe400030f16ff */
[-C--:B------:R-:W-:Y:S02]  /*2d3e0*/  LEA R8, P2, R7, R12.reuse, 0x2 ;  /* 0x0000000c07087211 */ /* 0x080fe400078410ff */
[----:B------:R-:W-:Y:S01]  /*2d3f0*/  LEA R14, P6, R13, R12, 0x2 ;  /* 0x0000000c0d0e7211 */ /* 0x000fe200078c10ff */
[----:B------:R1:W-:Y:S01]  /*2d400*/  @P4 STG.E [R4.64], R89 ;  /* 0x0000005904004986 */ /* 0x0003e2000c101906 */
[-C--:B------:R-:W-:Y:S01]  /*2d410*/  LEA.HI.X.SX32 R9, R7, R0.reuse, 0x2, P2 ;  /* 0x0000000007097211 */ /* 0x080fe200010f16ff */
[----:B------:R-:W-:Y:S01]  /*2d420*/  IMAD R7, R6, 0x2, R13 ;  /* 0x0000000206077824 */ /* 0x000fe200078e020d */
[----:B------:R-:W-:-:S03]  /*2d430*/  LEA.HI.X.SX32 R15, R13, R0, 0x2, P6 ;  /* 0x000000000d0f7211 */ /* 0x000fc600030f16ff */
[----:B------:R1:W-:Y:S01]  /*2d440*/  @P3 STG.E [R8.64], R93 ;  /* 0x0000005d08003986 */ /* 0x0003e2000c101906 */
[C---:B------:R-:W-:Y:S01]  /*2d450*/  IMAD R13, R6.reuse, 0x2, R7 ;  /* 0x00000002060d7824 */ /* 0x040fe200078e0207 */
[----:B-1----:R-:W-:Y:S02]  /*2d460*/  LEA R2, P3, R7, R12, 0x2 ;  /* 0x0000000c07027211 */ /* 0x002fe400078610ff */
[----:B------:R-:W-:Y:S02]  /*2d470*/  ISETP.LT.AND P4, PT, R241, c[0x0][0x17c], !P0 ;  /* 0x00005f00f1007a0c */ /* 0x000fe40004781270 */
[----:B------:R-:W3:Y:S01]  /*2d480*/  LDL.LU R241, [R1+0x2c0] ;  /* 0x0002c00001f17983 */ /* 0x000ee20000300800 */
[----:B------:R-:W-:Y:S01]  /*2d490*/  LEA.HI.X.SX32 R3, R7, R0, 0x2, P3 ;  /* 0x0000000007037211 */ /* 0x000fe200018f16ff */
[----:B------:R-:W-:Y:S01]  /*2d4a0*/  IMAD R7, R6, 0x2, R13 ;  /* 0x0000000206077824 */ /* 0x000fe200078e020d */
[C---:B------:R-:W-:Y:S01]  /*2d4b0*/  LEA R4, P6, R13.reuse, R12, 0x2 ;  /* 0x0000000c0d047211 */ /* 0x040fe200078c10ff */
[----:B------:R1:W-:Y:S03]  /*2d4c0*/  @P5 STG.E [R14.64], R101 ;  /* 0x000000650e005986 */ /* 0x0003e6000c101906 */
[----:B------:R-:W-:Y:S01]  /*2d4d0*/  LEA.HI.X.SX32 R5, R13, R0, 0x2, P6 ;  /* 0x000000000d057211 */ /* 0x000fe200030f16ff */
[----:B------:R1:W-:Y:S01]  /*2d4e0*/  @P1 STG.E [R2.64], R97 ;  /* 0x0000006102001986 */ /* 0x0003e2000c101906 */
[----:B------:R-:W-:-:S03]  /*2d4f0*/  LEA R8, P1, R7, R12, 0x2 ;  /* 0x0000000c07087211 */ /* 0x000fc600078210ff */
[----:B------:R1:W-:Y:S01]  /*2d500*/  @P4 STG.E [R4.64], R105 ;  /* 0x0000006904004986 */ /* 0x0003e2000c101906 */
[----:B------:R-:W-:Y:S02]  /*2d510*/  LEA.HI.X.SX32 R9, R7, R0, 0x2, P1 ;  /* 0x0000000007097211 */ /* 0x000fe400008f16ff */
[----:B----4-:R-:W-:Y:S02]  /*2d520*/  ISETP.LT.AND P2, PT, R242, c[0x0][0x17c], !P0 ;  /* 0x00005f00f2007a0c */ /* 0x010fe40004741270 */
[----:B------:R-:W4:Y:S01]  /*2d530*/  LDL.LU R242, [R1+0x2c4] ;  /* 0x0002c40001f27983 */ /* 0x000f220000300800 */
[----:B------:R-:W-:-:S03]  /*2d540*/  ISETP.LT.AND P5, PT, R243, c[0x0][0x17c], !P0 ;  /* 0x00005f00f3007a0c */ /* 0x000fc600047a1270 */
        /* <DEDUP_REMOVED lines=12> */
[----:B------:R-:W-:Y:S01]  /*2d610*/  IMAD R13, R6, 0x2, R7 ;  /* 0x00000002060d7824 */ /* 0x000fe200078e0207 */
[----:B------:R-:W-:-:S03]  /*2d620*/  LEA R2, P2, R7, R12, 0x2 ;  /* 0x0000000c07027211 */ /* 0x000fc600078410ff */
[----:B------:R1:W-:Y:S01]  /*2d630*/  @P5 STG.E [R14.64], R109 ;  /* 0x0000006d0e005986 */ /* 0x0003e2000c101906 */
[----:B------:R-:W-:Y:S01]  /*2d640*/  LEA.HI.X.SX32 R3, R7, R0, 0x2, P2 ;  /* 0x0000000007037211 */ /* 0x000fe200010f16ff */
[----:B------:R-:W-:Y:S01]  /*2d650*/  IMAD R7, R6, 0x2, R13 ;  /* 0x0000000206077824 */ /* 0x000fe200078e020d */
[----:B------:R-:W-:-:S03]  /*2d660*/  LEA R4, P6, R13, R12, 0x2 ;  /* 0x0000000c0d047211 */ /* 0x000fc600078c10ff */
[----:B------:R1:W-:Y:S01]  /*2d670*/  @P3 STG.E [R2.64], R117 ;  /* 0x0000007502003986 */ /* 0x0003e2000c101906 */
[----:B------:R-:W-:Y:S01]  /*2d680*/  LEA.HI.X.SX32 R5, R13, R0, 0x2, P6 ;  /* 0x000000000d057211 */ /* 0x000fe200030f16ff */
        /* <DEDUP_REMOVED lines=227> */
[----:B------:R-:W-:Y:S01]  /*2e4c0*/  @P5 STG.E [R14.64], R19 ;  /* 0x000000130e005986 */ /* 0x000fe2000c101906 */
        /* <DEDUP_REMOVED lines=23> */
[C---:B------:R-:W-:Y:S01]  /*2e640*/  IMAD R13, R6.reuse, 0x2, R7 ;  /* 0x00000002060d7824 */ /* 0x040fe200078e0207 */
[----:B-1----:R-:W-:Y:S02]  /*2e650*/  LEA R2, P3, R7, R12, 0x2 ;  /* 0x0000000c07027211 */ /* 0x002fe400078610ff */
[----:B------:R-:W-:Y:S02]  /*2e660*/  ISETP.LT.AND P4, PT, R241, c[0x0][0x17c], !P0 ;  /* 0x00005f00f1007a0c */ /* 0x000fe40004781270 */
[----:B------:R-:W3:Y:S01]  /*2e670*/  LDL.LU R241, [R1+0x380] ;  /* 0x0003800001f17983 */ /* 0x000ee20000300800 */
[-C--:B------:R-:W-:Y:S02]  /*2e680*/  LEA.HI.X.SX32 R11, R11, R0.reuse, 0x2, P6 ;  /* 0x000000000b0b7211 */ /* 0x080fe400030f16ff */
        /* <DEDUP_REMOVED lines=97> */
[----:B------:R-:W-:-:S04]  /*2eca0*/  LEA R2, P2, R7, R12, 0x2 ;  /* 0x0000000c07027211 */ /* 0x000fc800078410ff */
[----:B------:R-:W-:Y:S01]  /*2ecb0*/  LEA.HI.X.SX32 R3, R7, R0, 0x2, P2 ;  /* 0x0000000007037211 */ /* 0x000fe200010f16ff */
[C---:B------:R-:W-:Y:S01]  /*2ecc0*/  IMAD R7, R6.reuse, 0x2, R13 ;  /* 0x0000000206077824 */ /* 0x040fe200078e020d */
[C---:B------:R-:W-:Y:S01]  /*2ecd0*/  LEA R4, P6, R13.reuse, R12, 0x2 ;  /* 0x0000000c0d047211 */ /* 0x040fe200078c10ff */
[----:B------:R1:W-:Y:S03]  /*2ece0*/  @P5 STG.E [R10.64], R103 ;  /* 0x000000670a005986 */ /* 0x0003e6000c101906 */
[----:B------:R-:W-:Y:S01]  /*2ecf0*/  LEA.HI.X.SX32 R5, R13, R0, 0x2, P6 ;  /* 0x000000000d057211 */ /* 0x000fe200030f16ff */
[C---:B------:R-:W-:Y:S01]  /*2ed00*/  IMAD R13, R6.reuse, 0x2, R7 ;  /* 0x00000002060d7824 */ /* 0x040fe200078e0207 */
[----:B------:R1:W-:Y:S02]  /*2ed10*/  @P3 STG.E [R2.64], R99 ;  /* 0x0000006302003986 */ /* 0x0003e4000c101906 */
[----:B-1----:R-:W-:Y:S01]  /*2ed20*/  LEA R8, P3, R7, R12, 0x2 ;  /* 0x0000000c07087211 */ /* 0x002fe200078610ff */
[----:B------:R-:W-:-:S03]  /*2ed30*/  IMAD R15, R6, 0x2, R13 ;  /* 0x00000002060f7824 */ /* 0x000fc600078e020d */
[----:B------:R-:W-:Y:S01]  /*2ed40*/  LEA.HI.X.SX32 R9, R7, R0, 0x2, P3 ;  /* 0x0000000007097211 */ /* 0x000fe200018f16ff */
[C---:B------:R-:W-:Y:S01]  /*2ed50*/  IMAD R7, R6.reuse, 0x2, R15 ;  /* 0x0000000206077824 */ /* 0x040fe200078e020f */
[----:B------:R-:W-:Y:S02]  /*2ed60*/  ISETP.LT.AND P2, PT, R241, c[0x0][0x17c], !P0 ;  /* 0x00005f00f1007a0c */ /* 0x000fe40004741270 */
[----:B------:R-:W-:Y:S01]  /*2ed70*/  LEA R10, P6, R13, R12, 0x2 ;  /* 0x0000000c0d0a7211 */ /* 0x000fe200078c10ff */
[----:B------:R-:W-:-:S03]  /*2ed80*/  IMAD R17, R6, 0x2, R7 ;  /* 0x0000000206117824 */ /* 0x000fc600078e0207 */
[----:B------:R-:W-:Y:S01]  /*2ed90*/  LEA.HI.X.SX32 R11, R13, R0, 0x2, P6 ;  /* 0x000000000d0b7211 */ /* 0x000fe200030f16ff */
[C---:B------:R-:W-:Y:S01]  /*2eda0*/  IMAD R13, R6.reuse, 0x2, R17 ;  /* 0x00000002060d7824 */ /* 0x040fe200078e0211 */
[----:B------:R1:W-:Y:S03]  /*2edb0*/  @P4 STG.E [R4.64], R107 ;  /* 0x0000006b04004986 */ /* 0x0003e6000c101906 */
[C---:B------:R-:W-:Y:S01]  /*2edc0*/  IMAD R19, R6.reuse, 0x2, R13 ;  /* 0x0000000206137824 */ /* 0x040fe200078e020d */
[----:B------:R1:W-:Y:S01]  /*2edd0*/  @P1 STG.E [R8.64], R115 ;  /* 0x0000007308001986 */ /* 0x0003e2000c101906 */
[-C--:B------:R-:W-:Y:S02]  /*2ede0*/  LEA R2, P1, R15, R12.reuse, 0x2 ;  /* 0x0000000c0f027211 */ /* 0x080fe400078210ff */
[----:B------:R-:W-:Y:S01]  /*2edf0*/  LEA R14, P6, R17, R12, 0x2 ;  /* 0x0000000c110e7211 */ /* 0x000fe200078c10ff */
[----:B------:R2:W-:Y:S01]  /*2ee00*/  @P2 STG.E [R10.64], R111 ;  /* 0x0000006f0a002986 */ /* 0x0005e2000c101906 */
[----:B------:R-:W-:Y:S01]  /*2ee10*/  LEA.HI.X.SX32 R3, R15, R0, 0x2, P1 ;  /* 0x000000000f037211 */ /* 0x000fe200008f16ff */
[----:B------:R-:W-:Y:S01]  /*2ee20*/  IMAD R21, R6, 0x2, R19 ;  /* 0x0000000206157824 */ /* 0x000fe200078e0213 */
[----:B------:R-:W-:-:S02]  /*2ee30*/  LEA R6, P1, R13, R12, 0x2 ;  /* 0x0000000c0d067211 */ /* 0x000fc400078210ff */
[----:B-1----:R-:W-:Y:S02]  /*2ee40*/  LEA R4, P2, R7, R12, 0x2 ;  /* 0x0000000c07047211 */ /* 0x002fe400078410ff */
[-C--:B------:R-:W-:Y:S02]  /*2ee50*/  LEA.HI.X.SX32 R15, R17, R0.reuse, 0x2, P6 ;  /* 0x00000000110f7211 */ /* 0x080fe400030f16ff */
[----:B------:R-:W-:Y:S02]  /*2ee60*/  LEA.HI.X.SX32 R5, R7, R0, 0x2, P2 ;  /* 0x0000000007057211 */ /* 0x000fe400010f16ff */
[----:B------:R-:W-:Y:S02]  /*2ee70*/  LEA R8, P6, R21, R12, 0x2 ;  /* 0x0000000c15087211 */ /* 0x000fe400078c10ff */
[-C--:B------:R-:W-:Y:S02]  /*2ee80*/  LEA.HI.X.SX32 R7, R13, R0.reuse, 0x2, P1 ;  /* 0x000000000d077211 */ /* 0x080fe400008f16ff */
[----:B------:R-:W-:-:S02]  /*2ee90*/  LEA.HI.X.SX32 R9, R21, R0, 0x2, P6 ;  /* 0x0000000015097211 */ /* 0x000fc400030f16ff */
[----:B----4-:R-:W-:Y:S02]  /*2eea0*/  ISETP.LT.AND P5, PT, R242, c[0x0][0x17c], !P0 ;  /* 0x00005f00f2007a0c */ /* 0x010fe400047a1270 */
[----:B------:R-:W-:Y:S02]  /*2eeb0*/  ISETP.LT.AND P4, PT, R243, c[0x0][0x17c], !P0 ;  /* 0x00005f00f3007a0c */ /* 0x000fe40004781270 */
[----:B--2---:R-:W-:Y:S02]  /*2eec0*/  ISETP.LT.AND P3, PT, R127, c[0x0][0x17c], !P0 ;  /* 0x00005f007f007a0c */ /* 0x004fe40004761270 */
[----:B------:R-:W-:Y:S02]  /*2eed0*/  ISETP.LT.AND P2, PT, R126, c[0x0][0x17c], !P0 ;  /* 0x00005f007e007a0c */ /* 0x000fe40004741270 */
[----:B------:R-:W-:-:S05]  /*2eee0*/  LEA R12, P6, R19, R12, 0x2 ;  /* 0x0000000c130c7211 */ /* 0x000fca00078c10ff */
[----:B------:R1:W-:Y:S01]  /*2eef0*/  @P5 STG.E [R2.64], R119 ;  /* 0x0000007702005986 */ /* 0x0003e2000c101906 */
[----:B------:R-:W-:-:S03]  /*2ef00*/  LEA.HI.X.SX32 R13, R19, R0, 0x2, P6 ;  /* 0x00000000130d7211 */ /* 0x000fc600030f16ff */
[----:B------:R1:W-:Y:S04]  /*2ef10*/  @P4 STG.E [R4.64], R123 ;  /* 0x0000007b04004986 */ /* 0x0003e8000c101906 */
[----:B------:R1:W-:Y:S04]  /*2ef20*/  @P3 STG.E [R14.64], R131 ;  /* 0x000000830e003986 */ /* 0x0003e8000c101906 */
[----:B------:R1:W-:Y:S01]  /*2ef30*/  @P2 STG.E [R6.64], R135 ;  /* 0x0000008706002986 */ /* 0x0003e2000c101906 */
[----:B---3--:R-:W-:Y:S02]  /*2ef40*/  ISETP.LT.AND P1, PT, R125, c[0x0][0x17c], !P0 ;  /* 0x00005f007d007a0c */ /* 0x008fe40004721270 */
[----:B------:R-:W-:-:S11]  /*2ef50*/  ISETP.LT.AND P0, PT, R124, c[0x0][0x17c], !P0 ;  /* 0x00005f007c007a0c */ /* 0x000fd60004701270 */
[----:B------:R1:W-:Y:S02]  /*2ef60*/  @P1 STG.E [R12.64], R139 ;  /* 0x0000008b0c001986 */ /* 0x0003e4000c101906 */
[----:B------:R-:W-:Y:S05]  /*2ef70*/  @!P0 EXIT ;  /* 0x000000000000894d */ /* 0x000fea0003800000 */
[----:B------:R-:W-:Y:S01]  /*2ef80*/  STG.E [R8.64], R143 ;  /* 0x0000008f08007986 */ /* 0x000fe2000c101906 */
[----:B------:R-:W-:Y:S05]  /*2ef90*/  EXIT ;  /* 0x000000000000794d */ /* 0x000fea0003800000 */
.L_x_2:
[----:B------:R-:W-:-:S00]  /*2efa0*/  BRA `(.L_x_2) ;  /* 0xfffffff000007947 */ /* 0x000fc0000383ffff */
[----:B------:R-:W-:-:S00]  /*2efb0*/  NOP ;  /* 0x0000000000007918 */ /* 0x000fc00000000000 */
        /* <DEDUP_REMOVED lines=12> */
.L_x_3:


//--------------------- .nv.shared.matmul_kernel  --------------------------
	.section	.nv.shared.matmul_kernel,"aw",@nobits
	.sectionflags	@""
	.align	16
